def matmul_kernel(
    a_ptr,
    b_ptr,
    c_ptr,
    M,
    N,
    K,
    stride_am,
    stride_ak,
    stride_bk,
    stride_bn,
    stride_cm,
    stride_cn,
    BLOCK_M: tl.constexpr,
    BLOCK_N: tl.constexpr,
    BLOCK_K: tl.constexpr,
    GROUP_M: tl.constexpr,
):
    pid = tl.program_id(axis=0)
    num_pid_m = tl.cdiv(M, BLOCK_M)
    num_pid_n = tl.cdiv(N, BLOCK_N)
    num_pid_in_group = GROUP_M * num_pid_n
    group_id = pid // num_pid_in_group
    first_pid_m = group_id * GROUP_M
    group_size_m = min(num_pid_m - first_pid_m, GROUP_M)
    pid_m = first_pid_m + ((pid % num_pid_in_group) % group_size_m)
    pid_n = (pid % num_pid_in_group) // group_size_m

    offs_am = (pid_m * BLOCK_M + tl.arange(0, BLOCK_M)) % M
    offs_bn = (pid_n * BLOCK_N + tl.arange(0, BLOCK_N)) % N
    offs_k = tl.arange(0, BLOCK_K)
    a_ptrs = a_ptr + offs_am[:, None] * stride_am + offs_k[None, :] * stride_ak
    b_ptrs = b_ptr + offs_k[:, None] * stride_bk + offs_bn[None, :] * stride_bn

    acc = tl.zeros((BLOCK_M, BLOCK_N), dtype=tl.float32)
    for kk in range(0, tl.cdiv(K, BLOCK_K)):
        a = tl.load(a_ptrs, mask=offs_k[None, :] < K - kk * BLOCK_K, other=0.0)
        b = tl.load(b_ptrs, mask=offs_k[:, None] < K - kk * BLOCK_K, other=0.0)
        acc = tl.dot(a, b, acc)
        a_ptrs += BLOCK_K * stride_ak
        b_ptrs += BLOCK_K * stride_bk

    c = acc.to(c_ptr.dtype.element_ty)
    offs_cm = pid_m * BLOCK_M + tl.arange(0, BLOCK_M)
    offs_cn = pid_n * BLOCK_N + tl.arange(0, BLOCK_N)
    c_ptrs = c_ptr + offs_cm[:, None] * stride_cm + offs_cn[None, :] * stride_cn
    mask = (offs_cm[:, None] < M) & (offs_cn[None, :] < N)
    tl.store(c_ptrs, c, mask=mask)

# config = {"BLOCK_K": 64, "BLOCK_M": 256, "BLOCK_N": 128, "GROUP_M": 4, "arch": "sm_100", "dtype": "fp16", "num_ctas": 1, "num_stages": 3, "num_warps": 4}
# arch = sm_100


// ===== COMPILED SASS (sm_100a) =====

	.target	sm_100a

	.elftype	@"ET_EXEC"


//--------------------- .note.nv.tkinfo           --------------------------
	.section	.note.nv.tkinfo,"",@"SHT_NOTE"
	.sectionflags	@"SHF_NOTE_NV_TKINFO"
	.tkinfo
        /*0018*/ 	.word	0x00000081
        /*0030*/ 	.string	""
        /*0030*/ 	.string	"ptxas-blackwell"
        /*0030*/ 	.string	"Cuda compilation tools, release 12.9, V12.9.86"
        /*0030*/ 	.string	"Build cuda_12.9.r12.9/compiler.36037853_0"
        /*0030*/ 	.string	"-v  -suppress-debug-info  -lineinfo  -arch sm_100a "



//--------------------- .note.nv.cuver            --------------------------
	.section	.note.nv.cuver,"",@"SHT_NOTE"
	.sectionflags	@"SHF_NOTE_NV_CUVER"
        /*0018*/ 	.short	0x0001
        /*001a*/ 	.short	0x0064
        /*001c*/ 	.short	0x0001
        /*001e*/ 	.short	0x0000
        /*0020*/ 	.short	0x0001
        /*0022*/ 	.short	0x0000


//--------------------- .nv.info                  --------------------------
	.section	.nv.info,"",@"SHT_CUDA_INFO"
	.align	4


	//----- nvinfo : EIATTR_REGCOUNT
	.align		4
        /*0000*/ 	.byte	0x04, 0x2f
        /*0002*/ 	.short	(.L_4 - .L_3)
	.align		4
.L_3:
        /*0004*/ 	.word	index@(matmul_kernel)
        /*0008*/ 	.word	0x00000060


	//----- nvinfo : EIATTR_FRAME_SIZE
	.align		4
.L_4:
        /*000c*/ 	.byte	0x04, 0x11
        /*000e*/ 	.short	(.L_6 - .L_5)
	.align		4
.L_5:
        /*0010*/ 	.word	index@($__internal_2_$__cuda_sm10x_tcgen05_guardrail_trap_unallocated_columns_being_dealloced)
        /*0014*/ 	.word	0x00000d08


	//----- nvinfo : EIATTR_FRAME_SIZE
	.align		4
.L_6:
        /*0018*/ 	.byte	0x04, 0x11
        /*001a*/ 	.short	(.L_8 - .L_7)
	.align		4
.L_7:
        /*001c*/ 	.word	index@($__internal_1_$__cuda_sm10x_tcgen05_guardrail_trap_phase_invalid_during_alloc)
        /*0020*/ 	.word	0x00000d08


	//----- nvinfo : EIATTR_FRAME_SIZE
	.align		4
.L_8:
        /*0024*/ 	.byte	0x04, 0x11
        /*0026*/ 	.short	(.L_10 - .L_9)
	.align		4
.L_9:
        /*0028*/ 	.word	index@($__internal_0_$__cuda_sm10x_tcgen05_guardrail_trap_col_being_dealloced_not_returned_by_alloc)
        /*002c*/ 	.word	0x00000d08


	//----- nvinfo : EIATTR_FRAME_SIZE
	.align		4
.L_10:
        /*0030*/ 	.byte	0x04, 0x11
        /*0032*/ 	.short	(.L_12 - .L_11)
	.align		4
.L_11:
        /*0034*/ 	.word	index@(matmul_kernel)
        /*0038*/ 	.word	0x00000d08


	//----- nvinfo : EIATTR_MIN_STACK_SIZE
	.align		4
.L_12:
        /*003c*/ 	.byte	0x04, 0x12
        /*003e*/ 	.short	(.L_14 - .L_13)
	.align		4
.L_13:
        /*0040*/ 	.word	index@(matmul_kernel)
        /*0044*/ 	.word	0x00000d08
.L_14:


//--------------------- .nv.info.matmul_kernel    --------------------------
	.section	.nv.info.matmul_kernel,"",@"SHT_CUDA_INFO"
	.sectionflags	@""
	.align	4


	//----- nvinfo : EIATTR_CUDA_API_VERSION
	.align		4
        /*0000*/ 	.byte	0x04, 0x37
        /*0002*/ 	.short	(.L_16 - .L_15)
.L_15:
        /*0004*/ 	.word	0x00000081


	//----- nvinfo : EIATTR_KPARAM_INFO
	.align		4
.L_16:
        /*0008*/ 	.byte	0x04, 0x17
        /*000a*/ 	.short	(.L_18 - .L_17)
.L_17:
        /*000c*/ 	.word	0x00000000
        /*0010*/ 	.short	0x000d
        /*0012*/ 	.short	0x0048
        /*0014*/ 	.byte	0x00, 0xf4, 0x21, 0x00


	//----- nvinfo : EIATTR_KPARAM_INFO
	.align		4
.L_18:
        /*0018*/ 	.byte	0x04, 0x17
        /*001a*/ 	.short	(.L_20 - .L_19)
.L_19:
        /*001c*/ 	.word	0x00000000
        /*0020*/ 	.short	0x000c
        /*0022*/ 	.short	0x0040
        /*0024*/ 	.byte	0x00, 0xf4, 0x21, 0x00


	//----- nvinfo : EIATTR_KPARAM_INFO
	.align		4
.L_20:
        /*0028*/ 	.byte	0x04, 0x17
        /*002a*/ 	.short	(.L_22 - .L_21)
.L_21:
        /*002c*/ 	.word	0x00000000
        /*0030*/ 	.short	0x000b
        /*0032*/ 	.short	0x0038
        /*0034*/ 	.byte	0x00, 0xf0, 0x11, 0x00


	//----- nvinfo : EIATTR_KPARAM_INFO
	.align		4
.L_22:
        /*0038*/ 	.byte	0x04, 0x17
        /*003a*/ 	.short	(.L_24 - .L_23)
.L_23:
        /*003c*/ 	.word	0x00000000
        /*0040*/ 	.short	0x000a
        /*0042*/ 	.short	0x0034
        /*0044*/ 	.byte	0x00, 0xf0, 0x11, 0x00


	//----- nvinfo : EIATTR_KPARAM_INFO
	.align		4
.L_24:
        /*0048*/ 	.byte	0x04, 0x17
        /*004a*/ 	.short	(.L_26 - .L_25)
.L_25:
        /*004c*/ 	.word	0x00000000
        /*0050*/ 	.short	0x0009
        /*0052*/ 	.short	0x0030
        /*0054*/ 	.byte	0x00, 0xf0, 0x11, 0x00


	//----- nvinfo : EIATTR_KPARAM_INFO
	.align		4
.L_26:
        /*0058*/ 	.byte	0x04, 0x17
        /*005a*/ 	.short	(.L_28 - .L_27)
.L_27:
        /*005c*/ 	.word	0x00000000
        /*0060*/ 	.short	0x0008
        /*0062*/ 	.short	0x002c
        /*0064*/ 	.byte	0x00, 0xf0, 0x11, 0x00


	//----- nvinfo : EIATTR_KPARAM_INFO
	.align		4
.L_28:
        /*0068*/ 	.byte	0x04, 0x17
        /*006a*/ 	.short	(.L_30 - .L_29)
.L_29:
        /*006c*/ 	.word	0x00000000
        /*0070*/ 	.short	0x0007
        /*0072*/ 	.short	0x0028
        /*0074*/ 	.byte	0x00, 0xf0, 0x11, 0x00


	//----- nvinfo : EIATTR_KPARAM_INFO
	.align		4
.L_30:
        /*0078*/ 	.byte	0x04, 0x17
        /*007a*/ 	.short	(.L_32 - .L_31)
.L_31:
        /*007c*/ 	.word	0x00000000
        /*0080*/ 	.short	0x0006
        /*0082*/ 	.short	0x0024
        /*0084*/ 	.byte	0x00, 0xf0, 0x11, 0x00


	//----- nvinfo : EIATTR_KPARAM_INFO
	.align		4
.L_32:
        /*0088*/ 	.byte	0x04, 0x17
        /*008a*/ 	.short	(.L_34 - .L_33)
.L_33:
        /*008c*/ 	.word	0x00000000
        /*0090*/ 	.short	0x0005
        /*0092*/ 	.short	0x0020
        /*0094*/ 	.byte	0x00, 0xf0, 0x11, 0x00


	//----- nvinfo : EIATTR_KPARAM_INFO
	.align		4
.L_34:
        /*0098*/ 	.byte	0x04, 0x17
        /*009a*/ 	.short	(.L_36 - .L_35)
.L_35:
        /*009c*/ 	.word	0x00000000
        /*00a0*/ 	.short	0x0004
        /*00a2*/ 	.short	0x001c
        /*00a4*/ 	.byte	0x00, 0xf0, 0x11, 0x00


	//----- nvinfo : EIATTR_KPARAM_INFO
	.align		4
.L_36:
        /*00a8*/ 	.byte	0x04, 0x17
        /*00aa*/ 	.short	(.L_38 - .L_37)
.L_37:
        /*00ac*/ 	.word	0x00000000
        /*00b0*/ 	.short	0x0003
        /*00b2*/ 	.short	0x0018
        /*00b4*/ 	.byte	0x00, 0xf0, 0x11, 0x00


	//----- nvinfo : EIATTR_KPARAM_INFO
	.align		4
.L_38:
        /*00b8*/ 	.byte	0x04, 0x17
        /*00ba*/ 	.short	(.L_40 - .L_39)
.L_39:
        /*00bc*/ 	.word	0x00000000
        /*00c0*/ 	.short	0x0002
        /*00c2*/ 	.short	0x0010
        /*00c4*/ 	.byte	0x00, 0xf4, 0x21, 0x00


	//----- nvinfo : EIATTR_KPARAM_INFO
	.align		4
.L_40:
        /*00c8*/ 	.byte	0x04, 0x17
        /*00ca*/ 	.short	(.L_42 - .L_41)
.L_41:
        /*00cc*/ 	.word	0x00000000
        /*00d0*/ 	.short	0x0001
        /*00d2*/ 	.short	0x0008
        /*00d4*/ 	.byte	0x00, 0xf4, 0x21, 0x00


	//----- nvinfo : EIATTR_KPARAM_INFO
	.align		4
.L_42:
        /*00d8*/ 	.byte	0x04, 0x17
        /*00da*/ 	.short	(.L_44 - .L_43)
.L_43:
        /*00dc*/ 	.word	0x00000000
        /*00e0*/ 	.short	0x0000
        /*00e2*/ 	.short	0x0000
        /*00e4*/ 	.byte	0x00, 0xf4, 0x21, 0x00


	//----- nvinfo : EIATTR_AT_ENTRY_FRAGMENTS
	.align		4
.L_44:
        /*00e8*/ 	.byte	0x04, 0x4f
        /*00ea*/ 	.short	(.L_46 - .L_45)


	//   ....[0]....
.L_45:
        /*00ec*/ 	.word	0x00000004


	//----- nvinfo : EIATTR_RESERVED_SMEM_USED
	.align		4
.L_46:
        /*00f0*/ 	.byte	0x01, 0x41
	.zero		2


	//----- nvinfo : EIATTR_SPARSE_MMA_MASK
	.align		4
        /*00f4*/ 	.byte	0x03, 0x50
        /*00f6*/ 	.short	0x0000


	//----- nvinfo : EIATTR_TCGEN05_1CTA_USED
	.align		4
        /*00f8*/ 	.byte	0x01, 0x51
	.zero		2


	//----- nvinfo : EIATTR_MAXREG_COUNT
	.align		4
        /*00fc*/ 	.byte	0x03, 0x1b
        /*00fe*/ 	.short	0x00ff


	//----- nvinfo : EIATTR_NUM_BARRIERS
	.align		4
        /*0100*/ 	.byte	0x02, 0x4c
        /*0102*/ 	.byte	0x01
	.zero		1


	//----- nvinfo : EIATTR_ANNOTATIONS
	.align		4
        /*0104*/ 	.byte	0x04, 0x55
        /*0106*/ 	.short	(.L_48 - .L_47)


	//   ....[0]....
.L_47:
        /*0108*/ 	.word	0x00000001
        /*010c*/ 	.byte	0xc0, 0x32, 0x00, 0x00, 0x01, 0x00, 0x00, 0x00, 0x00, 0x33, 0x00, 0x00, 0x01, 0x00, 0x00, 0x00
        /* <DEDUP_REMOVED lines=1304> */
        /*529c*/ 	.byte	0x40, 0xde, 0x01, 0x00


	//----- nvinfo : EIATTR_INT_WARP_WIDE_INSTR_OFFSETS
	.align		4
.L_48:
        /*52a0*/ 	.byte	0x04, 0x31
        /*52a2*/ 	.short	(.L_50 - .L_49)


	//   ....[0]....
.L_49:
        /*52a4*/ 	.word	0x00003de0


	//   ....[1]....
        /*52a8*/ 	.word	0x00003e00


	//   ....[2]....
        /*52ac*/ 	.word	0x00007390


	//   ....[3]....
        /*52b0*/ 	.word	0x0001ff20


	//   ....[4]....
        /*52b4*/ 	.word	0x0001ff70


	//----- nvinfo : EIATTR_COOP_GROUP_MASK_REGIDS
	.align		4
.L_50:
        /*52b8*/ 	.byte	0x04, 0x29
        /*52ba*/ 	.short	(.L_52 - .L_51)


	//   ....[0]....
.L_51:
        /*52bc*/ 	.word	0xffffffff


	//   ....[1]....
        /*52c0*/ 	.word	0xffffffff


	//   ....[2]....
        /*52c4*/ 	.word	0xffffffff


	//   ....[3]....
        /*52c8*/ 	.word	0xffffffff


	//----- nvinfo : EIATTR_COOP_GROUP_INSTR_OFFSETS
	.align		4
.L_52:
        /*52cc*/ 	.byte	0x04, 0x28
        /*52ce*/ 	.short	(.L_54 - .L_53)


	//   ....[0]....
.L_53:
        /*52d0*/ 	.word	0x00000070


	//   ....[1]....
        /*52d4*/ 	.word	0x00000330


	//   ....[2]....
        /*52d8*/ 	.word	0x0001fdb0


	//   ....[3]....
        /*52dc*/ 	.word	0x00020020


	//----- nvinfo : EIATTR_VRC_CTA_INIT_COUNT
	.align		4
.L_54:
        /*52e0*/ 	.byte	0x02, 0x4a
        /*52e2*/ 	.byte	0x80
	.zero		1


	//----- nvinfo : EIATTR_MBARRIER_INSTR_OFFSETS
	.align		4
        /*52e4*/ 	.byte	0x04, 0x39
        /*52e6*/ 	.short	(.L_56 - .L_55)


	//   ....[0]....
.L_55:
        /*52e8*/ 	.word	0x00004010
        /*52ec*/ 	.word	0x000000ff
        /*52f0*/ 	.word	0x00000000
        /*52f4*/ 	.short	0x0100
        /*52f6*/ 	.byte	0x0c
	.zero		1


	//   ....[1]....
        /*52f8*/ 	.word	0x000073d0
        /*52fc*/ 	.word	0x000000ff
        /*5300*/ 	.word	0x00018008
        /*5304*/ 	.short	0x0100
        /*5306*/ 	.byte	0x0a
	.zero		1


	//   ....[2]....
        /*5308*/ 	.word	0x0000e630
        /*530c*/ 	.word	0x000000ff
        /*5310*/ 	.word	0x00000000
        /*5314*/ 	.short	0x010a
        /*5316*/ 	.byte	0x0c
	.zero		1


	//   ....[3]....
        /*5318*/ 	.word	0x000178e0
        /*531c*/ 	.word	0x000000ff
        /*5320*/ 	.word	0x00000000
        /*5324*/ 	.short	0x010a
        /*5326*/ 	.byte	0x0c
	.zero		1


	//   ....[4]....
        /*5328*/ 	.word	0x00017980
        /*532c*/ 	.word	0x000000ff
        /*5330*/ 	.word	0x00018000
        /*5334*/ 	.short	0x0108
        /*5336*/ 	.byte	0x0a
	.zero		1


	//   ....[5]....
        /*5338*/ 	.word	0x00017a00
        /*533c*/ 	.word	0x000000ff
        /*5340*/ 	.word	0x00018008
        /*5344*/ 	.short	0x0108
        /*5346*/ 	.byte	0x0a
	.zero		1


	//   ....[6]....
        /*5348*/ 	.word	0x00020040
        /*534c*/ 	.word	0x000000ff
        /*5350*/ 	.word	0x00000000
        /*5354*/ 	.short	0x010a
        /*5356*/ 	.byte	0x0c
	.zero		1


	//   ....[7]....
        /*5358*/ 	.word	0x00020070
        /*535c*/ 	.word	0x000000ff
        /*5360*/ 	.word	0x00000000
        /*5364*/ 	.short	0x010a
        /*5366*/ 	.byte	0x0c
	.zero		1


	//----- nvinfo : EIATTR_NUM_MBARRIERS
	.align		4
.L_56:
        /*5368*/ 	.byte	0x03, 0x38
        /*536a*/ 	.short	0x0002


	//----- nvinfo : EIATTR_EXIT_INSTR_OFFSETS
	.align		4
        /*536c*/ 	.byte	0x04, 0x1c
        /*536e*/ 	.short	(.L_58 - .L_57)


	//   ....[0]....
.L_57:
        /*5370*/ 	.word	0x00020030


	//----- nvinfo : EIATTR_REQNTID
	.align		4
.L_58:
        /*5374*/ 	.byte	0x04, 0x10
        /*5376*/ 	.short	(.L_60 - .L_59)
.L_59:
        /*5378*/ 	.word	0x00000080
        /*537c*/ 	.word	0x00000001
        /*5380*/ 	.word	0x00000001


	//----- nvinfo : EIATTR_CRS_STACK_SIZE
	.align		4
.L_60:
        /*5384*/ 	.byte	0x04, 0x1e
        /*5386*/ 	.short	(.L_62 - .L_61)
.L_61:
        /*5388*/ 	.word	0x00000000


	//----- nvinfo : EIATTR_CBANK_PARAM_SIZE
	.align		4
.L_62:
        /*538c*/ 	.byte	0x03, 0x19
        /*538e*/ 	.short	0x0050


	//----- nvinfo : EIATTR_PARAM_CBANK
	.align		4
        /*5390*/ 	.byte	0x04, 0x0a
        /*5392*/ 	.short	(.L_64 - .L_63)
	.align		4
.L_63:
        /*5394*/ 	.word	index@(.nv.constant0.matmul_kernel)
        /*5398*/ 	.short	0x0380
        /*539a*/ 	.short	0x0050


	//----- nvinfo : EIATTR_SW_WAR
	.align		4
.L_64:
        /*539c*/ 	.byte	0x04, 0x36
        /*539e*/ 	.short	(.L_66 - .L_65)
.L_65:
        /*53a0*/ 	.word	0x00000008
.L_66:


//--------------------- .nv.compat                --------------------------
	.section	.nv.compat,"",@"SHT_CUDA_COMPAT_INFO"
	.align	4
        /*0000*/ 	.byte	0x02, 0x02, 0x02, 0x00, 0x02, 0x05, 0x05, 0x00, 0x02, 0x03, 0x00, 0x00, 0x02, 0x06, 0x01, 0x00


//--------------------- .nv.callgraph             --------------------------
	.section	.nv.callgraph,"",@"SHT_CUDA_CALLGRAPH"
	.align	4
	.sectionentsize	8
	.align		4
        /*0000*/ 	.word	0x00000000
	.align		4
        /*0004*/ 	.word	0xffffffff
	.align		4
        /*0008*/ 	.word	0x00000000
	.align		4
        /*000c*/ 	.word	0xfffffffe
	.align		4
        /*0010*/ 	.word	0x00000000
	.align		4
        /*0014*/ 	.word	0xfffffffd
	.align		4
        /*0018*/ 	.word	0x00000000
	.align		4
        /*001c*/ 	.word	0xfffffffc


//--------------------- .text.matmul_kernel       --------------------------
	.section	.text.matmul_kernel,"ax",@progbits
	.align	128
        .global         matmul_kernel
        .type           matmul_kernel,@function
        .size           matmul_kernel,(.L_x_20 - matmul_kernel)
        .other          matmul_kernel,@"STO_CUDA_ENTRY STV_DEFAULT"
matmul_kernel:
.text.matmul_kernel:
[----:B------:R-:W0:Y:S01]  /*0000*/  LDC R1, c[0x0][0x37c] ;  /* 0x0000df00ff017b82 */ /* 0x000e220000000800 */
[----:B------:R-:W1:Y:S01]  /*0010*/  S2R R0, SR_TID.X ;  /* 0x0000000000007919 */ /* 0x000e620000002100 */
[----:B0-----:R-:W-:Y:S01]  /*0020*/  VIADD R1, R1, 0xfffff2f8 ;  /* 0xfffff2f801017836 */ /* 0x001fe20000000000 */
[----:B-1----:R-:W-:-:S13]  /*0030*/  ISETP.GE.U32.AND P0, PT, R0, 0x20, PT ;  /* 0x000000200000780c */ /* 0x002fda0003f06070 */
[----:B------:R-:W-:Y:S02]  /*0040*/  VOTEU.ANY UP0, P0 ;  /* 0x0000000000ff7886 */ /* 0x000fe40000000100 */
[----:B------:R-:W-:Y:S05]  /*0050*/  BRA.U UP0, `(.L_x_0) ;  /* 0x0000000100b87547 */ /* 0x000fea000b800000 */
[----:B------:R-:W0:Y:S01]  /*0060*/  S2UR UR6, SR_CgaCtaId ;  /* 0x00000000000679c3 */ /* 0x000e220000008800 */
[----:B------:R-:W-:Y:S01]  /*0070*/  NOP ;  /* 0x0000000000007918 */ /* 0x000fe20000000000 */
[----:B------:R-:W-:Y:S02]  /*0080*/  UMOV UR4, 0x40 ;  /* 0x0000004000047882 */ /* 0x000fe40000000000 */
[----:B0-----:R-:W-:-:S09]  /*0090*/  ULEA UR4, UR6, UR4, 0x18 ;  /* 0x0000000406047291 */ /* 0x001fd2000f8ec0ff */
[----:B------:R-:W0:Y:S01]  /*00a0*/  LDS.U8 R2, [UR4] ;  /* 0x00000004ff027984 */ /* 0x000e220008000000 */
[----:B------:R-:W-:Y:S02]  /*00b0*/  UMOV UR4, 0x400 ;  /* 0x0000040000047882 */ /* 0x000fe40000000000 */
[----:B------:R-:W-:Y:S01]  /*00c0*/  ULEA UR4, UR6, UR4, 0x18 ;  /* 0x0000000406047291 */ /* 0x000fe2000f8ec0ff */
[----:B0-----:R-:W-:-:S13]  /*00d0*/  ISETP.NE.AND P0, PT, R2, RZ, PT ;  /* 0x000000ff0200720c */ /* 0x001fda0003f05270 */
[----:B------:R-:W-:Y:S05]  /*00e0*/  @P0 BRA `(.L_x_1) ;  /* 0x00000000007c0947 */ /* 0x000fea0003800000 */
[----:B------:R-:W-:-:S13]  /*00f0*/  ELECT P0, URZ, PT ;  /* 0x0000000000ff782f */ /* 0x000fda0003800000 */
[----:B------:R-:W-:Y:S05]  /*0100*/  @!P0 BRA `(.L_x_2) ;  /* 0x0000000000848947 */ /* 0x000fea0003800000 */
[----:B------:R-:W-:Y:S01]  /*0110*/  UMOV UR5, 0x8 ;  /* 0x0000000800057882 */ /* 0x000fe20000000000 */
[----:B------:R-:W-:Y:S02]  /*0120*/  IMAD.MOV.U32 R5, RZ, RZ, 0x1 ;  /* 0x00000001ff057424 */ /* 0x000fe400078e00ff */
[----:B------:R-:W-:Y:S02]  /*0130*/  IMAD.MOV.U32 R3, RZ, RZ, 0xff ;  /* 0x000000ffff037424 */ /* 0x000fe400078e00ff */
[----:B------:R-:W-:Y:S04]  /*0140*/  DEPBAR.LE SB0, 0x36 ;  /* 0x00008d800000791a */ /* 0x000fe80000000000 */
[----:B------:R-:W0:Y:S02]  /*0150*/  UTCATOMSWS.FIND_AND_SET.ALIGN UP1, UR5, UR5 ;  /* 0x00000005000575e3 */ /* 0x000e240008020800 */
[----:B0-----:R-:W-:-:S04]  /*0160*/  PLOP3.LUT P0, PT, PT, PT, UP1, 0x80, 0x8 ;  /* 0x000000000008781c */ /* 0x001fc80003f0f018 */
[----:B------:R-:W-:-:S04]  /*0170*/  SEL R2, RZ, 0xffffffff, !P0 ;  /* 0xffffffffff027807 */ /* 0x000fc80004000000 */
[----:B------:R-:W-:Y:S01]  /*0180*/  ISETP.NE.AND P0, PT, R2, RZ, PT ;  /* 0x000000ff0200720c */ /* 0x000fe20003f05270 */
[----:B------:R-:W-:-:S12]  /*0190*/  IMAD.U32 R2, RZ, RZ, UR5 ;  /* 0x00000005ff027e24 */ /* 0x000fd8000f8e00ff */
[----:B------:R-:W-:Y:S05]  /*01a0*/  @P0 BRA `(.L_x_3) ;  /* 0x0000000000240947 */ /* 0x000fea0003800000 */
.L_x_4:
[----:B------:R-:W-:Y:S05]  /*01b0*/  NANOSLEEP 0x64 ;  /* 0x000000640000795d */ /* 0x000fea0003800000 */
[----:B------:R-:W-:-:S05]  /*01c0*/  UMOV UR5, 0x8 ;  /* 0x0000000800057882 */ /* 0x000fca0000000000 */
[----:B------:R-:W-:Y:S04]  /*01d0*/  DEPBAR.LE SB0, 0x36 ;  /* 0x00008d800000791a */ /* 0x000fe80000000000 */
[----:B------:R-:W0:Y:S02]  /*01e0*/  UTCATOMSWS.FIND_AND_SET.ALIGN UP1, UR5, UR5 ;  /* 0x00000005000575e3 */ /* 0x000e240008020800 */
[----:B0-----:R-:W-:-:S04]  /*01f0*/  PLOP3.LUT P0, PT, PT, PT, UP1, 0x80, 0x8 ;  /* 0x000000000008781c */ /* 0x001fc80003f0f018 */
[----:B------:R-:W-:-:S04]  /*0200*/  SEL R2, RZ, 0xffffffff, !P0 ;  /* 0xffffffffff027807 */ /* 0x000fc80004000000 */
[----:B------:R-:W-:Y:S01]  /*0210*/  ISETP.NE.AND P0, PT, R2, RZ, PT ;  /* 0x000000ff0200720c */ /* 0x000fe20003f05270 */
[----:B------:R-:W-:-:S12]  /*0220*/  IMAD.U32 R2, RZ, RZ, UR5 ;  /* 0x00000005ff027e24 */ /* 0x000fd8000f8e00ff */
[----:B------:R-:W-:Y:S05]  /*0230*/  @!P0 BRA `(.L_x_4) ;  /* 0xfffffffc00dc8947 */ /* 0x000fea000383ffff */
.L_x_3:
[C---:B------:R-:W-:Y:S01]  /*0240*/  VIADD R4, R2.reuse, 0x10 ;  /* 0x0000001002047836 */ /* 0x040fe20000000000 */
[----:B------:R-:W-:Y:S01]  /*0250*/  UMOV UR5, 0x50 ;  /* 0x0000005000057882 */ /* 0x000fe20000000000 */
[----:B------:R-:W-:Y:S01]  /*0260*/  SHF.L.U32 R3, R3, R2, RZ ;  /* 0x0000000203037219 */ /* 0x000fe200000006ff */
[----:B------:R-:W-:Y:S01]  /*0270*/  ULEA UR5, UR6, UR5, 0x18 ;  /* 0x0000000506057291 */ /* 0x000fe2000f8ec0ff */
[----:B------:R-:W-:Y:S01]  /*0280*/  IMAD.SHL.U32 R2, R2, 0x20, RZ ;  /* 0x0000002002027824 */ /* 0x000fe200078e00ff */
[----:B------:R-:W-:-:S04]  /*0290*/  SHF.L.U32 R4, R5, R4, RZ ;  /* 0x0000000405047219 */ /* 0x000fc800000006ff */
[----:B------:R-:W-:-:S05]  /*02a0*/  LOP3.LUT R3, R4, R3, RZ, 0xfc, !PT ;  /* 0x0000000304037212 */ /* 0x000fca00078efcff */
[----:B------:R0:W-:Y:S04]  /*02b0*/  ATOMS.OR RZ, [UR5], R3 ;  /* 0x00000003ffff798c */ /* 0x0001e8000b000005 */
[----:B------:R0:W-:Y:S01]  /*02c0*/  STS [UR4], R2 ;  /* 0x00000002ff007988 */ /* 0x0001e20008000804 */
[----:B------:R-:W-:Y:S05]  /*02d0*/  BRA `(.L_x_2) ;  /* 0x0000000000107947 */ /* 0x000fea0003800000 */
.L_x_1:
[----:B------:R-:W-:-:S05]  /*02e0*/  IMAD.MOV.U32 R2, RZ, RZ, -0x1 ;  /* 0xffffffffff027424 */ /* 0x000fca00078e00ff */
[----:B------:R0:W-:Y:S02]  /*02f0*/  STS [UR4], R2 ;  /* 0x00000002ff007988 */ /* 0x0001e40008000804 */
[----:B0-----:R-:W-:-:S07]  /*0300*/  MOV R2, 0x320 ;  /* 0x0000032000027802 */ /* 0x001fce0000000f00 */
[----:B------:R-:W-:Y:S05]  /*0310*/  CALL.REL.NOINC `($__internal_1_$__cuda_sm10x_tcgen05_guardrail_trap_phase_invalid_during_alloc) ;  /* 0x000001fc006c7944 */ /* 0x000fea0003c00000 */
.L_x_2:
[----:B------:R-:W-:Y:S05]  /*0320*/  WARPSYNC.ALL ;  /* 0x0000000000007948 */ /* 0x000fea0003800000 */
[----:B------:R-:W-:Y:S01]  /*0330*/  NOP ;  /* 0x0000000000007918 */ /* 0x000fe20000000000 */
.L_x_0:
[----:B0-----:R-:W0:Y:S01]  /*0340*/  LDC.64 R2, c[0x0][0x398] ;  /* 0x0000e600ff027b82 */ /* 0x001e220000000a00 */
[----:B------:R-:W1:Y:S01]  /*0350*/  S2R R9, SR_CTAID.X ;  /* 0x0000000000097919 */ /* 0x000e620000002500 */
[----:B------:R-:W-:Y:S01]  /*0360*/  SHF.R.U32.HI R16, RZ, 0x6, R0 ;  /* 0x00000006ff107819 */ /* 0x000fe20000011600 */
[----:B------:R-:W-:Y:S01]  /*0370*/  UMOV UR10, 0x400 ;  /* 0x00000400000a7882 */ /* 0x000fe20000000000 */
[----:B------:R-:W2:Y:S02]  /*0380*/  LDCU.128 UR12, c[0x0][0x380] ;  /* 0x00007000ff0c77ac */ /* 0x000ea40008000c00 */
[----:B------:R-:W-:Y:S02]  /*0390*/  SGXT.U32 R16, R16, 0x1 ;  /* 0x000000011010781a */ /* 0x000fe40000000000 */
[----:B------:R-:W3:Y:S01]  /*03a0*/  S2UR UR4, SR_CgaCtaId ;  /* 0x00000000000479c3 */ /* 0x000ee20000008800 */
[----:B------:R-:W4:Y:S01]  /*03b0*/  LDCU UR8, c[0x0][0x3b0] ;  /* 0x00007600ff0877ac */ /* 0x000f220008000800 */
[----:B------:R-:W-:Y:S01]  /*03c0*/  UMOV UR7, 0x1 ;  /* 0x0000000100077882 */ /* 0x000fe20000000000 */
[----:B0-----:R-:W-:-:S05]  /*03d0*/  VIADD R4, R3, 0x7f ;  /* 0x0000007f03047836 */ /* 0x001fca0000000000 */
[----:B------:R-:W-:Y:S01]  /*03e0*/  SHF.R.S32.HI R5, RZ, 0x1f, R4 ;  /* 0x0000001fff057819 */ /* 0x000fe20000011404 */
[----:B---3--:R-:W-:-:S03]  /*03f0*/  ULEA UR10, UR4, UR10, 0x18 ;  /* 0x0000000a040a7291 */ /* 0x008fc6000f8ec0ff */
[----:B------:R-:W-:Y:S02]  /*0400*/  LEA.HI R5, R5, R4, RZ, 0x7 ;  /* 0x0000000405057211 */ /* 0x000fe400078f38ff */
[----:B-1----:R-:W-:Y:S01]  /*0410*/  IABS R10, R9 ;  /* 0x00000009000a7213 */ /* 0x002fe20000000000 */
[----:B------:R-:W-:Y:S01]  /*0420*/  UIADD3 UR6, UPT, UPT, UR10, 0x18000, URZ ;  /* 0x000180000a067890 */ /* 0x000fe2000fffe0ff */
[----:B------:R-:W-:-:S05]  /*0430*/  SHF.R.S32.HI R5, RZ, 0x7, R5 ;  /* 0x00000007ff057819 */ /* 0x000fca0000011405 */
[----:B------:R-:W-:-:S05]  /*0440*/  IMAD.SHL.U32 R6, R5, 0x4, RZ ;  /* 0x0000000405067824 */ /* 0x000fca00078e00ff */
[-C--:B------:R-:W-:Y:S02]  /*0450*/  IABS R11, R6.reuse ;  /* 0x00000006000b7213 */ /* 0x080fe40000000000 */
[----:B------:R-:W-:Y:S02]  /*0460*/  IABS R12, R6 ;  /* 0x00000006000c7213 */ /* 0x000fe40000000000 */
[----:B------:R-:W0:Y:S08]  /*0470*/  I2F.RP R7, R11 ;  /* 0x0000000b00077306 */ /* 0x000e300000209400 */
[----:B0-----:R-:W0:Y:S02]  /*0480*/  MUFU.RCP R7, R7 ;  /* 0x0000000700077308 */ /* 0x001e240000001000 */
[----:B0-----:R-:W-:-:S02]  /*0490*/  VIADD R4, R7, 0xffffffe ;  /* 0x0ffffffe07047836 */ /* 0x001fc40000000000 */
[----:B------:R-:W-:-:S04]  /*04a0*/  IMAD.MOV R7, RZ, RZ, -R12 ;  /* 0x000000ffff077224 */ /* 0x000fc800078e0a0c */
[----:B------:R0:W1:Y:S02]  /*04b0*/  F2I.FTZ.U32.TRUNC.NTZ R5, R4 ;  /* 0x0000000400057305 */ /* 0x000064000021f000 */
[----:B0-----:R-:W-:Y:S02]  /*04c0*/  IMAD.MOV.U32 R4, RZ, RZ, RZ ;  /* 0x000000ffff047224 */ /* 0x001fe400078e00ff */
[----:B-1----:R-:W-:-:S04]  /*04d0*/  IMAD.MOV R8, RZ, RZ, -R5 ;  /* 0x000000ffff087224 */ /* 0x002fc800078e0a05 */
[----:B------:R-:W-:Y:S02]  /*04e0*/  IMAD R13, R8, R11, RZ ;  /* 0x0000000b080d7224 */ /* 0x000fe400078e02ff */
[----:B------:R-:W-:Y:S02]  /*04f0*/  IMAD.MOV.U32 R8, RZ, RZ, R10 ;  /* 0x000000ffff087224 */ /* 0x000fe400078e000a */
[----:B------:R-:W-:-:S06]  /*0500*/  IMAD.HI.U32 R5, R5, R13, R4 ;  /* 0x0000000d05057227 */ /* 0x000fcc00078e0004 */
[----:B------:R-:W-:-:S04]  /*0510*/  IMAD.HI.U32 R5, R5, R8, RZ ;  /* 0x0000000805057227 */ /* 0x000fc800078e00ff */
[----:B------:R-:W-:Y:S01]  /*0520*/  IMAD R4, R5, R7, R8 ;  /* 0x0000000705047224 */ /* 0x000fe200078e0208 */
[----:B------:R-:W-:Y:S04]  /*0530*/  BAR.SYNC.DEFER_BLOCKING 0x0 ;  /* 0x0000000000007b1d */ /* 0x000fe80000010000 */
[----:B------:R-:W-:-:S13]  /*0540*/  ISETP.GT.U32.AND P1, PT, R11, R4, PT ;  /* 0x000000040b00720c */ /* 0x000fda0003f24070 */
[----:B------:R-:W-:Y:S02]  /*0550*/  @!P1 IMAD.IADD R4, R4, 0x1, -R11 ;  /* 0x0000000104049824 */ /* 0x000fe400078e0a0b */
[----:B------:R-:W-:Y:S01]  /*0560*/  @!P1 VIADD R5, R5, 0x1 ;  /* 0x0000000105059836 */ /* 0x000fe20000000000 */
[----:B------:R-:W-:Y:S02]  /*0570*/  ISETP.NE.AND P1, PT, R6, RZ, PT ;  /* 0x000000ff0600720c */ /* 0x000fe40003f25270 */
[----:B------:R-:W-:Y:S02]  /*0580*/  ISETP.GE.U32.AND P0, PT, R4, R11, PT ;  /* 0x0000000b0400720c */ /* 0x000fe40003f06070 */
[----:B------:R-:W-:-:S04]  /*0590*/  LOP3.LUT R4, R9, R6, RZ, 0x3c, !PT ;  /* 0x0000000609047212 */ /* 0x000fc800078e3cff */
[----:B------:R-:W-:Y:S01]  /*05a0*/  ISETP.GE.AND P2, PT, R4, RZ, PT ;  /* 0x000000ff0400720c */ /* 0x000fe20003f46270 */
[----:B------:R-:W-:-:S06]  /*05b0*/  VIADD R4, R2, 0xff ;  /* 0x000000ff02047836 */ /* 0x000fcc0000000000 */
[----:B------:R-:W-:-:S04]  /*05c0*/  @P0 VIADD R5, R5, 0x1 ;  /* 0x0000000105050836 */ /* 0x000fc80000000000 */
[----:B------:R-:W-:Y:S01]  /*05d0*/  IMAD.MOV.U32 R7, RZ, RZ, R5 ;  /* 0x000000ffff077224 */ /* 0x000fe200078e0005 */
[----:B------:R-:W-:-:S03]  /*05e0*/  SHF.R.S32.HI R5, RZ, 0x1f, R4 ;  /* 0x0000001fff057819 */ /* 0x000fc60000011404 */
[----:B------:R-:W-:Y:S01]  /*05f0*/  @!P2 IMAD.MOV R7, RZ, RZ, -R7 ;  /* 0x000000ffff07a224 */ /* 0x000fe200078e0a07 */
[----:B------:R-:W-:Y:S02]  /*0600*/  @!P1 LOP3.LUT R7, RZ, R6, RZ, 0x33, !PT ;  /* 0x00000006ff079212 */ /* 0x000fe400078e33ff */
[----:B------:R-:W-:-:S03]  /*0610*/  LEA.HI R5, R5, R4, RZ, 0x8 ;  /* 0x0000000405057211 */ /* 0x000fc600078f40ff */
[----:B------:R-:W-:Y:S02]  /*0620*/  IMAD.SHL.U32 R12, R7, 0x4, RZ ;  /* 0x00000004070c7824 */ /* 0x000fe400078e00ff */
[----:B------:R-:W-:-:S03]  /*0630*/  IMAD.MOV R7, RZ, RZ, -R7 ;  /* 0x000000ffff077224 */ /* 0x000fc600078e0a07 */
[----:B------:R-:W-:Y:S01]  /*0640*/  LEA.HI.SX32 R5, R5, -R12, 0x18 ;  /* 0x8000000c05057211 */ /* 0x000fe200078fc2ff */
[----:B------:R-:W-:Y:S01]  /*0650*/  IMAD R14, R6, R7, R9 ;  /* 0x00000007060e7224 */ /* 0x000fe200078e0209 */
[----:B------:R-:W-:Y:S02]  /*0660*/  IABS R6, R3 ;  /* 0x0000000300067213 */ /* 0x000fe40000000000 */
[----:B------:R-:W-:Y:S02]  /*0670*/  VIMNMX R15, PT, PT, R5, 0x4, PT ;  /* 0x00000004050f7848 */ /* 0x000fe40003fe0100 */
[----:B------:R-:W-:Y:S01]  /*0680*/  IABS R9, R14 ;  /* 0x0000000e00097213 */ /* 0x000fe20000000000 */
[----:B------:R-:W0:Y:S01]  /*0690*/  I2F.RP R11, R6 ;  /* 0x00000006000b7306 */ /* 0x000e220000209400 */
[----:B------:R-:W-:-:S07]  /*06a0*/  IABS R13, R15 ;  /* 0x0000000f000d7213 */ /* 0x000fce0000000000 */
[----:B------:R-:W1:Y:S08]  /*06b0*/  I2F.RP R8, R13 ;  /* 0x0000000d00087306 */ /* 0x000e700000209400 */
[----:B0-----:R-:W-:Y:S08]  /*06c0*/  MUFU.RCP R11, R11 ;  /* 0x0000000b000b7308 */ /* 0x001ff00000001000 */
[----:B-1----:R-:W0:Y:S02]  /*06d0*/  MUFU.RCP R8, R8 ;  /* 0x0000000800087308 */ /* 0x002e240000001000 */
[----:B0-----:R-:W-:-:S06]  /*06e0*/  VIADD R4, R8, 0xffffffe ;  /* 0x0ffffffe08047836 */ /* 0x001fcc0000000000 */
[----:B------:R0:W1:Y:S02]  /*06f0*/  F2I.FTZ.U32.TRUNC.NTZ R5, R4 ;  /* 0x0000000400057305 */ /* 0x000064000021f000 */
[----:B0-----:R-:W-:Y:S02]  /*0700*/  IMAD.MOV.U32 R4, RZ, RZ, RZ ;  /* 0x000000ffff047224 */ /* 0x001fe400078e00ff */
[----:B-1----:R-:W-:-:S04]  /*0710*/  IMAD.MOV R10, RZ, RZ, -R5 ;  /* 0x000000ffff0a7224 */ /* 0x002fc800078e0a05 */
[----:B------:R-:W-:Y:S01]  /*0720*/  IMAD R7, R10, R13, RZ ;  /* 0x0000000d0a077224 */ /* 0x000fe200078e02ff */
[----:B------:R-:W-:-:S03]  /*0730*/  IABS R10, R15 ;  /* 0x0000000f000a7213 */ /* 0x000fc60000000000 */
[----:B------:R-:W-:Y:S01]  /*0740*/  IMAD.HI.U32 R5, R5, R7, R4 ;  /* 0x0000000705057227 */ /* 0x000fe200078e0004 */
[----:B------:R-:W-:-:S03]  /*0750*/  IABS R7, R2 ;  /* 0x0000000200077213 */ /* 0x000fc60000000000 */
[----:B------:R-:W-:Y:S02]  /*0760*/  IMAD.MOV.U32 R4, RZ, RZ, R9 ;  /* 0x000000ffff047224 */ /* 0x000fe400078e0009 */
[----:B------:R-:W-:Y:S02]  /*0770*/  IMAD.MOV R8, RZ, RZ, -R10 ;  /* 0x000000ffff087224 */ /* 0x000fe400078e0a0a */
[----:B------:R-:W-:Y:S01]  /*0780*/  IMAD.HI.U32 R5, R5, R4, RZ ;  /* 0x0000000405057227 */ /* 0x000fe200078e00ff */
[----:B------:R-:W0:Y:S03]  /*0790*/  I2F.RP R10, R7 ;  /* 0x00000007000a7306 */ /* 0x000e260000209400 */
[----:B------:R-:W-:Y:S02]  /*07a0*/  IMAD R4, R5, R8, R4 ;  /* 0x0000000805047224 */ /* 0x000fe400078e0204 */
[----:B------:R-:W-:-:S03]  /*07b0*/  VIADD R8, R11, 0xffffffe ;  /* 0x0ffffffe0b087836 */ /* 0x000fc60000000000 */
[----:B------:R-:W-:Y:S01]  /*07c0*/  ISETP.GT.U32.AND P1, PT, R13, R4, PT ;  /* 0x000000040d00720c */ /* 0x000fe20003f24070 */
[----:B------:R1:W3:Y:S08]  /*07d0*/  F2I.FTZ.U32.TRUNC.NTZ R9, R8 ;  /* 0x0000000800097305 */ /* 0x0002f0000021f000 */
[----:B0-----:R-:W0:Y:S01]  /*07e0*/  MUFU.RCP R10, R10 ;  /* 0x0000000a000a7308 */ /* 0x001e220000001000 */
[----:B-1----:R-:W-:-:S03]  /*07f0*/  IMAD.MOV.U32 R8, RZ, RZ, RZ ;  /* 0x000000ffff087224 */ /* 0x002fc600078e00ff */
[----:B------:R-:W-:Y:S02]  /*0800*/  @!P1 IMAD.IADD R4, R4, 0x1, -R13 ;  /* 0x0000000104049824 */ /* 0x000fe400078e0a0d */
[----:B------:R-:W-:Y:S01]  /*0810*/  @!P1 VIADD R5, R5, 0x1 ;  /* 0x0000000105059836 */ /* 0x000fe20000000000 */
[----:B------:R-:W-:Y:S01]  /*0820*/  ISETP.NE.AND P1, PT, R15, RZ, PT ;  /* 0x000000ff0f00720c */ /* 0x000fe20003f25270 */
[----:B---3--:R-:W-:Y:S01]  /*0830*/  IMAD.MOV R11, RZ, RZ, -R9 ;  /* 0x000000ffff0b7224 */ /* 0x008fe200078e0a09 */
[----:B------:R-:W-:Y:S02]  /*0840*/  ISETP.GE.U32.AND P0, PT, R4, R13, PT ;  /* 0x0000000d0400720c */ /* 0x000fe40003f06070 */
[----:B------:R-:W-:Y:S01]  /*0850*/  LOP3.LUT R4, R14, R15, RZ, 0x3c, !PT ;  /* 0x0000000f0e047212 */ /* 0x000fe200078e3cff */
[----:B------:R-:W-:-:S03]  /*0860*/  IMAD R11, R11, R6, RZ ;  /* 0x000000060b0b7224 */ /* 0x000fc600078e02ff */
[----:B------:R-:W-:Y:S01]  /*0870*/  ISETP.GE.AND P2, PT, R4, RZ, PT ;  /* 0x000000ff0400720c */ /* 0x000fe20003f46270 */
[----:B------:R-:W-:-:S04]  /*0880*/  IMAD.HI.U32 R8, R9, R11, R8 ;  /* 0x0000000b09087227 */ /* 0x000fc800078e0008 */
[----:B0-----:R-:W-:Y:S02]  /*0890*/  VIADD R4, R10, 0xffffffe ;  /* 0x0ffffffe0a047836 */ /* 0x001fe40000000000 */
[----:B------:R-:W-:-:S04]  /*08a0*/  @P0 VIADD R5, R5, 0x1 ;  /* 0x0000000105050836 */ /* 0x000fc80000000000 */
[----:B------:R-:W-:Y:S02]  /*08b0*/  IMAD.MOV.U32 R22, RZ, RZ, R5 ;  /* 0x000000ffff167224 */ /* 0x000fe400078e0005 */
[----:B------:R0:W1:Y:S02]  /*08c0*/  F2I.FTZ.U32.TRUNC.NTZ R5, R4 ;  /* 0x0000000400057305 */ /* 0x000064000021f000 */
[----:B------:R-:W-:Y:S01]  /*08d0*/  @!P2 IMAD.MOV R22, RZ, RZ, -R22 ;  /* 0x000000ffff16a224 */ /* 0x000fe200078e0a16 */
[----:B------:R-:W-:-:S05]  /*08e0*/  @!P1 LOP3.LUT R22, RZ, R15, RZ, 0x33, !PT ;  /* 0x0000000fff169212 */ /* 0x000fca00078e33ff */
[----:B------:R-:W-:Y:S02]  /*08f0*/  IMAD.SHL.U32 R93, R22, 0x80, RZ ;  /* 0x00000080165d7824 */ /* 0x000fe400078e00ff */
[----:B0-----:R-:W-:Y:S02]  /*0900*/  IMAD.MOV.U32 R4, RZ, RZ, RZ ;  /* 0x000000ffff047224 */ /* 0x001fe400078e00ff */
[----:B------:R-:W-:Y:S01]  /*0910*/  IMAD.MOV R22, RZ, RZ, -R22 ;  /* 0x000000ffff167224 */ /* 0x000fe200078e0a16 */
[----:B------:R-:W-:Y:S01]  /*0920*/  LOP3.LUT R16, R93, R16, RZ, 0xfc, !PT ;  /* 0x000000105d107212 */ /* 0x000fe200078efcff */
[----:B-1----:R-:W-:-:S03]  /*0930*/  IMAD.MOV R10, RZ, RZ, -R5 ;  /* 0x000000ffff0a7224 */ /* 0x002fc600078e0a05 */
[----:B------:R-:W-:Y:S01]  /*0940*/  IABS R13, R16 ;  /* 0x00000010000d7213 */ /* 0x000fe20000000000 */
[----:B------:R-:W-:Y:S01]  /*0950*/  IMAD R22, R15, R22, R14 ;  /* 0x000000160f167224 */ /* 0x000fe200078e020e */
[----:B------:R-:W-:Y:S01]  /*0960*/  LOP3.LUT R17, R16, 0x7e, RZ, 0xfc, !PT ;  /* 0x0000007e10117812 */ /* 0x000fe200078efcff */
[----:B------:R-:W-:Y:S01]  /*0970*/  IMAD R11, R10, R7, RZ ;  /* 0x000000070a0b7224 */ /* 0x000fe200078e02ff */
[----:B------:R-:W-:Y:S01]  /*0980*/  LOP3.LUT R18, R16, 0x2, RZ, 0xfc, !PT ;  /* 0x0000000210127812 */ /* 0x000fe200078efcff */
[----:B------:R-:W-:Y:S01]  /*0990*/  IMAD.HI.U32 R9, R8, R13, RZ ;  /* 0x0000000d08097227 */ /* 0x000fe200078e00ff */
[----:B------:R-:W-:Y:S02]  /*09a0*/  IABS R59, R17 ;  /* 0x00000011003b7213 */ /* 0x000fe40000000000 */
[----:B------:R-:W-:Y:S01]  /*09b0*/  IABS R69, R18 ;  /* 0x0000001200457213 */ /* 0x000fe20000000000 */
[----:B------:R-:W-:Y:S01]  /*09c0*/  IMAD.HI.U32 R4, R5, R11, R4 ;  /* 0x0000000b05047227 */ /* 0x000fe200078e0004 */
[----:B------:R-:W-:-:S02]  /*09d0*/  LOP3.LUT R14, R16, 0xc, RZ, 0xfc, !PT ;  /* 0x0000000c100e7812 */ /* 0x000fc400078efcff */
[----:B------:R-:W-:Y:S01]  /*09e0*/  LOP3.LUT R15, R16, 0x10, RZ, 0xfc, !PT ;  /* 0x00000010100f7812 */ /* 0x000fe200078efcff */
[----:B------:R-:W-:Y:S01]  /*09f0*/  IMAD.HI.U32 R10, R8, R59, RZ ;  /* 0x0000003b080a7227 */ /* 0x000fe200078e00ff */
[----:B------:R-:W-:Y:S02]  /*0a00*/  ISETP.GE.AND P3, PT, R18, RZ, PT ;  /* 0x000000ff1200720c */ /* 0x000fe40003f66270 */
[C---:B------:R-:W-:Y:S01]  /*0a10*/  LOP3.LUT R19, R16.reuse, 0x40, RZ, 0xfc, !PT ;  /* 0x0000004010137812 */ /* 0x040fe200078efcff */
[----:B------:R-:W-:Y:S01]  /*0a20*/  IMAD.MOV R9, RZ, RZ, -R9 ;  /* 0x000000ffff097224 */ /* 0x000fe200078e0a09 */
[----:B------:R-:W-:Y:S01]  /*0a30*/  LOP3.LUT R21, R16, 0x42, RZ, 0xfc, !PT ;  /* 0x0000004210157812 */ /* 0x000fe200078efcff */
[----:B------:R-:W-:Y:S01]  /*0a40*/  IMAD.HI.U32 R5, R8, R69, RZ ;  /* 0x0000004508057227 */ /* 0x000fe200078e00ff */
[C---:B------:R-:W-:Y:S02]  /*0a50*/  LOP3.LUT R40, R16.reuse, 0x44, RZ, 0xfc, !PT ;  /* 0x0000004410287812 */ /* 0x040fe400078efcff */
[C---:B------:R-:W-:Y:S01]  /*0a60*/  LOP3.LUT R41, R16.reuse, 0x46, RZ, 0xfc, !PT ;  /* 0x0000004610297812 */ /* 0x040fe200078efcff */
[----:B------:R-:W-:Y:S01]  /*0a70*/  IMAD.MOV R10, RZ, RZ, -R10 ;  /* 0x000000ffff0a7224 */ /* 0x000fe200078e0a0a */
[----:B------:R-:W-:Y:S01]  /*0a80*/  LOP3.LUT R42, R16, 0x48, RZ, 0xfc, !PT ;  /* 0x00000048102a7812 */ /* 0x000fe200078efcff */
[----:B------:R-:W-:Y:S01]  /*0a90*/  IMAD R70, R6, R9, R13 ;  /* 0x0000000906467224 */ /* 0x000fe200078e020d */
[C---:B------:R-:W-:Y:S01]  /*0aa0*/  LOP3.LUT R13, R16.reuse, 0x4, RZ, 0xfc, !PT ;  /* 0x00000004100d7812 */ /* 0x040fe200078efcff */
[----:B------:R-:W-:Y:S01]  /*0ab0*/  IMAD.MOV R5, RZ, RZ, -R5 ;  /* 0x000000ffff057224 */ /* 0x000fe200078e0a05 */
[----:B------:R-:W-:Y:S01]  /*0ac0*/  LOP3.LUT R43, R16, 0x4a, RZ, 0xfc, !PT ;  /* 0x0000004a102b7812 */ /* 0x000fe200078efcff */
[C---:B------:R-:W-:Y:S01]  /*0ad0*/  IMAD R59, R6.reuse, R10, R59 ;  /* 0x0000000a063b7224 */ /* 0x040fe200078e023b */
[C---:B------:R-:W-:Y:S01]  /*0ae0*/  ISETP.GT.U32.AND P0, PT, R6.reuse, R70, PT ;  /* 0x000000460600720c */ /* 0x040fe20003f04070 */
[----:B------:R-:W-:Y:S01]  /*0af0*/  IMAD R69, R6, R5, R69 ;  /* 0x0000000506457224 */ /* 0x000fe200078e0245 */
[----:B------:R-:W-:Y:S01]  /*0b00*/  IABS R9, R13 ;  /* 0x0000000d00097213 */ /* 0x000fe20000000000 */
[----:B------:R-:W-:Y:S01]  /*0b10*/  IMAD.IADD R22, R12, 0x1, R22 ;  /* 0x000000010c167824 */ /* 0x000fe200078e0216 */
[----:B------:R-:W-:-:S02]  /*0b20*/  ISETP.GT.U32.AND P4, PT, R6, R59, PT ;  /* 0x0000003b0600720c */ /* 0x000fc40003f84070 */
[----:B------:R-:W-:Y:S01]  /*0b30*/  ISETP.GT.U32.AND P2, PT, R6, R69, PT ;  /* 0x000000450600720c */ /* 0x000fe20003f44070 */
[----:B------:R-:W-:Y:S01]  /*0b40*/  IMAD.HI.U32 R5, R8, R9, RZ ;  /* 0x0000000908057227 */ /* 0x000fe200078e00ff */
[C---:B------:R-:W-:Y:S02]  /*0b50*/  LOP3.LUT R10, R16.reuse, 0x6, RZ, 0xfc, !PT ;  /* 0x00000006100a7812 */ /* 0x040fe400078efcff */
[----:B------:R-:W-:Y:S01]  /*0b60*/  LOP3.LUT R12, R16, 0x8, RZ, 0xfc, !PT ;  /* 0x00000008100c7812 */ /* 0x000fe200078efcff */
[----:B------:R-:W-:Y:S01]  /*0b70*/  IMAD.MOV R5, RZ, RZ, -R5 ;  /* 0x000000ffff057224 */ /* 0x000fe200078e0a05 */
[----:B------:R-:W-:Y:S01]  /*0b80*/  IABS R67, R10 ;  /* 0x0000000a00437213 */ /* 0x000fe20000000000 */
[--C-:B------:R-:W-:Y:S01]  /*0b90*/  @!P0 IMAD.IADD R70, R70, 0x1, -R6.reuse ;  /* 0x0000000146468824 */ /* 0x100fe200078e0a06 */
[----:B------:R-:W-:Y:S01]  /*0ba0*/  IABS R11, R12 ;  /* 0x0000000c000b7213 */ /* 0x000fe20000000000 */
[C---:B------:R-:W-:Y:S01]  /*0bb0*/  IMAD R68, R6.reuse, R5, R9 ;  /* 0x0000000506447224 */ /* 0x040fe200078e0209 */
[----:B------:R-:W-:Y:S01]  /*0bc0*/  ISETP.GE.AND P1, PT, R13, RZ, PT ;  /* 0x000000ff0d00720c */ /* 0x000fe20003f26270 */
[--C-:B------:R-:W-:Y:S01]  /*0bd0*/  @!P4 IMAD.IADD R59, R59, 0x1, -R6.reuse ;  /* 0x000000013b3bc824 */ /* 0x100fe200078e0a06 */
[----:B------:R-:W-:Y:S01]  /*0be0*/  ISETP.GT.U32.AND P0, PT, R6, R70, PT ;  /* 0x000000460600720c */ /* 0x000fe20003f04070 */
[----:B------:R-:W-:Y:S01]  /*0bf0*/  @!P2 IMAD.IADD R69, R69, 0x1, -R6 ;  /* 0x000000014545a824 */ /* 0x000fe200078e0a06 */
[----:B------:R-:W-:Y:S01]  /*0c00*/  ISETP.GE.AND P4, PT, R16, RZ, PT ;  /* 0x000000ff1000720c */ /* 0x000fe20003f86270 */
[----:B------:R-:W-:Y:S01]  /*0c10*/  IMAD.HI.U32 R5, R8, R67, RZ ;  /* 0x0000004308057227 */ /* 0x000fe200078e00ff */
[----:B------:R-:W-:-:S02]  /*0c20*/  ISETP.GT.U32.AND P6, PT, R6, R59, PT ;  /* 0x0000003b0600720c */ /* 0x000fc40003fc4070 */
[----:B------:R-:W-:Y:S01]  /*0c30*/  ISETP.GT.U32.AND P5, PT, R6, R69, PT ;  /* 0x000000450600720c */ /* 0x000fe20003fa4070 */
[----:B------:R-:W-:Y:S01]  /*0c40*/  IMAD.HI.U32 R9, R8, R11, RZ ;  /* 0x0000000b08097227 */ /* 0x000fe200078e00ff */
[----:B------:R-:W-:Y:S02]  /*0c50*/  ISETP.GE.AND P2, PT, R10, RZ, PT ;  /* 0x000000ff0a00720c */ /* 0x000fe40003f46270 */
[----:B------:R-:W-:Y:S01]  /*0c60*/  LOP3.LUT R10, R16, 0xa, RZ, 0xfc, !PT ;  /* 0x0000000a100a7812 */ /* 0x000fe200078efcff */
[----:B------:R-:W-:Y:S01]  /*0c70*/  IMAD.MOV R5, RZ, RZ, -R5 ;  /* 0x000000ffff057224 */ /* 0x000fe200078e0a05 */
[----:B------:R-:W-:Y:S01]  /*0c80*/  IABS R13, R15 ;  /* 0x0000000f000d7213 */ /* 0x000fe20000000000 */
[----:B------:R-:W-:Y:S01]  /*0c90*/  IMAD.MOV R9, RZ, RZ, -R9 ;  /* 0x000000ffff097224 */ /* 0x000fe200078e0a09 */
[----:B------:R-:W-:Y:S01]  /*0ca0*/  IABS R65, R10 ;  /* 0x0000000a00417213 */ /* 0x000fe20000000000 */
[--C-:B------:R-:W-:Y:S01]  /*0cb0*/  @!P0 IMAD.IADD R70, R70, 0x1, -R6.reuse ;  /* 0x0000000146468824 */ /* 0x100fe200078e0a06 */
[C---:B------:R-:W-:Y:S01]  /*0cc0*/  ISETP.GT.U32.AND P0, PT, R6.reuse, R68, PT ;  /* 0x000000440600720c */ /* 0x040fe20003f04070 */
[C---:B------:R-:W-:Y:S01]  /*0cd0*/  IMAD R67, R6.reuse, R5, R67 ;  /* 0x0000000506437224 */ /* 0x040fe200078e0243 */
[----:B------:R-:W-:Y:S01]  /*0ce0*/  IABS R91, R43 ;  /* 0x0000002b005b7213 */ /* 0x000fe20000000000 */
[C---:B------:R-:W-:Y:S01]  /*0cf0*/  IMAD R66, R6.reuse, R9, R11 ;  /* 0x0000000906427224 */ /* 0x040fe200078e020b */
[----:B------:R-:W-:Y:S01]  /*0d00*/  IABS R11, R14 ;  /* 0x0000000e000b7213 */ /* 0x000fe20000000000 */
[--C-:B------:R-:W-:Y:S01]  /*0d10*/  @!P6 IMAD.IADD R59, R59, 0x1, -R6.reuse ;  /* 0x000000013b3be824 */ /* 0x100fe200078e0a06 */
[C---:B------:R-:W-:Y:S01]  /*0d20*/  ISETP.GT.U32.AND P6, PT, R6.reuse, R67, PT ;  /* 0x000000430600720c */ /* 0x040fe20003fc4070 */
[----:B------:R-:W-:Y:S01]  /*0d30*/  @!P5 IMAD.IADD R69, R69, 0x1, -R6 ;  /* 0x000000014545d824 */ /* 0x000fe200078e0a06 */
[----:B------:R-:W-:Y:S01]  /*0d40*/  ISETP.GT.U32.AND P5, PT, R6, R66, PT ;  /* 0x000000420600720c */ /* 0x000fe20003fa4070 */
[----:B------:R-:W-:Y:S01]  /*0d50*/  @!P4 IMAD.MOV R70, RZ, RZ, -R70 ;  /* 0x000000ffff46c224 */ /* 0x000fe200078e0a46 */
[----:B------:R-:W-:Y:S01]  /*0d60*/  ISETP.GE.AND P4, PT, R17, RZ, PT ;  /* 0x000000ff1100720c */ /* 0x000fe20003f86270 */
[----:B------:R-:W-:Y:S01]  /*0d70*/  IMAD.HI.U32 R5, R8, R65, RZ ;  /* 0x0000004108057227 */ /* 0x000fe200078e00ff */
[----:B------:R-:W-:-:S02]  /*0d80*/  LOP3.LUT R17, R16, 0x22, RZ, 0xfc, !PT ;  /* 0x0000002210117812 */ /* 0x000fc400078efcff */
[----:B------:R-:W-:Y:S01]  /*0d90*/  LOP3.LUT R44, R16, 0x5c, RZ, 0xfc, !PT ;  /* 0x0000005c102c7812 */ /* 0x000fe200078efcff */
[--C-:B------:R-:W-:Y:S01]  /*0da0*/  @!P0 IMAD.IADD R68, R68, 0x1, -R6.reuse ;  /* 0x0000000144448824 */ /* 0x100fe200078e0a06 */
[----:B------:R-:W-:Y:S01]  /*0db0*/  ISETP.GE.AND P0, PT, R12, RZ, PT ;  /* 0x000000ff0c00720c */ /* 0x000fe20003f06270 */
[----:B------:R-:W-:Y:S01]  /*0dc0*/  IMAD.MOV R9, RZ, RZ, -R5 ;  /* 0x000000ffff097224 */ /* 0x000fe200078e0a05 */
[----:B------:R-:W-:Y:S01]  /*0dd0*/  LOP3.LUT R12, R16, 0xe, RZ, 0xfc, !PT ;  /* 0x0000000e100c7812 */ /* 0x000fe200078efcff */
[--C-:B------:R-:W-:Y:S01]  /*0de0*/  @!P6 IMAD.IADD R67, R67, 0x1, -R6.reuse ;  /* 0x000000014343e824 */ /* 0x100fe200078e0a06 */
[----:B------:R-:W-:Y:S01]  /*0df0*/  ISETP.GT.U32.AND P6, PT, R6, R68, PT ;  /* 0x000000440600720c */ /* 0x000fe20003fc4070 */
[----:B------:R-:W-:Y:S01]  /*0e00*/  @!P5 IMAD.IADD R66, R66, 0x1, -R6 ;  /* 0x000000014242d824 */ /* 0x000fe200078e0a06 */
[----:B------:R-:W-:Y:S01]  /*0e10*/  IABS R63, R12 ;  /* 0x0000000c003f7213 */ /* 0x000fe20000000000 */
[----:B------:R-:W-:Y:S01]  /*0e20*/  IMAD.HI.U32 R5, R8, R11, RZ ;  /* 0x0000000b08057227 */ /* 0x000fe200078e00ff */
[----:B------:R-:W-:-:S02]  /*0e30*/  IABS R35, R17 ;  /* 0x0000001100237213 */ /* 0x000fc40000000000 */
[C---:B------:R-:W-:Y:S01]  /*0e40*/  ISETP.GT.U32.AND P5, PT, R6.reuse, R66, PT ;  /* 0x000000420600720c */ /* 0x040fe20003fa4070 */
[----:B------:R-:W-:Y:S01]  /*0e50*/  IMAD R65, R6, R9, R65 ;  /* 0x0000000906417224 */ /* 0x000fe200078e0241 */
[----:B------:R-:W-:Y:S01]  /*0e60*/  IABS R87, R44 ;  /* 0x0000002c00577213 */ /* 0x000fe20000000000 */
[----:B------:R-:W-:Y:S01]  /*0e70*/  IMAD.MOV R5, RZ, RZ, -R5 ;  /* 0x000000ffff057224 */ /* 0x000fe200078e0a05 */
[----:B------:R-:W-:Y:S01]  /*0e80*/  LOP3.LUT R45, R16, 0x5e, RZ, 0xfc, !PT ;  /* 0x0000005e102d7812 */ /* 0x000fe200078efcff */
[----:B------:R-:W-:Y:S01]  /*0e90*/  @!P4 IMAD.MOV R59, RZ, RZ, -R59 ;  /* 0x000000ffff3bc224 */ /* 0x000fe200078e0a3b */
[----:B------:R-:W-:Y:S01]  /*0ea0*/  ISETP.GT.U32.AND P4, PT, R6, R67, PT ;  /* 0x000000430600720c */ /* 0x000fe20003f84070 */
[----:B------:R-:W-:Y:S01]  /*0eb0*/  @!P6 IMAD.IADD R68, R68, 0x1, -R6 ;  /* 0x000000014444e824 */ /* 0x000fe200078e0a06 */
[C---:B------:R-:W-:Y:S01]  /*0ec0*/  ISETP.GT.U32.AND P6, PT, R6.reuse, R65, PT ;  /* 0x000000410600720c */ /* 0x040fe20003fc4070 */
[----:B------:R-:W-:Y:S01]  /*0ed0*/  IMAD R64, R6, R5, R11 ;  /* 0x0000000506407224 */ /* 0x000fe200078e020b */
[----:B------:R-:W-:Y:S01]  /*0ee0*/  LOP3.LUT R46, R16, 0x60, RZ, 0xfc, !PT ;  /* 0x00000060102e7812 */ /* 0x000fe200078efcff */
[----:B------:R-:W-:Y:S01]  /*0ef0*/  IMAD.HI.U32 R9, R8, R13, RZ ;  /* 0x0000000d08097227 */ /* 0x000fe200078e00ff */
[----:B------:R-:W-:-:S02]  /*0f00*/  LOP3.LUT R48, R16, 0x64, RZ, 0xfc, !PT ;  /* 0x0000006410307812 */ /* 0x000fc400078efcff */
[----:B------:R-:W-:Y:S01]  /*0f10*/  IABS R85, R46 ;  /* 0x0000002e00557213 */ /* 0x000fe20000000000 */
[--C-:B------:R-:W-:Y:S01]  /*0f20*/  @!P5 IMAD.IADD R66, R66, 0x1, -R6.reuse ;  /* 0x000000014242d824 */ /* 0x100fe200078e0a06 */
[----:B------:R-:W-:Y:S01]  /*0f30*/  ISETP.GT.U32.AND P5, PT, R6, R64, PT ;  /* 0x000000400600720c */ /* 0x000fe20003fa4070 */
[----:B------:R-:W-:Y:S01]  /*0f40*/  IMAD.HI.U32 R5, R8, R63, RZ ;  /* 0x0000003f08057227 */ /* 0x000fe200078e00ff */
[----:B------:R-:W-:Y:S02]  /*0f50*/  IABS R83, R48 ;  /* 0x0000003000537213 */ /* 0x000fe40000000000 */
[----:B------:R-:W-:Y:S01]  /*0f60*/  LOP3.LUT R47, R16, 0x62, RZ, 0xfc, !PT ;  /* 0x00000062102f7812 */ /* 0x000fe200078efcff */
[--C-:B------:R-:W-:Y:S01]  /*0f70*/  @!P4 IMAD.IADD R67, R67, 0x1, -R6.reuse ;  /* 0x000000014343c824 */ /* 0x100fe200078e0a06 */
[----:B------:R-:W-:Y:S01]  /*0f80*/  ISETP.GE.AND P4, PT, R10, RZ, PT ;  /* 0x000000ff0a00720c */ /* 0x000fe20003f86270 */
[--C-:B------:R-:W-:Y:S01]  /*0f90*/  @!P6 IMAD.IADD R65, R65, 0x1, -R6.reuse ;  /* 0x000000014141e824 */ /* 0x100fe200078e0a06 */
[----:B------:R-:W-:Y:S01]  /*0fa0*/  LOP3.LUT R10, R16, 0x12, RZ, 0xfc, !PT ;  /* 0x00000012100a7812 */ /* 0x000fe200078efcff */
[----:B------:R-:W-:Y:S01]  /*0fb0*/  IMAD.MOV R9, RZ, RZ, -R9 ;  /* 0x000000ffff097224 */ /* 0x000fe200078e0a09 */
[----:B------:R-:W-:Y:S01]  /*0fc0*/  ISETP.GE.AND P6, PT, R14, RZ, PT ;  /* 0x000000ff0e00720c */ /* 0x000fe20003fc6270 */
[----:B------:R-:W-:Y:S01]  /*0fd0*/  IMAD.MOV R5, RZ, RZ, -R5 ;  /* 0x000000ffff057224 */ /* 0x000fe200078e0a05 */
[----:B------:R-:W-:Y:S01]  /*0fe0*/  LOP3.LUT R14, R16, 0x14, RZ, 0xfc, !PT ;  /* 0x00000014100e7812 */ /* 0x000fe200078efcff */
[----:B------:R-:W-:Y:S01]  /*0ff0*/  @!P5 IMAD.IADD R64, R64, 0x1, -R6 ;  /* 0x000000014040d824 */ /* 0x000fe200078e0a06 */
[----:B------:R-:W-:Y:S01]  /*1000*/  IABS R61, R10 ;  /* 0x0000000a003d7213 */ /* 0x000fe20000000000 */
[C---:B------:R-:W-:Y:S01]  /*1010*/  IMAD R62, R6.reuse, R9, R13 ;  /* 0x00000009063e7224 */ /* 0x040fe200078e020d */
[C---:B------:R-:W-:Y:S01]  /*1020*/  ISETP.GT.U32.AND P5, PT, R6.reuse, R65, PT ;  /* 0x000000410600720c */ /* 0x040fe20003fa4070 */
[----:B------:R-:W-:Y:S01]  /*1030*/  @!P3 IMAD.MOV R69, RZ, RZ, -R69 ;  /* 0x000000ffff45b224 */ /* 0x000fe200078e0a45 */
[----:B------:R-:W-:Y:S01]  /*1040*/  IABS R11, R14 ;  /* 0x0000000e000b7213 */ /* 0x000fe20000000000 */
[C---:B------:R-:W-:Y:S01]  /*1050*/  IMAD R63, R6.reuse, R5, R63 ;  /* 0x00000005063f7224 */ /* 0x040fe200078e023f */
[----:B------:R-:W-:Y:S01]  /*1060*/  ISETP.GT.U32.AND P3, PT, R6, R64, PT ;  /* 0x000000400600720c */ /* 0x000fe20003f64070 */
[----:B------:R-:W-:Y:S01]  /*1070*/  IMAD.HI.U32 R5, R8, R61, RZ ;  /* 0x0000003d08057227 */ /* 0x000fe200078e00ff */
[----:B------:R-:W-:-:S02]  /*1080*/  LOP3.LUT R51, R16, 0x68, RZ, 0xfc, !PT ;  /* 0x0000006810337812 */ /* 0x000fc400078efcff */
[----:B------:R-:W-:Y:S01]  /*1090*/  LOP3.LUT R50, R16, 0x6e, RZ, 0xfc, !PT ;  /* 0x0000006e10327812 */ /* 0x000fe200078efcff */
[----:B------:R-:W-:Y:S01]  /*10a0*/  @!P2 IMAD.MOV R67, RZ, RZ, -R67 ;  /* 0x000000ffff43a224 */ /* 0x000fe200078e0a43 */
[----:B------:R-:W-:Y:S01]  /*10b0*/  ISETP.GT.U32.AND P2, PT, R6, R62, PT ;  /* 0x0000003e0600720c */ /* 0x000fe20003f44070 */
[----:B------:R-:W-:Y:S01]  /*10c0*/  IMAD.HI.U32 R9, R8, R11, RZ ;  /* 0x0000000b08097227 */ /* 0x000fe200078e00ff */
[----:B------:R-:W-:Y:S02]  /*10d0*/  IABS R81, R51 ;  /* 0x0000003300517213 */ /* 0x000fe40000000000 */
[----:B------:R-:W-:Y:S01]  /*10e0*/  IABS R49, R50 ;  /* 0x0000003200317213 */ /* 0x000fe20000000000 */
[----:B------:R-:W-:Y:S01]  /*10f0*/  IMAD.MOV R5, RZ, RZ, -R5 ;  /* 0x000000ffff057224 */ /* 0x000fe200078e0a05 */
[C---:B------:R-:W-:Y:S01]  /*1100*/  LOP3.LUT R52, R16.reuse, 0x72, RZ, 0xfc, !PT ;  /* 0x0000007210347812 */ /* 0x040fe200078efcff */
[----:B------:R-:W-:Y:S01]  /*1110*/  @!P5 IMAD.IADD R65, R65, 0x1, -R6 ;  /* 0x000000014141d824 */ /* 0x000fe200078e0a06 */
[----:B------:R-:W-:Y:S01]  /*1120*/  ISETP.GE.AND P5, PT, R15, RZ, PT ;  /* 0x000000ff0f00720c */ /* 0x000fe20003fa6270 */
[----:B------:R-:W-:Y:S01]  /*1130*/  IMAD.MOV R9, RZ, RZ, -R9 ;  /* 0x000000ffff097224 */ /* 0x000fe200078e0a09 */
[----:B------:R-:W-:Y:S01]  /*1140*/  LOP3.LUT R15, R16, 0x20, RZ, 0xfc, !PT ;  /* 0x00000020100f7812 */ /* 0x000fe200078efcff */
[----:B------:R-:W-:-:S02]  /*1150*/  IMAD R61, R6, R5, R61 ;  /* 0x00000005063d7224 */ /* 0x000fc400078e023d */
[--C-:B------:R-:W-:Y:S01]  /*1160*/  @!P3 IMAD.IADD R64, R64, 0x1, -R6.reuse ;  /* 0x000000014040b824 */ /* 0x100fe200078e0a06 */
[----:B------:R-:W-:Y:S01]  /*1170*/  ISETP.GE.AND P3, PT, R10, RZ, PT ;  /* 0x000000ff0a00720c */ /* 0x000fe20003f66270 */
[----:B------:R-:W-:Y:S01]  /*1180*/  IMAD R60, R6, R9, R11 ;  /* 0x00000009063c7224 */ /* 0x000fe200078e020b */
[----:B------:R-:W-:Y:S01]  /*1190*/  LOP3.LUT R9, R16, 0x16, RZ, 0xfc, !PT ;  /* 0x0000001610097812 */ /* 0x000fe200078efcff */
[----:B------:R-:W-:Y:S01]  /*11a0*/  @!P4 IMAD.MOV R65, RZ, RZ, -R65 ;  /* 0x000000ffff41c224 */ /* 0x000fe200078e0a41 */
[----:B------:R-:W-:Y:S01]  /*11b0*/  ISETP.GT.U32.AND P4, PT, R6, R61, PT ;  /* 0x0000003d0600720c */ /* 0x000fe20003f84070 */
[----:B------:R-:W-:Y:S01]  /*11c0*/  @!P2 IMAD.IADD R62, R62, 0x1, -R6 ;  /* 0x000000013e3ea824 */ /* 0x000fe200078e0a06 */
[----:B------:R-:W-:Y:S01]  /*11d0*/  LOP3.LUT R10, R16, 0x18, RZ, 0xfc, !PT ;  /* 0x00000018100a7812 */ /* 0x000fe200078efcff */
[----:B------:R-:W-:Y:S01]  /*11e0*/  @!P6 IMAD.MOV R64, RZ, RZ, -R64 ;  /* 0x000000ffff40e224 */ /* 0x000fe200078e0a40 */
[C---:B------:R-:W-:Y:S01]  /*11f0*/  ISETP.GT.U32.AND P6, PT, R6.reuse, R60, PT ;  /* 0x0000003c0600720c */ /* 0x040fe20003fc4070 */
[----:B------:R-:W-:Y:S01]  /*1200*/  @!P1 IMAD.MOV R68, RZ, RZ, -R68 ;  /* 0x000000ffff449224 */ /* 0x000fe200078e0a44 */
[C---:B------:R-:W-:Y:S01]  /*1210*/  ISETP.GT.U32.AND P1, PT, R6.reuse, R63, PT ;  /* 0x0000003f0600720c */ /* 0x040fe20003f24070 */
[----:B------:R-:W-:Y:S01]  /*1220*/  @!P0 IMAD.MOV R66, RZ, RZ, -R66 ;  /* 0x000000ffff428224 */ /* 0x000fe200078e0a42 */
[----:B------:R-:W-:-:S02]  /*1230*/  ISETP.GT.U32.AND P2, PT, R6, R62, PT ;  /* 0x0000003e0600720c */ /* 0x000fc40003f44070 */
[----:B------:R-:W-:Y:S02]  /*1240*/  IABS R57, R9 ;  /* 0x0000000900397213 */ /* 0x000fe40000000000 */
[----:B------:R-:W-:Y:S01]  /*1250*/  IABS R71, R10 ;  /* 0x0000000a00477213 */ /* 0x000fe20000000000 */
[--C-:B------:R-:W-:Y:S01]  /*1260*/  @!P4 IMAD.IADD R61, R61, 0x1, -R6.reuse ;  /* 0x000000013d3dc824 */ /* 0x100fe200078e0a06 */
[----:B------:R-:W-:Y:S01]  /*1270*/  ISETP.GE.AND P0, PT, R12, RZ, PT ;  /* 0x000000ff0c00720c */ /* 0x000fe20003f06270 */
[----:B------:R-:W-:Y:S01]  /*1280*/  IMAD.HI.U32 R5, R8, R57, RZ ;  /* 0x0000003908057227 */ /* 0x000fe200078e00ff */
[----:B------:R-:W-:Y:S02]  /*1290*/  LOP3.LUT R12, R16, 0x1a, RZ, 0xfc, !PT ;  /* 0x0000001a100c7812 */ /* 0x000fe400078efcff */
[----:B------:R-:W-:Y:S01]  /*12a0*/  ISETP.GT.U32.AND P4, PT, R6, R61, PT ;  /* 0x0000003d0600720c */ /* 0x000fe20003f84070 */
[--C-:B------:R-:W-:Y:S01]  /*12b0*/  @!P6 IMAD.IADD R60, R60, 0x1, -R6.reuse ;  /* 0x000000013c3ce824 */ /* 0x100fe200078e0a06 */
[----:B------:R-:W-:Y:S01]  /*12c0*/  IABS R11, R12 ;  /* 0x0000000c000b7213 */ /* 0x000fe20000000000 */
[----:B------:R-:W-:-:S02]  /*12d0*/  @!P1 IMAD.IADD R63, R63, 0x1, -R6 ;  /* 0x000000013f3f9824 */ /* 0x000fc400078e0a06 */
[----:B------:R-:W-:Y:S01]  /*12e0*/  @!P2 IMAD.IADD R62, R62, 0x1, -R6 ;  /* 0x000000013e3ea824 */ /* 0x000fe200078e0a06 */
[----:B------:R-:W-:Y:S01]  /*12f0*/  ISETP.GE.AND P2, PT, R9, RZ, PT ;  /* 0x000000ff0900720c */ /* 0x000fe20003f46270 */
[----:B------:R-:W-:Y:S01]  /*1300*/  IMAD.HI.U32 R9, R8, R71, RZ ;  /* 0x0000004708097227 */ /* 0x000fe200078e00ff */
[C---:B------:R-:W-:Y:S02]  /*1310*/  ISETP.GT.U32.AND P6, PT, R6.reuse, R60, PT ;  /* 0x0000003c0600720c */ /* 0x040fe40003fc4070 */
[C---:B------:R-:W-:Y:S01]  /*1320*/  ISETP.GT.U32.AND P1, PT, R6.reuse, R63, PT ;  /* 0x0000003f0600720c */ /* 0x040fe20003f24070 */
[----:B------:R-:W-:Y:S02]  /*1330*/  IMAD.MOV R5, RZ, RZ, -R5 ;  /* 0x000000ffff057224 */ /* 0x000fe400078e0a05 */
[----:B------:R-:W-:Y:S02]  /*1340*/  IMAD.MOV R9, RZ, RZ, -R9 ;  /* 0x000000ffff097224 */ /* 0x000fe400078e0a09 */
[----:B------:R-:W-:-:S02]  /*1350*/  IMAD R57, R6, R5, R57 ;  /* 0x0000000506397224 */ /* 0x000fc400078e0239 */
[C---:B------:R-:W-:Y:S02]  /*1360*/  IMAD R71, R6.reuse, R9, R71 ;  /* 0x0000000906477224 */ /* 0x040fe400078e0247 */
[--C-:B------:R-:W-:Y:S01]  /*1370*/  @!P4 IMAD.IADD R61, R61, 0x1, -R6.reuse ;  /* 0x000000013d3dc824 */ /* 0x100fe200078e0a06 */
[----:B------:R-:W-:Y:S01]  /*1380*/  ISETP.GT.U32.AND P4, PT, R6, R57, PT ;  /* 0x000000390600720c */ /* 0x000fe20003f84070 */
[--C-:B------:R-:W-:Y:S01]  /*1390*/  @!P6 IMAD.IADD R60, R60, 0x1, -R6.reuse ;  /* 0x000000013c3ce824 */ /* 0x100fe200078e0a06 */
[----:B------:R-:W-:Y:S01]  /*13a0*/  ISETP.GT.U32.AND P6, PT, R6, R71, PT ;  /* 0x000000470600720c */ /* 0x000fe20003fc4070 */
[----:B------:R-:W-:Y:S01]  /*13b0*/  @!P1 IMAD.IADD R63, R63, 0x1, -R6 ;  /* 0x000000013f3f9824 */ /* 0x000fe200078e0a06 */
[----:B------:R-:W-:Y:S01]  /*13c0*/  ISETP.GE.AND P1, PT, R14, RZ, PT ;  /* 0x000000ff0e00720c */ /* 0x000fe20003f26270 */
[----:B------:R-:W-:Y:S01]  /*13d0*/  IMAD.HI.U32 R5, R8, R11, RZ ;  /* 0x0000000b08057227 */ /* 0x000fe200078e00ff */
[----:B------:R-:W-:-:S03]  /*13e0*/  LOP3.LUT R14, R16, 0x1e, RZ, 0xfc, !PT ;  /* 0x0000001e100e7812 */ /* 0x000fc600078efcff */
[----:B------:R-:W-:Y:S01]  /*13f0*/  @!P0 IMAD.MOV R63, RZ, RZ, -R63 ;  /* 0x000000ffff3f8224 */ /* 0x000fe200078e0a3f */
[----:B------:R-:W-:Y:S01]  /*1400*/  ISETP.GE.AND P0, PT, R10, RZ, PT ;  /* 0x000000ff0a00720c */ /* 0x000fe20003f06270 */
[----:B------:R-:W-:Y:S01]  /*1410*/  IMAD.MOV R5, RZ, RZ, -R5 ;  /* 0x000000ffff057224 */ /* 0x000fe200078e0a05 */
[----:B------:R-:W-:Y:S01]  /*1420*/  LOP3.LUT R10, R16, 0x1c, RZ, 0xfc, !PT ;  /* 0x0000001c100a7812 */ /* 0x000fe200078efcff */
[--C-:B------:R-:W-:Y:S01]  /*1430*/  @!P4 IMAD.IADD R57, R57, 0x1, -R6.reuse ;  /* 0x000000013939c824 */ /* 0x100fe200078e0a06 */
[----:B------:R-:W-:Y:S01]  /*1440*/  IABS R37, R14 ;  /* 0x0000000e00257213 */ /* 0x000fe20000000000 */
[----:B------:R-:W-:Y:S01]  /*1450*/  @!P6 IMAD.IADD R71, R71, 0x1, -R6 ;  /* 0x000000014747e824 */ /* 0x000fe200078e0a06 */
[----:B------:R-:W-:Y:S01]  /*1460*/  IABS R13, R10 ;  /* 0x0000000a000d7213 */ /* 0x000fe20000000000 */
[C---:B------:R-:W-:Y:S01]  /*1470*/  IMAD R54, R6.reuse, R5, R11 ;  /* 0x0000000506367224 */ /* 0x040fe200078e020b */
[----:B------:R-:W-:Y:S01]  /*1480*/  ISETP.GT.U32.AND P6, PT, R6, R57, PT ;  /* 0x000000390600720c */ /* 0x000fe20003fc4070 */
[----:B------:R-:W-:Y:S01]  /*1490*/  IMAD.HI.U32 R9, R8, R37, RZ ;  /* 0x0000002508097227 */ /* 0x000fe200078e00ff */
[----:B------:R-:W-:-:S02]  /*14a0*/  IABS R11, R15 ;  /* 0x0000000f000b7213 */ /* 0x000fc40000000000 */
[----:B------:R-:W-:Y:S01]  /*14b0*/  ISETP.GT.U32.AND P4, PT, R6, R54, PT ;  /* 0x000000360600720c */ /* 0x000fe20003f84070 */
[----:B------:R-:W-:-:S04]  /*14c0*/  IMAD.HI.U32 R5, R8, R13, RZ ;  /* 0x0000000d08057227 */ /* 0x000fc800078e00ff */
[----:B------:R-:W-:Y:S02]  /*14d0*/  IMAD.MOV R5, RZ, RZ, -R5 ;  /* 0x000000ffff057224 */ /* 0x000fe400078e0a05 */
[----:B------:R-:W-:Y:S02]  /*14e0*/  IMAD.MOV R9, RZ, RZ, -R9 ;  /* 0x000000ffff097224 */ /* 0x000fe400078e0a09 */
[----:B------:R-:W-:Y:S01]  /*14f0*/  IMAD R38, R6, R5, R13 ;  /* 0x0000000506267224 */ /* 0x000fe200078e020d */
[----:B------:R-:W-:Y:S01]  /*1500*/  LOP3.LUT R13, R16, 0x26, RZ, 0xfc, !PT ;  /* 0x00000026100d7812 */ /* 0x000fe200078efcff */
[----:B------:R-:W-:Y:S02]  /*1510*/  @!P6 IMAD.IADD R57, R57, 0x1, -R6 ;  /* 0x000000013939e824 */ /* 0x000fe400078e0a06 */
[----:B------:R-:W-:Y:S01]  /*1520*/  IMAD.HI.U32 R5, R8, R11, RZ ;  /* 0x0000000b08057227 */ /* 0x000fe200078e00ff */
[----:B------:R-:W-:Y:S02]  /*1530*/  ISETP.GT.U32.AND P6, PT, R6, R38, PT ;  /* 0x000000260600720c */ /* 0x000fe40003fc4070 */
[----:B------:R-:W-:Y:S01]  /*1540*/  IABS R33, R13 ;  /* 0x0000000d00217213 */ /* 0x000fe20000000000 */
[----:B------:R-:W-:-:S02]  /*1550*/  IMAD.MOV R5, RZ, RZ, -R5 ;  /* 0x000000ffff057224 */ /* 0x000fc400078e0a05 */
[C---:B------:R-:W-:Y:S02]  /*1560*/  IMAD R37, R6.reuse, R9, R37 ;  /* 0x0000000906257224 */ /* 0x040fe400078e0225 */
[C---:B------:R-:W-:Y:S02]  /*1570*/  IMAD R36, R6.reuse, R5, R11 ;  /* 0x0000000506247224 */ /* 0x040fe400078e020b */
[----:B------:R-:W-:Y:S01]  /*1580*/  @!P2 IMAD.MOV R57, RZ, RZ, -R57 ;  /* 0x000000ffff39a224 */ /* 0x000fe200078e0a39 */
[----:B------:R-:W-:Y:S01]  /*1590*/  ISETP.GT.U32.AND P2, PT, R6, R37, PT ;  /* 0x000000250600720c */ /* 0x000fe20003f44070 */
[----:B------:R-:W-:-:S04]  /*15a0*/  IMAD.HI.U32 R9, R8, R35, RZ ;  /* 0x0000002308097227 */ /* 0x000fc800078e00ff */
[----:B------:R-:W-:Y:S01]  /*15b0*/  @!P6 IMAD.IADD R38, R38, 0x1, -R6 ;  /* 0x000000012626e824 */ /* 0x000fe200078e0a06 */
[----:B------:R-:W-:Y:S01]  /*15c0*/  ISETP.GT.U32.AND P6, PT, R6, R36, PT ;  /* 0x000000240600720c */ /* 0x000fe20003fc4070 */
[----:B------:R-:W-:Y:S01]  /*15d0*/  @!P5 IMAD.MOV R62, RZ, RZ, -R62 ;  /* 0x000000ffff3ed224 */ /* 0x000fe200078e0a3e */
[----:B------:R-:W-:Y:S01]  /*15e0*/  ISETP.GE.AND P5, PT, R12, RZ, PT ;  /* 0x000000ff0c00720c */ /* 0x000fe20003fa6270 */
[----:B------:R-:W-:Y:S01]  /*15f0*/  IMAD.MOV R9, RZ, RZ, -R9 ;  /* 0x000000ffff097224 */ /* 0x000fe200078e0a09 */
[----:B------:R-:W-:Y:S01]  /*1600*/  LOP3.LUT R12, R16, 0x24, RZ, 0xfc, !PT ;  /* 0x00000024100c7812 */ /* 0x000fe200078efcff */
[--C-:B------:R-:W-:Y:S02]  /*1610*/  @!P4 IMAD.IADD R54, R54, 0x1, -R6.reuse ;  /* 0x000000013636c824 */ /* 0x100fe400078e0a06 */
[C---:B------:R-:W-:Y:S01]  /*1620*/  IMAD R35, R6.reuse, R9, R35 ;  /* 0x0000000906237224 */ /* 0x040fe200078e0223 */
[----:B------:R-:W-:Y:S01]  /*1630*/  IABS R9, R12 ;  /* 0x0000000c00097213 */ /* 0x000fe20000000000 */
[--C-:B------:R-:W-:Y:S01]  /*1640*/  @!P2 IMAD.IADD R37, R37, 0x1, -R6.reuse ;  /* 0x000000012525a824 */ /* 0x100fe200078e0a06 */
[C---:B------:R-:W-:Y:S01]  /*1650*/  ISETP.GT.U32.AND P2, PT, R6.reuse, R38, PT ;  /* 0x000000260600720c */ /* 0x040fe20003f44070 */
[----:B------:R-:W-:Y:S01]  /*1660*/  @!P3 IMAD.MOV R61, RZ, RZ, -R61 ;  /* 0x000000ffff3db224 */ /* 0x000fe200078e0a3d */
[----:B------:R-:W-:Y:S01]  /*1670*/  ISETP.GT.U32.AND P4, PT, R6, R54, PT ;  /* 0x000000360600720c */ /* 0x000fe20003f84070 */
[----:B------:R-:W-:Y:S01]  /*1680*/  @!P6 IMAD.IADD R36, R36, 0x1, -R6 ;  /* 0x000000012424e824 */ /* 0x000fe200078e0a06 */
[----:B------:R-:W-:Y:S01]  /*1690*/  ISETP.GT.U32.AND P3, PT, R6, R71, PT ;  /* 0x000000470600720c */ /* 0x000fe20003f64070 */
[----:B------:R-:W-:-:S03]  /*16a0*/  IMAD.HI.U32 R5, R8, R9, RZ ;  /* 0x0000000908057227 */ /* 0x000fc600078e00ff */
[----:B------:R-:W-:Y:S01]  /*16b0*/  ISETP.GT.U32.AND P6, PT, R6, R36, PT ;  /* 0x000000240600720c */ /* 0x000fe20003fc4070 */
[----:B------:R-:W-:Y:S02]  /*16c0*/  IMAD.MOV R5, RZ, RZ, -R5 ;  /* 0x000000ffff057224 */ /* 0x000fe400078e0a05 */
[----:B------:R-:W-:Y:S01]  /*16d0*/  @!P1 IMAD.MOV R60, RZ, RZ, -R60 ;  /* 0x000000ffff3c9224 */ /* 0x000fe200078e0a3c */
[----:B------:R-:W-:Y:S01]  /*16e0*/  ISETP.GE.AND P1, PT, R10, RZ, PT ;  /* 0x000000ff0a00720c */ /* 0x000fe20003f26270 */
[--C-:B------:R-:W-:Y:S01]  /*16f0*/  @!P2 IMAD.IADD R38, R38, 0x1, -R6.reuse ;  /* 0x000000012626a824 */ /* 0x100fe200078e0a06 */
[C---:B------:R-:W-:Y:S01]  /*1700*/  ISETP.GT.U32.AND P2, PT, R6.reuse, R35, PT ;  /* 0x000000230600720c */ /* 0x040fe20003f44070 */
[----:B------:R-:W-:Y:S02]  /*1710*/  IMAD R34, R6, R5, R9 ;  /* 0x0000000506227224 */ /* 0x000fe400078e0209 */
[--C-:B------:R-:W-:Y:S01]  /*1720*/  @!P4 IMAD.IADD R54, R54, 0x1, -R6.reuse ;  /* 0x000000013636c824 */ /* 0x100fe200078e0a06 */
[----:B------:R-:W-:Y:S01]  /*1730*/  ISETP.GE.AND P4, PT, R15, RZ, PT ;  /* 0x000000ff0f00720c */ /* 0x000fe20003f86270 */
[--C-:B------:R-:W-:Y:S01]  /*1740*/  @!P3 IMAD.IADD R71, R71, 0x1, -R6.reuse ;  /* 0x000000014747b824 */ /* 0x100fe200078e0a06 */
[----:B------:R-:W-:Y:S01]  /*1750*/  LOP3.LUT R15, R16, 0x2a, RZ, 0xfc, !PT ;  /* 0x0000002a100f7812 */ /* 0x000fe200078efcff */
[----:B------:R-:W-:Y:S01]  /*1760*/  @!P6 IMAD.IADD R36, R36, 0x1, -R6 ;  /* 0x000000012424e824 */ /* 0x000fe200078e0a06 */
[----:B------:R-:W-:Y:S01]  /*1770*/  ISETP.GT.U32.AND P6, PT, R6, R34, PT ;  /* 0x000000220600720c */ /* 0x000fe20003fc4070 */
[----:B------:R-:W-:Y:S01]  /*1780*/  @!P0 IMAD.MOV R71, RZ, RZ, -R71 ;  /* 0x000000ffff478224 */ /* 0x000fe200078e0a47 */
[----:B------:R-:W-:Y:S01]  /*1790*/  ISETP.GE.AND P3, PT, R14, RZ, PT ;  /* 0x000000ff0e00720c */ /* 0x000fe20003f66270 */
[----:B------:R-:W-:Y:S01]  /*17a0*/  IMAD.HI.U32 R5, R8, R33, RZ ;  /* 0x0000002108057227 */ /* 0x000fe200078e00ff */
[----:B------:R-:W-:-:S02]  /*17b0*/  IABS R31, R15 ;  /* 0x0000000f001f7213 */ /* 0x000fc40000000000 */
[----:B------:R-:W-:Y:S01]  /*17c0*/  LOP3.LUT R14, R16, 0x28, RZ, 0xfc, !PT ;  /* 0x00000028100e7812 */ /* 0x000fe200078efcff */
[--C-:B------:R-:W-:Y:S01]  /*17d0*/  @!P2 IMAD.IADD R35, R35, 0x1, -R6.reuse ;  /* 0x000000012323a824 */ /* 0x100fe200078e0a06 */
[----:B------:R-:W-:Y:S01]  /*17e0*/  ISETP.GT.U32.AND P0, PT, R6, R37, PT ;  /* 0x000000250600720c */ /* 0x000fe20003f04070 */
[----:B------:R-:W-:Y:S01]  /*17f0*/  IMAD.HI.U32 R10, R8, R31, RZ ;  /* 0x0000001f080a7227 */ /* 0x000fe200078e00ff */
[----:B------:R-:W-:Y:S02]  /*1800*/  IABS R11, R14 ;  /* 0x0000000e000b7213 */ /* 0x000fe40000000000 */
[----:B------:R-:W-:Y:S01]  /*1810*/  ISETP.GE.AND P2, PT, R12, RZ, PT ;  /* 0x000000ff0c00720c */ /* 0x000fe20003f46270 */
[----:B------:R-:W-:Y:S01]  /*1820*/  @!P6 IMAD.IADD R34, R34, 0x1, -R6 ;  /* 0x000000012222e824 */ /* 0x000fe200078e0a06 */
[----:B------:R-:W-:Y:S01]  /*1830*/  ISETP.GT.U32.AND P6, PT, R6, R35, PT ;  /* 0x000000230600720c */ /* 0x000fe20003fc4070 */
[----:B------:R-:W-:Y:S01]  /*1840*/  IMAD.MOV R10, RZ, RZ, -R10 ;  /* 0x000000ffff0a7224 */ /* 0x000fe200078e0a0a */
[----:B------:R-:W-:Y:S01]  /*1850*/  LOP3.LUT R12, R16, 0x2c, RZ, 0xfc, !PT ;  /* 0x0000002c100c7812 */ /* 0x000fe200078efcff */
[----:B------:R-:W-:-:S04]  /*1860*/  IMAD.HI.U32 R9, R8, R11, RZ ;  /* 0x0000000b08097227 */ /* 0x000fc800078e00ff */
[----:B------:R-:W-:Y:S02]  /*1870*/  IMAD.MOV R5, RZ, RZ, -R5 ;  /* 0x000000ffff057224 */ /* 0x000fe400078e0a05 */
[----:B------:R-:W-:Y:S01]  /*1880*/  IMAD R31, R6, R10, R31 ;  /* 0x0000000a061f7224 */ /* 0x000fe200078e021f */
[----:B------:R-:W-:Y:S01]  /*1890*/  LOP3.LUT R10, R16, 0x2e, RZ, 0xfc, !PT ;  /* 0x0000002e100a7812 */ /* 0x000fe200078efcff */
[----:B------:R-:W-:Y:S02]  /*18a0*/  IMAD.MOV R9, RZ, RZ, -R9 ;  /* 0x000000ffff097224 */ /* 0x000fe400078e0a09 */
[C---:B------:R-:W-:Y:S01]  /*18b0*/  IMAD R33, R6.reuse, R5, R33 ;  /* 0x0000000506217224 */ /* 0x040fe200078e0221 */
[----:B------:R-:W-:Y:S01]  /*18c0*/  IABS R29, R10 ;  /* 0x0000000a001d7213 */ /* 0x000fe20000000000 */
[--C-:B------:R-:W-:Y:S01]  /*18d0*/  @!P6 IMAD.IADD R35, R35, 0x1, -R6.reuse ;  /* 0x000000012323e824 */ /* 0x100fe200078e0a06 */
[C---:B------:R-:W-:Y:S01]  /*18e0*/  ISETP.GT.U32.AND P6, PT, R6.reuse, R31, PT ;  /* 0x0000001f0600720c */ /* 0x040fe20003fc4070 */
[----:B------:R-:W-:Y:S01]  /*18f0*/  @!P0 IMAD.IADD R37, R37, 0x1, -R6 ;  /* 0x0000000125258824 */ /* 0x000fe200078e0a06 */
[----:B------:R-:W-:Y:S01]  /*1900*/  ISETP.GE.AND P0, PT, R17, RZ, PT ;  /* 0x000000ff1100720c */ /* 0x000fe20003f06270 */
[C---:B------:R-:W-:Y:S01]  /*1910*/  IMAD R32, R6.reuse, R9, R11 ;  /* 0x0000000906207224 */ /* 0x040fe200078e020b */
[----:B------:R-:W-:Y:S01]  /*1920*/  IABS R9, R12 ;  /* 0x0000000c00097213 */ /* 0x000fe20000000000 */
[----:B------:R-:W-:Y:S01]  /*1930*/  @!P5 IMAD.MOV R54, RZ, RZ, -R54 ;  /* 0x000000ffff36d224 */ /* 0x000fe200078e0a36 */
[C---:B------:R-:W-:Y:S01]  /*1940*/  ISETP.GT.U32.AND P5, PT, R6.reuse, R33, PT ;  /* 0x000000210600720c */ /* 0x040fe20003fa4070 */
[----:B------:R-:W-:Y:S01]  /*1950*/  @!P1 IMAD.MOV R38, RZ, RZ, -R38 ;  /* 0x000000ffff269224 */ /* 0x000fe200078e0a26 */
[C---:B------:R-:W-:Y:S01]  /*1960*/  ISETP.GT.U32.AND P1, PT, R6.reuse, R34, PT ;  /* 0x000000220600720c */ /* 0x040fe20003f24070 */
[----:B------:R-:W-:Y:S01]  /*1970*/  @!P3 IMAD.MOV R37, RZ, RZ, -R37 ;  /* 0x000000ffff25b224 */ /* 0x000fe200078e0a25 */
[----:B------:R-:W-:Y:S01]  /*1980*/  ISETP.GT.U32.AND P3, PT, R6, R32, PT ;  /* 0x000000200600720c */ /* 0x000fe20003f64070 */
[----:B------:R-:W-:Y:S01]  /*1990*/  IMAD.HI.U32 R5, R8, R9, RZ ;  /* 0x0000000908057227 */ /* 0x000fe200078e00ff */
[----:B------:R-:W-:-:S03]  /*19a0*/  IABS R17, R21 ;  /* 0x0000001500117213 */ /* 0x000fc60000000000 */
[----:B------:R-:W-:Y:S02]  /*19b0*/  IMAD.MOV R30, RZ, RZ, -R5 ;  /* 0x000000ffff1e7224 */ /* 0x000fe400078e0a05 */
[--C-:B------:R-:W-:Y:S02]  /*19c0*/  @!P6 IMAD.IADD R31, R31, 0x1, -R6.reuse ;  /* 0x000000011f1fe824 */ /* 0x100fe400078e0a06 */
[--C-:B------:R-:W-:Y:S01]  /*19d0*/  @!P5 IMAD.IADD R33, R33, 0x1, -R6.reuse ;  /* 0x000000012121d824 */ /* 0x100fe200078e0a06 */
[----:B------:R-:W-:Y:S01]  /*19e0*/  ISETP.GE.AND P5, PT, R15, RZ, PT ;  /* 0x000000ff0f00720c */ /* 0x000fe20003fa6270 */
[--C-:B------:R-:W-:Y:S01]  /*19f0*/  @!P1 IMAD.IADD R34, R34, 0x1, -R6.reuse ;  /* 0x0000000122229824 */ /* 0x100fe200078e0a06 */
[----:B------:R-:W-:Y:S01]  /*1a00*/  ISETP.GE.AND P1, PT, R14, RZ, PT ;  /* 0x000000ff0e00720c */ /* 0x000fe20003f26270 */
[----:B------:R-:W-:Y:S01]  /*1a10*/  IMAD R30, R6, R30, R9 ;  /* 0x0000001e061e7224 */ /* 0x000fe200078e0209 */
[----:B------:R-:W-:Y:S01]  /*1a20*/  LOP3.LUT R14, R16, 0x32, RZ, 0xfc, !PT ;  /* 0x00000032100e7812 */ /* 0x000fe200078efcff */
[----:B------:R-:W-:Y:S01]  /*1a30*/  @!P0 IMAD.MOV R35, RZ, RZ, -R35 ;  /* 0x000000ffff238224 */ /* 0x000fe200078e0a23 */
[----:B------:R-:W-:Y:S01]  /*1a40*/  ISETP.GT.U32.AND P0, PT, R6, R31, PT ;  /* 0x0000001f0600720c */ /* 0x000fe20003f04070 */
[----:B------:R-:W-:Y:S01]  /*1a50*/  @!P3 IMAD.IADD R32, R32, 0x1, -R6 ;  /* 0x000000012020b824 */ /* 0x000fe200078e0a06 */
[C---:B------:R-:W-:Y:S01]  /*1a60*/  ISETP.GT.U32.AND P3, PT, R6.reuse, R33, PT ;  /* 0x000000210600720c */ /* 0x040fe20003f64070 */
[----:B------:R-:W-:Y:S01]  /*1a70*/  @!P2 IMAD.MOV R34, RZ, RZ, -R34 ;  /* 0x000000ffff22a224 */ /* 0x000fe200078e0a22 */
[----:B------:R-:W-:Y:S01]  /*1a80*/  ISETP.GT.U32.AND P2, PT, R6, R30, PT ;  /* 0x0000001e0600720c */ /* 0x000fe20003f44070 */
[----:B------:R-:W-:Y:S01]  /*1a90*/  @!P4 IMAD.MOV R36, RZ, RZ, -R36 ;  /* 0x000000ffff24c224 */ /* 0x000fe200078e0a24 */
[----:B------:R-:W-:Y:S01]  /*1aa0*/  ISETP.GE.AND P4, PT, R13, RZ, PT ;  /* 0x000000ff0d00720c */ /* 0x000fe20003f86270 */
[----:B------:R-:W-:Y:S01]  /*1ab0*/  IMAD.HI.U32 R5, R8, R29, RZ ;  /* 0x0000001d08057227 */ /* 0x000fe200078e00ff */
[----:B------:R-:W-:-:S02]  /*1ac0*/  ISETP.GT.U32.AND P6, PT, R6, R32, PT ;  /* 0x000000200600720c */ /* 0x000fc40003fc4070 */
[----:B------:R-:W-:Y:S01]  /*1ad0*/  LOP3.LUT R13, R16, 0x30, RZ, 0xfc, !PT ;  /* 0x00000030100d7812 */ /* 0x000fe200078efcff */
[----:B------:R-:W-:Y:S01]  /*1ae0*/  IMAD.MOV R5, RZ, RZ, -R5 ;  /* 0x000000ffff057224 */ /* 0x000fe200078e0a05 */
[----:B------:R-:W-:Y:S01]  /*1af0*/  IABS R27, R14 ;  /* 0x0000000e001b7213 */ /* 0x000fe20000000000 */
[--C-:B------:R-:W-:Y:S01]  /*1b00*/  @!P0 IMAD.IADD R31, R31, 0x1, -R6.reuse ;  /* 0x000000011f1f8824 */ /* 0x100fe200078e0a06 */
[----:B------:R-:W-:Y:S01]  /*1b10*/  IABS R11, R13 ;  /* 0x0000000d000b7213 */ /* 0x000fe20000000000 */
[----:B------:R-:W-:Y:S01]  /*1b20*/  IMAD R29, R6, R5, R29 ;  /* 0x00000005061d7224 */ /* 0x000fe200078e021d */
[----:B------:R-:W-:Y:S01]  /*1b30*/  ISETP.GE.AND P0, PT, R10, RZ, PT ;  /* 0x000000ff0a00720c */ /* 0x000fe20003f06270 */
[--C-:B------:R-:W-:Y:S01]  /*1b40*/  @!P3 IMAD.IADD R33, R33, 0x1, -R6.reuse ;  /* 0x000000012121b824 */ /* 0x100fe200078e0a06 */
[----:B------:R-:W-:Y:S01]  /*1b50*/  LOP3.LUT R10, R16, 0x34, RZ, 0xfc, !PT ;  /* 0x00000034100a7812 */ /* 0x000fe200078efcff */
[----:B------:R-:W-:Y:S01]  /*1b60*/  @!P2 IMAD.IADD R30, R30, 0x1, -R6 ;  /* 0x000000011e1ea824 */ /* 0x000fe200078e0a06 */
[----:B------:R-:W-:Y:S01]  /*1b70*/  ISETP.GE.AND P2, PT, R13, RZ, PT ;  /* 0x000000ff0d00720c */ /* 0x000fe20003f46270 */
[----:B------:R-:W-:Y:S01]  /*1b80*/  IMAD.HI.U32 R5, R8, R11, RZ ;  /* 0x0000000b08057227 */ /* 0x000fe200078e00ff */
[----:B------:R-:W-:-:S02]  /*1b90*/  IABS R13, R10 ;  /* 0x0000000a000d7213 */ /* 0x000fc40000000000 */
[----:B------:R-:W-:Y:S01]  /*1ba0*/  ISETP.GE.AND P3, PT, R12, RZ, PT ;  /* 0x000000ff0c00720c */ /* 0x000fe20003f66270 */
[----:B------:R-:W-:Y:S01]  /*1bb0*/  @!P6 IMAD.IADD R32, R32, 0x1, -R6 ;  /* 0x000000012020e824 */ /* 0x000fe200078e0a06 */
[C---:B------:R-:W-:Y:S01]  /*1bc0*/  ISETP.GT.U32.AND P6, PT, R6.reuse, R29, PT ;  /* 0x0000001d0600720c */ /* 0x040fe20003fc4070 */
[----:B------:R-:W-:Y:S01]  /*1bd0*/  @!P4 IMAD.MOV R33, RZ, RZ, -R33 ;  /* 0x000000ffff21c224 */ /* 0x000fe200078e0a21 */
[----:B------:R-:W-:Y:S01]  /*1be0*/  ISETP.GT.U32.AND P4, PT, R6, R30, PT ;  /* 0x0000001e0600720c */ /* 0x000fe20003f84070 */
[----:B------:R-:W-:Y:S01]  /*1bf0*/  IMAD.MOV R5, RZ, RZ, -R5 ;  /* 0x000000ffff057224 */ /* 0x000fe200078e0a05 */
[----:B------:R-:W-:Y:S01]  /*1c00*/  LOP3.LUT R12, R16, 0x38, RZ, 0xfc, !PT ;  /* 0x00000038100c7812 */ /* 0x000fe200078efcff */
[----:B------:R-:W-:Y:S01]  /*1c10*/  IMAD.HI.U32 R9, R8, R27, RZ ;  /* 0x0000001b08097227 */ /* 0x000fe200078e00ff */
[----:B------:R-:W-:-:S03]  /*1c20*/  IABS R15, R19 ;  /* 0x00000013000f7213 */ /* 0x000fc60000000000 */
[----:B------:R-:W-:Y:S01]  /*1c30*/  IMAD R28, R6, R5, R11 ;  /* 0x00000005061c7224 */ /* 0x000fe200078e020b */
[----:B------:R-:W-:Y:S01]  /*1c40*/  IABS R11, R12 ;  /* 0x0000000c000b7213 */ /* 0x000fe20000000000 */
[----:B------:R-:W-:-:S04]  /*1c50*/  IMAD.HI.U32 R5, R8, R13, RZ ;  /* 0x0000000d08057227 */ /* 0x000fc800078e00ff */
[----:B------:R-:W-:Y:S02]  /*1c60*/  IMAD.MOV R5, RZ, RZ, -R5 ;  /* 0x000000ffff057224 */ /* 0x000fe400078e0a05 */
[--C-:B------:R-:W-:Y:S02]  /*1c70*/  @!P6 IMAD.IADD R29, R29, 0x1, -R6.reuse ;  /* 0x000000011d1de824 */ /* 0x100fe400078e0a06 */
[----:B------:R-:W-:Y:S02]  /*1c80*/  @!P4 IMAD.IADD R30, R30, 0x1, -R6 ;  /* 0x000000011e1ec824 */ /* 0x000fe400078e0a06 */
[C---:B------:R-:W-:Y:S01]  /*1c90*/  IMAD R26, R6.reuse, R5, R13 ;  /* 0x00000005061a7224 */ /* 0x040fe200078e020d */
[----:B------:R-:W-:Y:S01]  /*1ca0*/  ISETP.GT.U32.AND P6, PT, R6, R29, PT ;  /* 0x0000001d0600720c */ /* 0x000fe20003fc4070 */
[----:B------:R-:W-:Y:S01]  /*1cb0*/  @!P3 IMAD.MOV R30, RZ, RZ, -R30 ;  /* 0x000000ffff1eb224 */ /* 0x000fe200078e0a1e */
[----:B------:R-:W-:Y:S01]  /*1cc0*/  LOP3.LUT R13, R16, 0x3a, RZ, 0xfc, !PT ;  /* 0x0000003a100d7812 */ /* 0x000fe200078efcff */
[----:B------:R-:W-:Y:S01]  /*1cd0*/  IMAD.MOV R9, RZ, RZ, -R9 ;  /* 0x000000ffff097224 */ /* 0x000fe200078e0a09 */
[C---:B------:R-:W-:Y:S01]  /*1ce0*/  ISETP.GT.U32.AND P3, PT, R6.reuse, R26, PT ;  /* 0x0000001a0600720c */ /* 0x040fe20003f64070 */
[----:B------:R-:W-:Y:S01]  /*1cf0*/  @!P1 IMAD.MOV R32, RZ, RZ, -R32 ;  /* 0x000000ffff209224 */ /* 0x000fe200078e0a20 */
[C---:B------:R-:W-:Y:S01]  /*1d00*/  ISETP.GT.U32.AND P1, PT, R6.reuse, R28, PT ;  /* 0x0000001c0600720c */ /* 0x040fe20003f24070 */
[----:B------:R-:W-:Y:S01]  /*1d10*/  IMAD R27, R6, R9, R27 ;  /* 0x00000009061b7224 */ /* 0x000fe200078e021b */
[----:B------:R-:W-:Y:S01]  /*1d20*/  LOP3.LUT R9, R16, 0x36, RZ, 0xfc, !PT ;  /* 0x0000003610097812 */ /* 0x000fe200078efcff */
[----:B------:R-:W-:Y:S01]  /*1d30*/  @!P5 IMAD.MOV R31, RZ, RZ, -R31 ;  /* 0x000000ffff1fd224 */ /* 0x000fe200078e0a1f */
[----:B------:R-:W-:-:S02]  /*1d40*/  ISETP.GE.AND P5, PT, R14, RZ, PT ;  /* 0x000000ff0e00720c */ /* 0x000fc40003fa6270 */
[----:B------:R-:W-:Y:S01]  /*1d50*/  ISETP.GT.U32.AND P4, PT, R6, R27, PT ;  /* 0x0000001b0600720c */ /* 0x000fe20003f84070 */
[--C-:B------:R-:W-:Y:S01]  /*1d60*/  @!P6 IMAD.IADD R29, R29, 0x1, -R6.reuse ;  /* 0x000000011d1de824 */ /* 0x100fe200078e0a06 */
[----:B------:R-:W-:Y:S02]  /*1d70*/  IABS R25, R9 ;  /* 0x0000000900197213 */ /* 0x000fe40000000000 */
[----:B------:R-:W-:Y:S01]  /*1d80*/  IABS R23, R13 ;  /* 0x0000000d00177213 */ /* 0x000fe20000000000 */
[----:B------:R-:W-:Y:S01]  /*1d90*/  @!P3 IMAD.IADD R26, R26, 0x1, -R6 ;  /* 0x000000011a1ab824 */ /* 0x000fe200078e0a06 */
[----:B------:R-:W-:Y:S01]  /*1da0*/  ISETP.GE.AND P6, PT, R10, RZ, PT ;  /* 0x000000ff0a00720c */ /* 0x000fe20003fc6270 */
[----:B------:R-:W-:Y:S01]  /*1db0*/  @!P0 IMAD.MOV R29, RZ, RZ, -R29 ;  /* 0x000000ffff1d8224 */ /* 0x000fe200078e0a1d */
[----:B------:R-:W-:Y:S01]  /*1dc0*/  ISETP.GE.AND P0, PT, R9, RZ, PT ;  /* 0x000000ff0900720c */ /* 0x000fe20003f06270 */
[----:B------:R-:W-:Y:S01]  /*1dd0*/  IMAD.HI.U32 R9, R8, R11, RZ ;  /* 0x0000000b08097227 */ /* 0x000fe200078e00ff */
[----:B------:R-:W-:-:S03]  /*1de0*/  ISETP.GT.U32.AND P3, PT, R6, R26, PT ;  /* 0x0000001a0600720c */ /* 0x000fc60003f64070 */
[--C-:B------:R-:W-:Y:S02]  /*1df0*/  @!P1 IMAD.IADD R28, R28, 0x1, -R6.reuse ;  /* 0x000000011c1c9824 */ /* 0x100fe400078e0a06 */
[----:B------:R-:W-:Y:S02]  /*1e00*/  IMAD.MOV R9, RZ, RZ, -R9 ;  /* 0x000000ffff097224 */ /* 0x000fe400078e0a09 */
[----:B------:R-:W-:Y:S01]  /*1e10*/  @!P4 IMAD.IADD R27, R27, 0x1, -R6 ;  /* 0x000000011b1bc824 */ /* 0x000fe200078e0a06 */
[C---:B------:R-:W-:Y:S01]  /*1e20*/  ISETP.GT.U32.AND P1, PT, R6.reuse, R28, PT ;  /* 0x0000001c0600720c */ /* 0x040fe20003f24070 */
[----:B------:R-:W-:Y:S02]  /*1e30*/  IMAD R24, R6, R9, R11 ;  /* 0x0000000906187224 */ /* 0x000fe400078e020b */
[----:B------:R-:W-:Y:S01]  /*1e40*/  IMAD.HI.U32 R5, R8, R25, RZ ;  /* 0x0000001908057227 */ /* 0x000fe200078e00ff */
[----:B------:R-:W-:-:S03]  /*1e50*/  ISETP.GT.U32.AND P4, PT, R6, R27, PT ;  /* 0x0000001b0600720c */ /* 0x000fc60003f84070 */
[----:B------:R-:W-:Y:S01]  /*1e60*/  @!P3 IMAD.IADD R26, R26, 0x1, -R6 ;  /* 0x000000011a1ab824 */ /* 0x000fe200078e0a06 */
[----:B------:R-:W-:Y:S01]  /*1e70*/  ISETP.GT.U32.AND P3, PT, R6, R24, PT ;  /* 0x000000180600720c */ /* 0x000fe20003f64070 */
[----:B------:R-:W-:Y:S02]  /*1e80*/  IMAD.MOV R5, RZ, RZ, -R5 ;  /* 0x000000ffff057224 */ /* 0x000fe400078e0a05 */
[----:B------:R-:W-:-:S04]  /*1e90*/  IMAD.HI.U32 R10, R8, R23, RZ ;  /* 0x00000017080a7227 */ /* 0x000fc800078e00ff */
[----:B------:R-:W-:Y:S01]  /*1ea0*/  @!P1 IMAD.IADD R28, R28, 0x1, -R6 ;  /* 0x000000011c1c9824 */ /* 0x000fe200078e0a06 */
[----:B------:R-:W-:Y:S01]  /*1eb0*/  ISETP.GE.AND P1, PT, R12, RZ, PT ;  /* 0x000000ff0c00720c */ /* 0x000fe20003f26270 */
[----:B------:R-:W-:Y:S01]  /*1ec0*/  IMAD R25, R6, R5, R25 ;  /* 0x0000000506197224 */ /* 0x000fe200078e0219 */
[C---:B------:R-:W-:Y:S01]  /*1ed0*/  LOP3.LUT R5, R16.reuse, 0x3c, RZ, 0xfc, !PT ;  /* 0x0000003c10057812 */ /* 0x040fe200078efcff */
[----:B------:R-:W-:Y:S01]  /*1ee0*/  IMAD.MOV R10, RZ, RZ, -R10 ;  /* 0x000000ffff0a7224 */ /* 0x000fe200078e0a0a */
[----:B------:R-:W-:Y:S01]  /*1ef0*/  LOP3.LUT R12, R16, 0x3e, RZ, 0xfc, !PT ;  /* 0x0000003e100c7812 */ /* 0x000fe200078efcff */
[----:B------:R-:W-:Y:S01]  /*1f00*/  @!P4 IMAD.IADD R27, R27, 0x1, -R6 ;  /* 0x000000011b1bc824 */ /* 0x000fe200078e0a06 */
[----:B------:R-:W-:Y:S01]  /*1f10*/  IABS R39, R5 ;  /* 0x0000000500277213 */ /* 0x000fe20000000000 */
[----:B------:R-:W-:Y:S01]  /*1f20*/  @!P2 IMAD.MOV R28, RZ, RZ, -R28 ;  /* 0x000000ffff1ca224 */ /* 0x000fe200078e0a1c */
[----:B------:R-:W-:Y:S01]  /*1f30*/  ISETP.GT.U32.AND P2, PT, R6, R25, PT ;  /* 0x000000190600720c */ /* 0x000fe20003f44070 */
[----:B------:R-:W-:Y:S01]  /*1f40*/  @!P3 IMAD.IADD R24, R24, 0x1, -R6 ;  /* 0x000000011818b824 */ /* 0x000fe200078e0a06 */
[----:B------:R-:W-:Y:S01]  /*1f50*/  ISETP.GE.AND P4, PT, R13, RZ, PT ;  /* 0x000000ff0d00720c */ /* 0x000fe20003f86270 */
[----:B------:R-:W-:Y:S01]  /*1f60*/  IMAD R23, R6, R10, R23 ;  /* 0x0000000a06177224 */ /* 0x000fe200078e0217 */
[----:B------:R-:W-:Y:S01]  /*1f70*/  IABS R13, R12 ;  /* 0x0000000c000d7213 */ /* 0x000fe20000000000 */
[----:B------:R-:W-:Y:S01]  /*1f80*/  @!P5 IMAD.MOV R27, RZ, RZ, -R27 ;  /* 0x000000ffff1bd224 */ /* 0x000fe200078e0a1b */
[----:B------:R-:W-:Y:S01]  /*1f90*/  ISETP.GE.AND P5, PT, R5, RZ, PT ;  /* 0x000000ff0500720c */ /* 0x000fe20003fa6270 */
[----:B------:R-:W-:Y:S01]  /*1fa0*/  IMAD.HI.U32 R5, R8, R39, RZ ;  /* 0x0000002708057227 */ /* 0x000fe200078e00ff */
[----:B------:R-:W-:-:S03]  /*1fb0*/  ISETP.GT.U32.AND P3, PT, R6, R24, PT ;  /* 0x000000180600720c */ /* 0x000fc60003f64070 */
[----:B------:R-:W-:Y:S01]  /*1fc0*/  @!P6 IMAD.MOV R26, RZ, RZ, -R26 ;  /* 0x000000ffff1ae224 */ /* 0x000fe200078e0a1a */
[----:B------:R-:W-:Y:S01]  /*1fd0*/  ISETP.GT.U32.AND P6, PT, R6, R23, PT ;  /* 0x000000170600720c */ /* 0x000fe20003fc4070 */
[----:B------:R-:W-:-:S04]  /*1fe0*/  IMAD.HI.U32 R9, R8, R13, RZ ;  /* 0x0000000d08097227 */ /* 0x000fc800078e00ff */
[----:B------:R-:W-:Y:S02]  /*1ff0*/  IMAD.MOV R5, RZ, RZ, -R5 ;  /* 0x000000ffff057224 */ /* 0x000fe400078e0a05 */
[--C-:B------:R-:W-:Y:S02]  /*2000*/  @!P2 IMAD.IADD R25, R25, 0x1, -R6.reuse ;  /* 0x000000011919a824 */ /* 0x100fe400078e0a06 */
[----:B------:R-:W-:Y:S02]  /*2010*/  IMAD.MOV R9, RZ, RZ, -R9 ;  /* 0x000000ffff097224 */ /* 0x000fe400078e0a09 */
[C---:B------:R-:W-:Y:S01]  /*2020*/  IMAD R39, R6.reuse, R5, R39 ;  /* 0x0000000506277224 */ /* 0x040fe200078e0227 */
[C---:B------:R-:W-:Y:S01]  /*2030*/  ISETP.GT.U32.AND P2, PT, R6.reuse, R25, PT ;  /* 0x000000190600720c */ /* 0x040fe20003f44070 */
[----:B------:R-:W-:Y:S01]  /*2040*/  IMAD R20, R6, R9, R13 ;  /* 0x0000000906147224 */ /* 0x000fe200078e020d */
[----:B------:R-:W-:Y:S01]  /*2050*/  IABS R13, R41 ;  /* 0x00000029000d7213 */ /* 0x000fe20000000000 */
[--C-:B------:R-:W-:Y:S01]  /*2060*/  @!P3 IMAD.IADD R24, R24, 0x1, -R6.reuse ;  /* 0x000000011818b824 */ /* 0x100fe200078e0a06 */
[C---:B------:R-:W-:Y:S01]  /*2070*/  ISETP.GT.U32.AND P3, PT, R6.reuse, R39, PT ;  /* 0x000000270600720c */ /* 0x040fe20003f64070 */
[----:B------:R-:W-:Y:S01]  /*2080*/  @!P6 IMAD.IADD R23, R23, 0x1, -R6 ;  /* 0x000000011717e824 */ /* 0x000fe200078e0a06 */
[----:B------:R-:W-:Y:S01]  /*2090*/  ISETP.GT.U32.AND P6, PT, R6, R20, PT ;  /* 0x000000140600720c */ /* 0x000fe20003fc4070 */
[----:B------:R-:W-:-:S04]  /*20a0*/  IMAD.HI.U32 R10, R8, R15, RZ ;  /* 0x0000000f080a7227 */ /* 0x000fc800078e00ff */
[----:B------:R-:W-:-:S04]  /*20b0*/  IMAD.HI.U32 R11, R8, R17, RZ ;  /* 0x00000011080b7227 */ /* 0x000fc800078e00ff */
[----:B------:R-:W-:Y:S02]  /*20c0*/  IMAD.MOV R10, RZ, RZ, -R10 ;  /* 0x000000ffff0a7224 */ /* 0x000fe400078e0a0a */
[----:B------:R-:W-:Y:S02]  /*20d0*/  IMAD.MOV R11, RZ, RZ, -R11 ;  /* 0x000000ffff0b7224 */ /* 0x000fe400078e0a0b */
[----:B------:R-:W-:Y:S02]  /*20e0*/  IMAD R18, R6, R10, R15 ;  /* 0x0000000a06127224 */ /* 0x000fe400078e020f */
[--C-:B------:R-:W-:Y:S01]  /*20f0*/  @!P2 IMAD.IADD R25, R25, 0x1, -R6.reuse ;  /* 0x000000011919a824 */ /* 0x100fe200078e0a06 */
[----:B------:R-:W-:Y:S01]  /*2100*/  ISETP.GE.AND P2, PT, R12, RZ, PT ;  /* 0x000000ff0c00720c */ /* 0x000fe20003f46270 */
[C---:B------:R-:W-:Y:S01]  /*2110*/  IMAD R15, R6.reuse, R11, R17 ;  /* 0x0000000b060f7224 */ /* 0x040fe200078e0211 */
[----:B------:R-:W-:Y:S01]  /*2120*/  IABS R11, R40 ;  /* 0x00000028000b7213 */ /* 0x000fe20000000000 */
[--C-:B------:R-:W-:Y:S01]  /*2130*/  @!P3 IMAD.IADD R39, R39, 0x1, -R6.reuse ;  /* 0x000000012727b824 */ /* 0x100fe200078e0a06 */
[----:B------:R-:W-:Y:S01]  /*2140*/  ISETP.GT.U32.AND P3, PT, R6, R23, PT ;  /* 0x000000170600720c */ /* 0x000fe20003f64070 */
[----:B------:R-:W-:Y:S01]  /*2150*/  @!P6 IMAD.IADD R20, R20, 0x1, -R6 ;  /* 0x000000011414e824 */ /* 0x000fe200078e0a06 */
[----:B------:R-:W-:Y:S01]  /*2160*/  IABS R17, R42 ;  /* 0x0000002a00117213 */ /* 0x000fe20000000000 */
[----:B------:R-:W-:Y:S01]  /*2170*/  @!P0 IMAD.MOV R25, RZ, RZ, -R25 ;  /* 0x000000ffff198224 */ /* 0x000fe200078e0a19 */
[----:B------:R-:W-:Y:S01]  /*2180*/  ISETP.GT.U32.AND P0, PT, R6, R39, PT ;  /* 0x000000270600720c */ /* 0x000fe20003f04070 */
[----:B------:R-:W-:Y:S01]  /*2190*/  IMAD.HI.U32 R5, R8, R11, RZ ;  /* 0x0000000b08057227 */ /* 0x000fe200078e00ff */
[----:B------:R-:W-:-:S03]  /*21a0*/  ISETP.GT.U32.AND P6, PT, R6, R20, PT ;  /* 0x000000140600720c */ /* 0x000fc60003fc4070 */
[----:B------:R-:W-:-:S04]  /*21b0*/  IMAD.HI.U32 R9, R8, R13, RZ ;  /* 0x0000000d08097227 */ /* 0x000fc800078e00ff */
[----:B------:R-:W-:Y:S02]  /*21c0*/  IMAD.MOV R5, RZ, RZ, -R5 ;  /* 0x000000ffff057224 */ /* 0x000fe400078e0a05 */
[----:B------:R-:W-:Y:S02]  /*21d0*/  IMAD.MOV R12, RZ, RZ, -R9 ;  /* 0x000000ffff0c7224 */ /* 0x000fe400078e0a09 */
[----:B------:R-:W-:Y:S01]  /*21e0*/  @!P1 IMAD.MOV R24, RZ, RZ, -R24 ;  /* 0x000000ffff189224 */ /* 0x000fe200078e0a18 */
[C---:B------:R-:W-:Y:S01]  /*21f0*/  ISETP.GT.U32.AND P1, PT, R6.reuse, R18, PT ;  /* 0x000000120600720c */ /* 0x040fe20003f24070 */
[--C-:B------:R-:W-:Y:S01]  /*2200*/  @!P3 IMAD.IADD R23, R23, 0x1, -R6.reuse ;  /* 0x000000011717b824 */ /* 0x100fe200078e0a06 */
[C---:B------:R-:W-:Y:S01]  /*2210*/  ISETP.GT.U32.AND P3, PT, R6.reuse, R15, PT ;  /* 0x0000000f0600720c */ /* 0x040fe20003f64070 */
[C---:B------:R-:W-:Y:S02]  /*2220*/  IMAD R14, R6.reuse, R5, R11 ;  /* 0x00000005060e7224 */ /* 0x040fe400078e020b */
[----:B------:R-:W-:Y:S01]  /*2230*/  IMAD R12, R6, R12, R13 ;  /* 0x0000000c060c7224 */ /* 0x000fe200078e020d */
[----:B------:R-:W-:Y:S01]  /*2240*/  LOP3.LUT R13, R16, 0x4c, RZ, 0xfc, !PT ;  /* 0x0000004c100d7812 */ /* 0x000fe200078efcff */
[--C-:B------:R-:W-:Y:S01]  /*2250*/  @!P0 IMAD.IADD R39, R39, 0x1, -R6.reuse ;  /* 0x0000000127278824 */ /* 0x100fe200078e0a06 */
[----:B------:R-:W-:Y:S01]  /*2260*/  ISETP.GT.U32.AND P0, PT, R6, R14, PT ;  /* 0x0000000e0600720c */ /* 0x000fe20003f04070 */
[--C-:B------:R-:W-:Y:S01]  /*2270*/  @!P6 IMAD.IADD R20, R20, 0x1, -R6.reuse ;  /* 0x000000011414e824 */ /* 0x100fe200078e0a06 */
[----:B------:R-:W-:Y:S01]  /*2280*/  ISETP.GT.U32.AND P6, PT, R6, R12, PT ;  /* 0x0000000c0600720c */ /* 0x000fe20003fc4070 */
[----:B------:R-:W-:Y:S01]  /*2290*/  @!P4 IMAD.MOV R23, RZ, RZ, -R23 ;  /* 0x000000ffff17c224 */ /* 0x000fe200078e0a17 */
[----:B------:R-:W-:Y:S01]  /*22a0*/  IABS R11, R13 ;  /* 0x0000000d000b7213 */ /* 0x000fe20000000000 */
[--C-:B------:R-:W-:Y:S01]  /*22b0*/  @!P1 IMAD.IADD R18, R18, 0x1, -R6.reuse ;  /* 0x0000000112129824 */ /* 0x100fe200078e0a06 */
[----:B------:R-:W-:Y:S01]  /*22c0*/  ISETP.GE.AND P1, PT, R19, RZ, PT ;  /* 0x000000ff1300720c */ /* 0x000fe20003f26270 */
[----:B------:R-:W-:Y:S01]  /*22d0*/  @!P3 IMAD.IADD R15, R15, 0x1, -R6 ;  /* 0x000000010f0fb824 */ /* 0x000fe200078e0a06 */
[----:B------:R-:W-:Y:S01]  /*22e0*/  ISETP.GE.AND P3, PT, R21, RZ, PT ;  /* 0x000000ff1500720c */ /* 0x000fe20003f66270 */
[----:B------:R-:W-:Y:S01]  /*22f0*/  IMAD.HI.U32 R5, R8, R17, RZ ;  /* 0x0000001108057227 */ /* 0x000fe200078e00ff */
[----:B------:R-:W-:-:S02]  /*2300*/  LOP3.LUT R21, R16, 0x54, RZ, 0xfc, !PT ;  /* 0x0000005410157812 */ /* 0x000fc400078efcff */
[----:B------:R-:W-:Y:S01]  /*2310*/  ISETP.GT.U32.AND P4, PT, R6, R15, PT ;  /* 0x0000000f0600720c */ /* 0x000fe20003f84070 */
[----:B------:R-:W-:Y:S01]  /*2320*/  @!P0 IMAD.IADD R14, R14, 0x1, -R6 ;  /* 0x000000010e0e8824 */ /* 0x000fe200078e0a06 */
[----:B------:R-:W-:Y:S01]  /*2330*/  ISETP.GT.U32.AND P0, PT, R6, R18, PT ;  /* 0x000000120600720c */ /* 0x000fe20003f04070 */
[----:B------:R-:W-:-:S04]  /*2340*/  IMAD.HI.U32 R9, R8, R91, RZ ;  /* 0x0000005b08097227 */ /* 0x000fc800078e00ff */
[--C-:B------:R-:W-:Y:S01]  /*2350*/  @!P6 IMAD.IADD R12, R12, 0x1, -R6.reuse ;  /* 0x000000010c0ce824 */ /* 0x100fe200078e0a06 */
[C---:B------:R-:W-:Y:S01]  /*2360*/  ISETP.GT.U32.AND P6, PT, R6.reuse, R14, PT ;  /* 0x0000000e0600720c */ /* 0x040fe20003fc4070 */
[----:B------:R-:W-:Y:S02]  /*2370*/  IMAD.MOV R5, RZ, RZ, -R5 ;  /* 0x000000ffff057224 */ /* 0x000fe400078e0a05 */
[----:B------:R-:W-:Y:S02]  /*2380*/  IMAD.MOV R9, RZ, RZ, -R9 ;  /* 0x000000ffff097224 */ /* 0x000fe400078e0a09 */
[----:B------:R-:W-:Y:S01]  /*2390*/  IMAD R10, R6, R5, R17 ;  /* 0x00000005060a7224 */ /* 0x000fe200078e0211 */
[----:B------:R-:W-:Y:S01]  /*23a0*/  LOP3.LUT R17, R16, 0x4e, RZ, 0xfc, !PT ;  /* 0x0000004e10117812 */ /* 0x000fe200078efcff */
[C---:B------:R-:W-:Y:S02]  /*23b0*/  IMAD R91, R6.reuse, R9, R91 ;  /* 0x00000009065b7224 */ /* 0x040fe400078e025b */
[----:B------:R-:W-:Y:S01]  /*23c0*/  @!P5 IMAD.MOV R39, RZ, RZ, -R39 ;  /* 0x000000ffff27d224 */ /* 0x000fe200078e0a27 */
[----:B------:R-:W-:Y:S01]  /*23d0*/  ISETP.GT.U32.AND P5, PT, R6, R12, PT ;  /* 0x0000000c0600720c */ /* 0x000fe20003fa4070 */
[--C-:B------:R-:W-:Y:S01]  /*23e0*/  @!P0 IMAD.IADD R18, R18, 0x1, -R6.reuse ;  /* 0x0000000112128824 */ /* 0x100fe200078e0a06 */
[----:B------:R-:W-:Y:S01]  /*23f0*/  IABS R19, R17 ;  /* 0x0000001100137213 */ /* 0x000fe20000000000 */
[----:B------:R-:W-:Y:S01]  /*2400*/  @!P4 IMAD.IADD R15, R15, 0x1, -R6 ;  /* 0x000000010f0fc824 */ /* 0x000fe200078e0a06 */
[----:B------:R-:W-:Y:S01]  /*2410*/  ISETP.GE.AND P0, PT, R40, RZ, PT ;  /* 0x000000ff2800720c */ /* 0x000fe20003f06270 */
[----:B------:R-:W-:Y:S01]  /*2420*/  IMAD.HI.U32 R5, R8, R11, RZ ;  /* 0x0000000b08057227 */ /* 0x000fe200078e00ff */
[----:B------:R-:W-:-:S02]  /*2430*/  ISETP.GT.U32.AND P4, PT, R6, R91, PT ;  /* 0x0000005b0600720c */ /* 0x000fc40003f84070 */
[----:B------:R-:W-:Y:S01]  /*2440*/  LOP3.LUT R40, R16, 0x58, RZ, 0xfc, !PT ;  /* 0x0000005810287812 */ /* 0x000fe200078efcff */
[----:B------:R-:W-:Y:S01]  /*2450*/  @!P6 IMAD.IADD R14, R14, 0x1, -R6 ;  /* 0x000000010e0ee824 */ /* 0x000fe200078e0a06 */
[----:B------:R-:W-:Y:S01]  /*2460*/  ISETP.GE.AND P6, PT, R41, RZ, PT ;  /* 0x000000ff2900720c */ /* 0x000fe20003fc6270 */
[----:B------:R-:W-:Y:S01]  /*2470*/  @!P2 IMAD.MOV R20, RZ, RZ, -R20 ;  /* 0x000000ffff14a224 */ /* 0x000fe200078e0a14 */
[----:B------:R-:W-:Y:S01]  /*2480*/  ISETP.GT.U32.AND P2, PT, R6, R10, PT ;  /* 0x0000000a0600720c */ /* 0x000fe20003f44070 */
[----:B------:R-:W-:Y:S01]  /*2490*/  IMAD.HI.U32 R9, R8, R19, RZ ;  /* 0x0000001308097227 */ /* 0x000fe200078e00ff */
[----:B------:R-:W-:-:S03]  /*24a0*/  IABS R41, R40 ;  /* 0x0000002800297213 */ /* 0x000fc60000000000 */
[----:B------:R-:W-:Y:S02]  /*24b0*/  IMAD.MOV R5, RZ, RZ, -R5 ;  /* 0x000000ffff057224 */ /* 0x000fe400078e0a05 */
[----:B------:R-:W-:Y:S02]  /*24c0*/  IMAD.MOV R9, RZ, RZ, -R9 ;  /* 0x000000ffff097224 */ /* 0x000fe400078e0a09 */
[----:B------:R-:W-:Y:S01]  /*24d0*/  IMAD R5, R6, R5, R11 ;  /* 0x0000000506057224 */ /* 0x000fe200078e020b */
[----:B------:R-:W-:Y:S01]  /*24e0*/  LOP3.LUT R11, R16, 0x52, RZ, 0xfc, !PT ;  /* 0x00000052100b7812 */ /* 0x000fe200078efcff */
[--C-:B------:R-:W-:Y:S01]  /*24f0*/  @!P5 IMAD.IADD R12, R12, 0x1, -R6.reuse ;  /* 0x000000010c0cd824 */ /* 0x100fe200078e0a06 */
[----:B------:R-:W-:Y:S01]  /*2500*/  ISETP.GE.AND P5, PT, R42, RZ, PT ;  /* 0x000000ff2a00720c */ /* 0x000fe20003fa6270 */
[----:B------:R-:W-:Y:S01]  /*2510*/  @!P4 IMAD.IADD R91, R91, 0x1, -R6 ;  /* 0x000000015b5bc824 */ /* 0x000fe200078e0a06 */
[----:B------:R-:W-:Y:S01]  /*2520*/  LOP3.LUT R42, R16, 0x5a, RZ, 0xfc, !PT ;  /* 0x0000005a102a7812 */ /* 0x000fe200078efcff */
[----:B------:R-:W-:Y:S01]  /*2530*/  IMAD R19, R6, R9, R19 ;  /* 0x0000000906137224 */ /* 0x000fe200078e0213 */
[----:B------:R-:W-:Y:S01]  /*2540*/  LOP3.LUT R9, R16, 0x50, RZ, 0xfc, !PT ;  /* 0x0000005010097812 */ /* 0x000fe200078efcff */
[----:B------:R-:W-:Y:S01]  /*2550*/  @!P0 IMAD.MOV R14, RZ, RZ, -R14 ;  /* 0x000000ffff0e8224 */ /* 0x000fe200078e0a0e */
[C---:B------:R-:W-:Y:S01]  /*2560*/  ISETP.GT.U32.AND P0, PT, R6.reuse, R5, PT ;  /* 0x000000050600720c */ /* 0x040fe20003f04070 */
[----:B------:R-:W-:Y:S01]  /*2570*/  @!P6 IMAD.MOV R12, RZ, RZ, -R12 ;  /* 0x000000ffff0ce224 */ /* 0x000fe200078e0a0c */
[----:B------:R-:W-:Y:S01]  /*2580*/  ISETP.GT.U32.AND P4, PT, R6, R91, PT ;  /* 0x0000005b0600720c */ /* 0x000fe20003f84070 */
[----:B------:R-:W-:Y:S01]  /*2590*/  @!P2 IMAD.IADD R10, R10, 0x1, -R6 ;  /* 0x000000010a0aa824 */ /* 0x000fe200078e0a06 */
[C---:B------:R-:W-:Y:S01]  /*25a0*/  ISETP.GT.U32.AND P6, PT, R6.reuse, R19, PT ;  /* 0x000000130600720c */ /* 0x040fe20003fc4070 */
[----:B------:R-:W-:Y:S01]  /*25b0*/  @!P1 IMAD.MOV R18, RZ, RZ, -R18 ;  /* 0x000000ffff129224 */ /* 0x000fe200078e0a12 */
[----:B------:R-:W-:Y:S01]  /*25c0*/  ISETP.GE.AND P2, PT, R43, RZ, PT ;  /* 0x000000ff2b00720c */ /* 0x000fe20003f46270 */
[----:B------:R-:W-:Y:S01]  /*25d0*/  @!P3 IMAD.MOV R15, RZ, RZ, -R15 ;  /* 0x000000ffff0fb224 */ /* 0x000fe200078e0a0f */
[----:B------:R-:W-:-:S02]  /*25e0*/  ISETP.GT.U32.AND P1, PT, R6, R10, PT ;  /* 0x0000000a0600720c */ /* 0x000fc40003f24070 */
[----:B------:R-:W-:Y:S02]  /*25f0*/  ISETP.GE.AND P3, PT, R13, RZ, PT ;  /* 0x000000ff0d00720c */ /* 0x000fe40003f66270 */
[----:B------:R-:W-:Y:S01]  /*2600*/  IABS R13, R9 ;  /* 0x00000009000d7213 */ /* 0x000fe20000000000 */
[--C-:B------:R-:W-:Y:S01]  /*2610*/  @!P0 IMAD.IADD R5, R5, 0x1, -R6.reuse ;  /* 0x0000000105058824 */ /* 0x100fe200078e0a06 */
[----:B------:R-:W-:Y:S01]  /*2620*/  ISETP.GE.AND P0, PT, R11, RZ, PT ;  /* 0x000000ff0b00720c */ /* 0x000fe20003f06270 */
[--C-:B------:R-:W-:Y:S01]  /*2630*/  @!P4 IMAD.IADD R91, R91, 0x1, -R6.reuse ;  /* 0x000000015b5bc824 */ /* 0x100fe200078e0a06 */
[----:B------:R-:W-:Y:S01]  /*2640*/  ISETP.GE.AND P4, PT, R9, RZ, PT ;  /* 0x000000ff0900720c */ /* 0x000fe20003f86270 */
[----:B------:R-:W-:Y:S01]  /*2650*/  @!P6 IMAD.IADD R19, R19, 0x1, -R6 ;  /* 0x000000011313e824 */ /* 0x000fe200078e0a06 */
[----:B------:R-:W-:Y:S01]  /*2660*/  ISETP.GT.U32.AND P6, PT, R6, R5, PT ;  /* 0x000000050600720c */ /* 0x000fe20003fc4070 */
[----:B------:R-:W-:Y:S01]  /*2670*/  IMAD.HI.U32 R9, R8, R13, RZ ;  /* 0x0000000d08097227 */ /* 0x000fe200078e00ff */
[----:B------:R-:W-:-:S03]  /*2680*/  IABS R43, R42 ;  /* 0x0000002a002b7213 */ /* 0x000fc60000000000 */
[----:B------:R-:W-:Y:S01]  /*2690*/  @!P1 IMAD.IADD R10, R10, 0x1, -R6 ;  /* 0x000000010a0a9824 */ /* 0x000fe200078e0a06 */
[----:B------:R-:W-:Y:S01]  /*26a0*/  ISETP.GE.AND P1, PT, R17, RZ, PT ;  /* 0x000000ff1100720c */ /* 0x000fe20003f26270 */
[----:B------:R-:W-:Y:S01]  /*26b0*/  IMAD.MOV R9, RZ, RZ, -R9 ;  /* 0x000000ffff097224 */ /* 0x000fe200078e0a09 */
[----:B------:R-:W-:Y:S01]  /*26c0*/  IABS R17, R11 ;  /* 0x0000000b00117213 */ /* 0x000fe20000000000 */
[----:B------:R-:W-:Y:S01]  /*26d0*/  @!P5 IMAD.MOV R10, RZ, RZ, -R10 ;  /* 0x000000ffff0ad224 */ /* 0x000fe200078e0a0a */
[C---:B------:R-:W-:Y:S01]  /*26e0*/  ISETP.GT.U32.AND P5, PT, R6.reuse, R19, PT ;  /* 0x000000130600720c */ /* 0x040fe20003fa4070 */
[----:B------:R-:W-:Y:S01]  /*26f0*/  IMAD R9, R6, R9, R13 ;  /* 0x0000000906097224 */ /* 0x000fe200078e020d */
[----:B------:R-:W-:Y:S01]  /*2700*/  LOP3.LUT R13, R16, 0x56, RZ, 0xfc, !PT ;  /* 0x00000056100d7812 */ /* 0x000fe200078efcff */
[----:B------:R-:W-:-:S03]  /*2710*/  IMAD.HI.U32 R11, R8, R17, RZ ;  /* 0x00000011080b7227 */ /* 0x000fc600078e00ff */
[----:B------:R-:W-:Y:S01]  /*2720*/  IABS R89, R13 ;  /* 0x0000000d00597213 */ /* 0x000fe20000000000 */
[--C-:B------:R-:W-:Y:S01]  /*2730*/  @!P6 IMAD.IADD R5, R5, 0x1, -R6.reuse ;  /* 0x000000010505e824 */ /* 0x100fe200078e0a06 */
[C---:B------:R-:W-:Y:S01]  /*2740*/  ISETP.GT.U32.AND P6, PT, R6.reuse, R9, PT ;  /* 0x000000090600720c */ /* 0x040fe20003fc4070 */
[----:B------:R-:W-:Y:S02]  /*2750*/  IMAD.MOV R11, RZ, RZ, -R11 ;  /* 0x000000ffff0b7224 */ /* 0x000fe400078e0a0b */
[----:B------:R-:W-:Y:S02]  /*2760*/  @!P3 IMAD.MOV R5, RZ, RZ, -R5 ;  /* 0x000000ffff05b224 */ /* 0x000fe400078e0a05 */
[C---:B------:R-:W-:Y:S02]  /*2770*/  IMAD R11, R6.reuse, R11, R17 ;  /* 0x0000000b060b7224 */ /* 0x040fe400078e0211 */
[----:B------:R-:W-:Y:S01]  /*2780*/  @!P2 IMAD.MOV R91, RZ, RZ, -R91 ;  /* 0x000000ffff5ba224 */ /* 0x000fe200078e0a5b */
[----:B------:R-:W-:Y:S01]  /*2790*/  ISETP.GE.AND P2, PT, R21, RZ, PT ;  /* 0x000000ff1500720c */ /* 0x000fe20003f46270 */
[----:B------:R-:W-:Y:S01]  /*27a0*/  @!P5 IMAD.IADD R19, R19, 0x1, -R6 ;  /* 0x000000011313d824 */ /* 0x000fe200078e0a06 */
[----:B------:R-:W-:Y:S01]  /*27b0*/  ISETP.GT.U32.AND P3, PT, R6, R11, PT ;  /* 0x0000000b0600720c */ /* 0x000fe20003f64070 */
[----:B------:R-:W-:Y:S01]  /*27c0*/  IMAD.HI.U32 R17, R8, R89, RZ ;  /* 0x0000005908117227 */ /* 0x000fe200078e00ff */
[----:B------:R-:W-:-:S02]  /*27d0*/  IABS R21, R21 ;  /* 0x0000001500157213 */ /* 0x000fc40000000000 */
[----:B------:R-:W-:Y:S01]  /*27e0*/  ISETP.GE.AND P5, PT, R13, RZ, PT ;  /* 0x000000ff0d00720c */ /* 0x000fe20003fa6270 */
[----:B------:R-:W-:Y:S02]  /*27f0*/  @!P6 IMAD.IADD R9, R9, 0x1, -R6 ;  /* 0x000000010909e824 */ /* 0x000fe400078e0a06 */
[----:B------:R-:W-:-:S03]  /*2800*/  IMAD.HI.U32 R13, R8, R21, RZ ;  /* 0x00000015080d7227 */ /* 0x000fc600078e00ff */
[C---:B------:R-:W-:Y:S01]  /*2810*/  ISETP.GT.U32.AND P6, PT, R6.reuse, R9, PT ;  /* 0x000000090600720c */ /* 0x040fe20003fc4070 */
[----:B------:R-:W-:Y:S02]  /*2820*/  IMAD.MOV R13, RZ, RZ, -R13 ;  /* 0x000000ffff0d7224 */ /* 0x000fe400078e0a0d */
[----:B------:R-:W-:Y:S02]  /*2830*/  @!P3 IMAD.IADD R11, R11, 0x1, -R6 ;  /* 0x000000010b0bb824 */ /* 0x000fe400078e0a06 */
[----:B------:R-:W-:Y:S02]  /*2840*/  IMAD.MOV R17, RZ, RZ, -R17 ;  /* 0x000000ffff117224 */ /* 0x000fe400078e0a11 */
[C---:B------:R-:W-:Y:S01]  /*2850*/  IMAD R13, R6.reuse, R13, R21 ;  /* 0x0000000d060d7224 */ /* 0x040fe200078e0215 */
[C---:B------:R-:W-:Y:S01]  /*2860*/  ISETP.GT.U32.AND P3, PT, R6.reuse, R11, PT ;  /* 0x0000000b0600720c */ /* 0x040fe20003f64070 */
[----:B------:R-:W-:Y:S02]  /*2870*/  IMAD R89, R6, R17, R89 ;  /* 0x0000001106597224 */ /* 0x000fe400078e0259 */
[----:B------:R-:W-:-:S04]  /*2880*/  IMAD.HI.U32 R17, R8, R41, RZ ;  /* 0x0000002908117227 */ /* 0x000fc800078e00ff */
[----:B------:R-:W-:Y:S01]  /*2890*/  @!P6 IMAD.IADD R9, R9, 0x1, -R6 ;  /* 0x000000010909e824 */ /* 0x000fe200078e0a06 */
[----:B------:R-:W-:Y:S01]  /*28a0*/  ISETP.GT.U32.AND P6, PT, R6, R13, PT ;  /* 0x0000000d0600720c */ /* 0x000fe20003fc4070 */
[----:B------:R-:W-:-:S04]  /*28b0*/  IMAD.HI.U32 R21, R8, R43, RZ ;  /* 0x0000002b08157227 */ /* 0x000fc800078e00ff */
[----:B------:R-:W-:Y:S02]  /*28c0*/  IMAD.MOV R17, RZ, RZ, -R17 ;  /* 0x000000ffff117224 */ /* 0x000fe400078e0a11 */
[----:B------:R-:W-:Y:S02]  /*28d0*/  IMAD.MOV R21, RZ, RZ, -R21 ;  /* 0x000000ffff157224 */ /* 0x000fe400078e0a15 */
        /* <DEDUP_REMOVED lines=10> */
[----:B------:R-:W-:-:S04]  /*2980*/  IMAD.HI.U32 R40, R8, R87, RZ ;  /* 0x0000005708287227 */ /* 0x000fc800078e00ff */
[----:B------:R-:W-:Y:S01]  /*2990*/  @!P4 IMAD.MOV R9, RZ, RZ, -R9 ;  /* 0x000000ffff09c224 */ /* 0x000fe200078e0a09 */
[C---:B------:R-:W-:Y:S01]  /*29a0*/  ISETP.GT.U32.AND P4, PT, R6.reuse, R89, PT ;  /* 0x000000590600720c */ /* 0x040fe20003f84070 */
[----:B------:R-:W-:Y:S02]  /*29b0*/  IMAD.MOV R40, RZ, RZ, -R40 ;  /* 0x000000ffff287224 */ /* 0x000fe400078e0a28 */
[--C-:B------:R-:W-:Y:S02]  /*29c0*/  @!P3 IMAD.IADD R17, R17, 0x1, -R6.reuse ;  /* 0x000000011111b824 */ /* 0x100fe400078e0a06 */
[----:B------:R-:W-:Y:S02]  /*29d0*/  @!P6 IMAD.IADD R21, R21, 0x1, -R6 ;  /* 0x000000011515e824 */ /* 0x000fe400078e0a06 */
[C---:B------:R-:W-:Y:S01]  /*29e0*/  IMAD R87, R6.reuse, R40, R87 ;  /* 0x0000002806577224 */ /* 0x040fe200078e0257 */
[----:B------:R-:W-:Y:S01]  /*29f0*/  ISETP.GT.U32.AND P6, PT, R6, R17, PT ;  /* 0x000000110600720c */ /* 0x000fe20003fc4070 */
[----:B------:R-:W-:-:S04]  /*2a00*/  IMAD.HI.U32 R40, R8, R41, RZ ;  /* 0x0000002908287227 */ /* 0x000fc800078e00ff */
[----:B------:R-:W-:Y:S02]  /*2a10*/  IMAD.MOV R40, RZ, RZ, -R40 ;  /* 0x000000ffff287224 */ /* 0x000fe400078e0a28 */
[----:B------:R-:W-:Y:S01]  /*2a20*/  @!P4 IMAD.IADD R89, R89, 0x1, -R6 ;  /* 0x000000015959c824 */ /* 0x000fe200078e0a06 */
[C---:B------:R-:W-:Y:S01]  /*2a30*/  ISETP.GT.U32.AND P4, PT, R6.reuse, R13, PT ;  /* 0x0000000d0600720c */ /* 0x040fe20003f84070 */
[----:B------:R-:W-:Y:S02]  /*2a40*/  IMAD R41, R6, R40, R41 ;  /* 0x0000002806297224 */ /* 0x000fe400078e0229 */
[----:B------:R-:W-:Y:S01]  /*2a50*/  IMAD.HI.U32 R40, R8, R85, RZ ;  /* 0x0000005508287227 */ /* 0x000fe200078e00ff */
[----:B------:R-:W-:-:S03]  /*2a60*/  ISETP.GT.U32.AND P3, PT, R6, R89, PT ;  /* 0x000000590600720c */ /* 0x000fc60003f64070 */
[----:B------:R-:W-:Y:S01]  /*2a70*/  @!P6 IMAD.IADD R17, R17, 0x1, -R6 ;  /* 0x000000011111e824 */ /* 0x000fe200078e0a06 */
[C---:B------:R-:W-:Y:S01]  /*2a80*/  ISETP.GT.U32.AND P6, PT, R6.reuse, R41, PT ;  /* 0x000000290600720c */ /* 0x040fe20003fc4070 */
[----:B------:R-:W-:Y:S02]  /*2a90*/  IMAD.MOV R40, RZ, RZ, -R40 ;  /* 0x000000ffff287224 */ /* 0x000fe400078e0a28 */
[----:B------:R-:W-:Y:S01]  /*2aa0*/  @!P0 IMAD.MOV R11, RZ, RZ, -R11 ;  /* 0x000000ffff0b8224 */ /* 0x000fe200078e0a0b */
[C---:B------:R-:W-:Y:S01]  /*2ab0*/  ISETP.GT.U32.AND P0, PT, R6.reuse, R21, PT ;  /* 0x000000150600720c */ /* 0x040fe20003f04070 */
[----:B------:R-:W-:Y:S02]  /*2ac0*/  IMAD R85, R6, R40, R85 ;  /* 0x0000002806557224 */ /* 0x000fe400078e0255 */
[----:B------:R-:W-:-:S04]  /*2ad0*/  IMAD.HI.U32 R40, R8, R83, RZ ;  /* 0x0000005308287227 */ /* 0x000fc800078e00ff */
[--C-:B------:R-:W-:Y:S01]  /*2ae0*/  @!P3 IMAD.IADD R89, R89, 0x1, -R6.reuse ;  /* 0x000000015959b824 */ /* 0x100fe200078e0a06 */
[----:B------:R-:W-:Y:S01]  /*2af0*/  ISETP.GE.AND P3, PT, R42, RZ, PT ;  /* 0x000000ff2a00720c */ /* 0x000fe20003f66270 */
[----:B------:R-:W-:Y:S01]  /*2b00*/  @!P6 IMAD.IADD R41, R41, 0x1, -R6 ;  /* 0x000000012929e824 */ /* 0x000fe200078e0a06 */
[C---:B------:R-:W-:Y:S01]  /*2b10*/  ISETP.GT.U32.AND P6, PT, R6.reuse, R85, PT ;  /* 0x000000550600720c */ /* 0x040fe20003fc4070 */
[----:B------:R-:W-:Y:S02]  /*2b20*/  @!P5 IMAD.MOV R89, RZ, RZ, -R89 ;  /* 0x000000ffff59d224 */ /* 0x000fe400078e0a59 */
[----:B------:R-:W-:Y:S01]  /*2b30*/  IMAD.MOV R40, RZ, RZ, -R40 ;  /* 0x000000ffff287224 */ /* 0x000fe200078e0a28 */
[C---:B------:R-:W-:Y:S01]  /*2b40*/  ISETP.GT.U32.AND P5, PT, R6.reuse, R41, PT ;  /* 0x000000290600720c */ /* 0x040fe20003fa4070 */
[----:B------:R-:W-:Y:S01]  /*2b50*/  @!P4 IMAD.IADD R13, R13, 0x1, -R6 ;  /* 0x000000010d0dc824 */ /* 0x000fe200078e0a06 */
[C---:B------:R-:W-:Y:S01]  /*2b60*/  ISETP.GT.U32.AND P4, PT, R6.reuse, R87, PT ;  /* 0x000000570600720c */ /* 0x040fe20003f84070 */
[----:B------:R-:W-:-:S02]  /*2b70*/  IMAD R83, R6, R40, R83 ;  /* 0x0000002806537224 */ /* 0x000fc400078e0253 */
[----:B------:R-:W-:Y:S01]  /*2b80*/  @!P0 IMAD.IADD R21, R21, 0x1, -R6 ;  /* 0x0000000115158824 */ /* 0x000fe200078e0a06 */
[----:B------:R-:W-:Y:S01]  /*2b90*/  ISETP.GE.AND P0, PT, R44, RZ, PT ;  /* 0x000000ff2c00720c */ /* 0x000fe20003f06270 */
[----:B------:R-:W-:Y:S01]  /*2ba0*/  IMAD.HI.U32 R42, R8, R43, RZ ;  /* 0x0000002b082a7227 */ /* 0x000fe200078e00ff */
[----:B------:R-:W-:-:S03]  /*2bb0*/  LOP3.LUT R44, R16, 0x66, RZ, 0xfc, !PT ;  /* 0x00000066102c7812 */ /* 0x000fc600078efcff */
[----:B------:R-:W-:Y:S02]  /*2bc0*/  IMAD.MOV R42, RZ, RZ, -R42 ;  /* 0x000000ffff2a7224 */ /* 0x000fe400078e0a2a */
[--C-:B------:R-:W-:Y:S01]  /*2bd0*/  @!P5 IMAD.IADD R41, R41, 0x1, -R6.reuse ;  /* 0x000000012929d824 */ /* 0x100fe200078e0a06 */
[C---:B------:R-:W-:Y:S01]  /*2be0*/  ISETP.GT.U32.AND P5, PT, R6.reuse, R83, PT ;  /* 0x000000530600720c */ /* 0x040fe20003fa4070 */
[----:B------:R-:W-:Y:S01]  /*2bf0*/  @!P4 IMAD.IADD R87, R87, 0x1, -R6 ;  /* 0x000000015757c824 */ /* 0x000fe200078e0a06 */
[----:B------:R-:W-:Y:S01]  /*2c00*/  ISETP.GE.AND P4, PT, R45, RZ, PT ;  /* 0x000000ff2d00720c */ /* 0x000fe20003f86270 */
[C---:B------:R-:W-:Y:S01]  /*2c10*/  IMAD R43, R6.reuse, R42, R43 ;  /* 0x0000002a062b7224 */ /* 0x040fe200078e022b */
[----:B------:R-:W-:Y:S01]  /*2c20*/  IABS R45, R44 ;  /* 0x0000002c002d7213 */ /* 0x000fe20000000000 */
[----:B------:R-:W-:Y:S01]  /*2c30*/  @!P2 IMAD.MOV R13, RZ, RZ, -R13 ;  /* 0x000000ffff0da224 */ /* 0x000fe200078e0a0d */
[----:B------:R-:W-:Y:S01]  /*2c40*/  ISETP.GT.U32.AND P2, PT, R6, R87, PT ;  /* 0x000000570600720c */ /* 0x000fe20003f44070 */
[----:B------:R-:W-:Y:S01]  /*2c50*/  @!P1 IMAD.MOV R17, RZ, RZ, -R17 ;  /* 0x000000ffff119224 */ /* 0x000fe200078e0a11 */
[----:B------:R-:W-:Y:S01]  /*2c60*/  ISETP.GE.AND P1, PT, R46, RZ, PT ;  /* 0x000000ff2e00720c */ /* 0x000fe20003f26270 */
[----:B------:R-:W-:Y:S01]  /*2c70*/  IMAD.HI.U32 R40, R8, R45, RZ ;  /* 0x0000002d08287227 */ /* 0x000fe200078e00ff */
[----:B------:R-:W-:-:S03]  /*2c80*/  LOP3.LUT R46, R16, 0x6a, RZ, 0xfc, !PT ;  /* 0x0000006a102e7812 */ /* 0x000fc600078efcff */
[----:B------:R-:W-:Y:S02]  /*2c90*/  @!P5 IMAD.IADD R83, R83, 0x1, -R6 ;  /* 0x000000015353d824 */ /* 0x000fe400078e0a06 */
[----:B------:R-:W-:Y:S02]  /*2ca0*/  IMAD.MOV R42, RZ, RZ, -R40 ;  /* 0x000000ffff2a7224 */ /* 0x000fe400078e0a28 */
[----:B------:R-:W-:Y:S01]  /*2cb0*/  IMAD.HI.U32 R40, R8, R81, RZ ;  /* 0x0000005108287227 */ /* 0x000fe200078e00ff */
[----:B------:R-:W-:-:S03]  /*2cc0*/  ISETP.GT.U32.AND P5, PT, R6, R83, PT ;  /* 0x000000530600720c */ /* 0x000fc60003fa4070 */
[----:B------:R-:W-:Y:S02]  /*2cd0*/  IMAD.MOV R40, RZ, RZ, -R40 ;  /* 0x000000ffff287224 */ /* 0x000fe400078e0a28 */
[----:B------:R-:W-:Y:S01]  /*2ce0*/  @!P3 IMAD.MOV R21, RZ, RZ, -R21 ;  /* 0x000000ffff15b224 */ /* 0x000fe200078e0a15 */
[C---:B------:R-:W-:Y:S01]  /*2cf0*/  ISETP.GT.U32.AND P3, PT, R6.reuse, R43, PT ;  /* 0x0000002b0600720c */ /* 0x040fe20003f64070 */
[C---:B------:R-:W-:Y:S02]  /*2d00*/  IMAD R81, R6.reuse, R40, R81 ;  /* 0x0000002806517224 */ /* 0x040fe400078e0251 */
[--C-:B------:R-:W-:Y:S01]  /*2d10*/  @!P2 IMAD.IADD R87, R87, 0x1, -R6.reuse ;  /* 0x000000015757a824 */ /* 0x100fe200078e0a06 */
[----:B------:R-:W-:Y:S01]  /*2d20*/  ISETP.GE.AND P2, PT, R47, RZ, PT ;  /* 0x000000ff2f00720c */ /* 0x000fe20003f46270 */
[--C-:B------:R-:W-:Y:S01]  /*2d30*/  @!P6 IMAD.IADD R85, R85, 0x1, -R6.reuse ;  /* 0x000000015555e824 */ /* 0x100fe200078e0a06 */
[----:B------:R-:W-:Y:S01]  /*2d40*/  IABS R47, R46 ;  /* 0x0000002e002f7213 */ /* 0x000fe20000000000 */
[----:B------:R-:W-:Y:S01]  /*2d50*/  @!P5 IMAD.IADD R83, R83, 0x1, -R6 ;  /* 0x000000015353d824 */ /* 0x000fe200078e0a06 */
[----:B------:R-:W-:Y:S01]  /*2d60*/  ISETP.GT.U32.AND P5, PT, R6, R81, PT ;  /* 0x000000510600720c */ /* 0x000fe20003fa4070 */
[----:B------:R-:W-:Y:S01]  /*2d70*/  @!P0 IMAD.MOV R87, RZ, RZ, -R87 ;  /* 0x000000ffff578224 */ /* 0x000fe200078e0a57 */
[----:B------:R-:W-:Y:S01]  /*2d80*/  ISETP.GE.AND P6, PT, R48, RZ, PT ;  /* 0x000000ff3000720c */ /* 0x000fe20003fc6270 */
[----:B------:R-:W-:Y:S01]  /*2d90*/  IMAD.HI.U32 R40, R8, R47, RZ ;  /* 0x0000002f08287227 */ /* 0x000fe200078e00ff */
[----:B------:R-:W-:-:S03]  /*2da0*/  LOP3.LUT R48, R16, 0x6c, RZ, 0xfc, !PT ;  /* 0x0000006c10307812 */ /* 0x000fc600078efcff */
[----:B------:R-:W-:Y:S01]  /*2db0*/  @!P3 IMAD.IADD R43, R43, 0x1, -R6 ;  /* 0x000000012b2bb824 */ /* 0x000fe200078e0a06 */
[C---:B------:R-:W-:Y:S01]  /*2dc0*/  ISETP.GT.U32.AND P3, PT, R6.reuse, R85, PT ;  /* 0x000000550600720c */ /* 0x040fe20003f64070 */
[----:B------:R-:W-:Y:S01]  /*2dd0*/  IMAD.MOV R40, RZ, RZ, -R40 ;  /* 0x000000ffff287224 */ /* 0x000fe200078e0a28 */
[----:B------:R-:W-:Y:S01]  /*2de0*/  IABS R79, R48 ;  /* 0x00000030004f7213 */ /* 0x000fe20000000000 */
[----:B------:R-:W-:Y:S01]  /*2df0*/  @!P4 IMAD.MOV R41, RZ, RZ, -R41 ;  /* 0x000000ffff29c224 */ /* 0x000fe200078e0a29 */
[C---:B------:R-:W-:Y:S01]  /*2e00*/  ISETP.GT.U32.AND P0, PT, R6.reuse, R43, PT ;  /* 0x0000002b0600720c */ /* 0x040fe20003f04070 */
[----:B------:R-:W-:Y:S02]  /*2e10*/  @!P5 IMAD.IADD R81, R81, 0x1, -R6 ;  /* 0x000000015151d824 */ /* 0x000fe400078e0a06 */
[----:B------:R-:W-:Y:S02]  /*2e20*/  IMAD R47, R6, R40, R47 ;  /* 0x00000028062f7224 */ /* 0x000fe400078e022f */
[----:B------:R-:W-:Y:S01]  /*2e30*/  IMAD.HI.U32 R40, R8, R49, RZ ;  /* 0x0000003108287227 */ /* 0x000fe200078e00ff */
[----:B------:R-:W-:-:S03]  /*2e40*/  ISETP.GT.U32.AND P4, PT, R6, R81, PT ;  /* 0x000000510600720c */ /* 0x000fc60003f84070 */
[----:B------:R-:W-:Y:S02]  /*2e50*/  IMAD.MOV R40, RZ, RZ, -R40 ;  /* 0x000000ffff287224 */ /* 0x000fe400078e0a28 */
[C---:B------:R-:W-:Y:S02]  /*2e60*/  IMAD R45, R6.reuse, R42, R45 ;  /* 0x0000002a062d7224 */ /* 0x040fe400078e022d */
[C---:B------:R-:W-:Y:S02]  /*2e70*/  IMAD R49, R6.reuse, R40, R49 ;  /* 0x0000002806317224 */ /* 0x040fe400078e0231 */
[--C-:B------:R-:W-:Y:S01]  /*2e80*/  @!P3 IMAD.IADD R85, R85, 0x1, -R6.reuse ;  /* 0x000000015555b824 */ /* 0x100fe200078e0a06 */
[----:B------:R-:W-:Y:S01]  /*2e90*/  ISETP.GT.U32.AND P3, PT, R6, R45, PT ;  /* 0x0000002d0600720c */ /* 0x000fe20003f64070 */
[--C-:B------:R-:W-:Y:S01]  /*2ea0*/  @!P0 IMAD.IADD R43, R43, 0x1, -R6.reuse ;  /* 0x000000012b2b8824 */ /* 0x100fe200078e0a06 */
[----:B------:R-:W-:Y:S01]  /*2eb0*/  ISETP.GE.AND P0, PT, R44, RZ, PT ;  /* 0x000000ff2c00720c */ /* 0x000fe20003f06270 */
[----:B------:R-:W-:Y:S01]  /*2ec0*/  @!P4 IMAD.IADD R81, R81, 0x1, -R6 ;  /* 0x000000015151c824 */ /* 0x000fe200078e0a06 */
[----:B------:R-:W-:Y:S01]  /*2ed0*/  ISETP.GT.U32.AND P4, PT, R6, R49, PT ;  /* 0x000000310600720c */ /* 0x000fe20003f84070 */
[----:B------:R-:W-:Y:S01]  /*2ee0*/  @!P1 IMAD.MOV R85, RZ, RZ, -R85 ;  /* 0x000000ffff559224 */ /* 0x000fe200078e0a55 */
[----:B------:R-:W-:Y:S01]  /*2ef0*/  LOP3.LUT R44, R16, 0x70, RZ, 0xfc, !PT ;  /* 0x00000070102c7812 */ /* 0x000fe200078efcff */
[----:B------:R-:W-:Y:S01]  /*2f00*/  IMAD.HI.U32 R42, R8, R79, RZ ;  /* 0x0000004f082a7227 */ /* 0x000fe200078e00ff */
[----:B------:R-:W-:-:S02]  /*2f10*/  ISETP.GT.U32.AND P1, PT, R6, R47, PT ;  /* 0x0000002f0600720c */ /* 0x000fc40003f24070 */
[----:B------:R-:W-:Y:S01]  /*2f20*/  IABS R77, R44 ;  /* 0x0000002c004d7213 */ /* 0x000fe20000000000 */
[----:B------:R-:W-:Y:S02]  /*2f30*/  IMAD.MOV R42, RZ, RZ, -R42 ;  /* 0x000000ffff2a7224 */ /* 0x000fe400078e0a2a */
[--C-:B------:R-:W-:Y:S01]  /*2f40*/  @!P3 IMAD.IADD R45, R45, 0x1, -R6.reuse ;  /* 0x000000012d2db824 */ /* 0x100fe200078e0a06 */
[----:B------:R-:W-:Y:S01]  /*2f50*/  ISETP.GE.AND P3, PT, R51, RZ, PT ;  /* 0x000000ff3300720c */ /* 0x000fe20003f66270 */
[----:B------:R-:W-:Y:S01]  /*2f60*/  IMAD.HI.U32 R40, R8, R77, RZ ;  /* 0x0000004d08287227 */ /* 0x000fe200078e00ff */
[----:B------:R-:W-:Y:S02]  /*2f70*/  IABS R51, R52 ;  /* 0x0000003400337213 */ /* 0x000fe40000000000 */
[----:B------:R-:W-:Y:S01]  /*2f80*/  ISETP.GT.U32.AND P5, PT, R6, R45, PT ;  /* 0x0000002d0600720c */ /* 0x000fe20003fa4070 */
[----:B------:R-:W-:Y:S02]  /*2f90*/  @!P4 IMAD.IADD R49, R49, 0x1, -R6 ;  /* 0x000000013131c824 */ /* 0x000fe400078e0a06 */
[----:B------:R-:W-:-:S02]  /*2fa0*/  IMAD.MOV R40, RZ, RZ, -R40 ;  /* 0x000000ffff287224 */ /* 0x000fc400078e0a28 */
[C---:B------:R-:W-:Y:S01]  /*2fb0*/  IMAD R79, R6.reuse, R42, R79 ;  /* 0x0000002a064f7224 */ /* 0x040fe200078e024f */
[----:B------:R-:W-:Y:S01]  /*2fc0*/  ISETP.GT.U32.AND P4, PT, R6, R49, PT ;  /* 0x000000310600720c */ /* 0x000fe20003f84070 */
[----:B------:R-:W-:Y:S01]  /*2fd0*/  @!P1 IMAD.IADD R47, R47, 0x1, -R6 ;  /* 0x000000012f2f9824 */ /* 0x000fe200078e0a06 */
[----:B------:R-:W-:Y:S01]  /*2fe0*/  LOP3.LUT R42, R16, 0x76, RZ, 0xfc, !PT ;  /* 0x00000076102a7812 */ /* 0x000fe200078efcff */
[C---:B------:R-:W-:Y:S02]  /*2ff0*/  IMAD R77, R6.reuse, R40, R77 ;  /* 0x00000028064d7224 */ /* 0x040fe400078e024d */
[----:B------:R-:W-:Y:S01]  /*3000*/  @!P6 IMAD.MOV R83, RZ, RZ, -R83 ;  /* 0x000000ffff53e224 */ /* 0x000fe200078e0a53 */
[----:B------:R-:W-:Y:S01]  /*3010*/  ISETP.GT.U32.AND P6, PT, R6, R79, PT ;  /* 0x0000004f0600720c */ /* 0x000fe20003fc4070 */
[----:B------:R-:W-:Y:S01]  /*3020*/  IMAD.HI.U32 R40, R8, R51, RZ ;  /* 0x0000003308287227 */ /* 0x000fe200078e00ff */
[----:B------:R-:W-:Y:S02]  /*3030*/  ISETP.GT.U32.AND P1, PT, R6, R47, PT ;  /* 0x0000002f0600720c */ /* 0x000fe40003f24070 */
[----:B------:R-:W-:Y:S01]  /*3040*/  IABS R55, R42 ;  /* 0x0000002a00377213 */ /* 0x000fe20000000000 */
[----:B------:R-:W-:Y:S01]  /*3050*/  @!P2 IMAD.MOV R43, RZ, RZ, -R43 ;  /* 0x000000ffff2ba224 */ /* 0x000fe200078e0a2b */
[----:B------:R-:W-:Y:S01]  /*3060*/  ISETP.GE.AND P2, PT, R46, RZ, PT ;  /* 0x000000ff2e00720c */ /* 0x000fe20003f46270 */
[----:B------:R-:W-:Y:S01]  /*3070*/  IMAD.MOV R53, RZ, RZ, -R40 ;  /* 0x000000ffff357224 */ /* 0x000fe200078e0a28 */
[----:B------:R-:W-:Y:S01]  /*3080*/  LOP3.LUT R46, R16, 0x74, RZ, 0xfc, !PT ;  /* 0x00000074102e7812 */ /* 0x000fe200078efcff */
[----:B------:R-:W-:-:S02]  /*3090*/  @!P4 IMAD.IADD R49, R49, 0x1, -R6 ;  /* 0x000000013131c824 */ /* 0x000fc400078e0a06 */
[----:B------:R-:W-:Y:S01]  /*30a0*/  IMAD R51, R6, R53, R51 ;  /* 0x0000003506337224 */ /* 0x000fe200078e0233 */
[----:B------:R-:W-:Y:S01]  /*30b0*/  IABS R75, R46 ;  /* 0x0000002e004b7213 */ /* 0x000fe20000000000 */
[--C-:B------:R-:W-:Y:S01]  /*30c0*/  @!P6 IMAD.IADD R79, R79, 0x1, -R6.reuse ;  /* 0x000000014f4fe824 */ /* 0x100fe200078e0a06 */
[----:B------:R-:W-:Y:S01]  /*30d0*/  LOP3.LUT R53, R0, 0x7f, RZ, 0xc0, !PT ;  /* 0x0000007f00357812 */ /* 0x000fe200078ec0ff */
[----:B------:R-:W-:Y:S01]  /*30e0*/  @!P1 IMAD.IADD R47, R47, 0x1, -R6 ;  /* 0x000000012f2f9824 */ /* 0x000fe200078e0a06 */
[----:B------:R-:W-:Y:S01]  /*30f0*/  ISETP.GT.U32.AND P4, PT, R6, R51, PT ;  /* 0x000000330600720c */ /* 0x000fe20003f84070 */
[----:B------:R-:W-:Y:S01]  /*3100*/  IMAD.HI.U32 R40, R8, R75, RZ ;  /* 0x0000004b08287227 */ /* 0x000fe200078e00ff */
[C---:B------:R-:W-:Y:S02]  /*3110*/  ISETP.GT.U32.AND P1, PT, R6.reuse, R77, PT ;  /* 0x0000004d0600720c */ /* 0x040fe40003f24070 */
[----:B------:R-:W-:Y:S01]  /*3120*/  ISETP.GT.U32.AND P6, PT, R6, R79, PT ;  /* 0x0000004f0600720c */ /* 0x000fe20003fc4070 */
[----:B------:R-:W-:-:S02]  /*3130*/  IMAD.MOV R40, RZ, RZ, -R40 ;  /* 0x000000ffff287224 */ /* 0x000fc400078e0a28 */
[----:B------:R-:W-:Y:S01]  /*3140*/  @!P5 IMAD.IADD R45, R45, 0x1, -R6 ;  /* 0x000000012d2dd824 */ /* 0x000fe200078e0a06 */
[----:B------:R-:W-:Y:S01]  /*3150*/  ISETP.GE.AND P5, PT, R48, RZ, PT ;  /* 0x000000ff3000720c */ /* 0x000fe20003fa6270 */
[----:B------:R-:W-:Y:S02]  /*3160*/  IMAD R75, R6, R40, R75 ;  /* 0x00000028064b7224 */ /* 0x000fe400078e024b */
[----:B------:R-:W-:-:S04]  /*3170*/  IMAD.HI.U32 R48, R8, R55, RZ ;  /* 0x0000003708307227 */ /* 0x000fc800078e00ff */
[----:B------:R-:W-:Y:S01]  /*3180*/  @!P4 IMAD.IADD R51, R51, 0x1, -R6 ;  /* 0x000000013333c824 */ /* 0x000fe200078e0a06 */
[----:B------:R-:W-:Y:S01]  /*3190*/  ISETP.GT.U32.AND P4, PT, R6, R75, PT ;  /* 0x0000004b0600720c */ /* 0x000fe20003f84070 */
[----:B------:R-:W-:Y:S02]  /*31a0*/  IMAD.MOV R48, RZ, RZ, -R48 ;  /* 0x000000ffff307224 */ /* 0x000fe400078e0a30 */
[--C-:B------:R-:W-:Y:S01]  /*31b0*/  @!P1 IMAD.IADD R77, R77, 0x1, -R6.reuse ;  /* 0x000000014d4d9824 */ /* 0x100fe200078e0a06 */
[----:B------:R-:W-:Y:S01]  /*31c0*/  ISETP.NE.U32.AND P1, PT, R53, RZ, PT ;  /* 0x000000ff3500720c */ /* 0x000fe20003f25070 */
[----:B------:R-:W-:Y:S02]  /*31d0*/  IMAD R78, R22, 0x100, R53 ;  /* 0x00000100164e7824 */ /* 0x000fe400078e0235 */
[--C-:B------:R-:W-:Y:S01]  /*31e0*/  @!P6 IMAD.IADD R79, R79, 0x1, -R6.reuse ;  /* 0x000000014f4fe824 */ /* 0x100fe200078e0a06 */
[----:B------:R-:W-:Y:S01]  /*31f0*/  ISETP.GE.AND P6, PT, R50, RZ, PT ;  /* 0x000000ff3200720c */ /* 0x000fe20003fc6270 */
[----:B------:R-:W-:Y:S01]  /*3200*/  IMAD R53, R6, R48, R55 ;  /* 0x0000003006357224 */ /* 0x000fe200078e0237 */
[----:B------:R-:W-:Y:S01]  /*3210*/  LOP3.LUT R48, R16, 0x78, RZ, 0xfc, !PT ;  /* 0x0000007810307812 */ /* 0x000fe200078efcff */
[----:B------:R-:W-:Y:S01]  /*3220*/  VIADD R76, R78, 0x80 ;  /* 0x000000804e4c7836 */ /* 0x000fe20000000000 */
[----:B------:R-:W-:Y:S01]  /*3230*/  LOP3.LUT R50, R16, 0x7a, RZ, 0xfc, !PT ;  /* 0x0000007a10327812 */ /* 0x000fe200078efcff */
[----:B------:R-:W-:Y:S01]  /*3240*/  @!P4 IMAD.IADD R75, R75, 0x1, -R6 ;  /* 0x000000014b4bc824 */ /* 0x000fe200078e0a06 */
[----:B------:R-:W-:Y:S01]  /*3250*/  IABS R73, R48 ;  /* 0x0000003000497213 */ /* 0x000fe20000000000 */
[----:B------:R-:W-:Y:S01]  /*3260*/  @!P0 IMAD.MOV R45, RZ, RZ, -R45 ;  /* 0x000000ffff2d8224 */ /* 0x000fe200078e0a2d */
[----:B------:R-:W-:Y:S01]  /*3270*/  IABS R56, R50 ;  /* 0x0000003200387213 */ /* 0x000fe20000000000 */
[----:B------:R-:W-:Y:S01]  /*3280*/  @!P3 IMAD.MOV R81, RZ, RZ, -R81 ;  /* 0x000000ffff51b224 */ /* 0x000fe200078e0a51 */
[----:B------:R-:W-:Y:S01]  /*3290*/  ISETP.GT.U32.AND P4, PT, R6, R53, PT ;  /* 0x000000350600720c */ /* 0x000fe20003f84070 */
[----:B------:R-:W-:Y:S01]  /*32a0*/  IMAD.HI.U32 R40, R8, R73, RZ ;  /* 0x0000004908287227 */ /* 0x000fe200078e00ff */
[----:B------:R-:W-:Y:S01]  /*32b0*/  LOP3.LUT R16, R16, 0x7c, RZ, 0xfc, !PT ;  /* 0x0000007c10107812 */ /* 0x000fe200078efcff */
[----:B------:R-:W-:Y:S01]  /*32c0*/  STL [R1+0x300], R78 ;  /* 0x0003004e01007387 */ /* 0x000fe20000100800 */
[----:B------:R-:W-:Y:S01]  /*32d0*/  IABS R74, R76 ;  /* 0x0000004c004a7213 */ /* 0x000fe20000000000 */
[----:B------:R-:W-:Y:S01]  /*32e0*/  IMAD.HI.U32 R55, R8, R56, RZ ;  /* 0x0000003808377227 */ /* 0x000fe200078e00ff */
[----:B------:R-:W-:Y:S01]  /*32f0*/  IABS R22, R78 ;  /* 0x0000004e00167213 */ /* 0x000fe20000000000 */
[----:B------:R-:W-:Y:S01]  /*3300*/  STL [R1+0x304], R76 ;  /* 0x0003044c01007387 */ /* 0x000fe20000100800 */
[----:B------:R-:W-:Y:S01]  /*3310*/  IABS R72, R16 ;  /* 0x0000001000487213 */ /* 0x000fe20000000000 */
[----:B------:R-:W-:Y:S01]  /*3320*/  IMAD.MOV R40, RZ, RZ, -R40 ;  /* 0x000000ffff287224 */ /* 0x000fe200078e0a28 */
[C---:B------:R-:W-:Y:S01]  /*3330*/  ISETP.GT.U32.AND P0, PT, R6.reuse, R77, PT ;  /* 0x0000004d0600720c */ /* 0x040fe20003f04070 */
[----:B------:R-:W-:Y:S01]  /*3340*/  IMAD.MOV R58, RZ, RZ, -R55 ;  /* 0x000000ffff3a7224 */ /* 0x000fe200078e0a37 */
[C---:B------:R-:W-:Y:S01]  /*3350*/  ISETP.GT.U32.AND P3, PT, R6.reuse, R51, PT ;  /* 0x000000330600720c */ /* 0x040fe20003f64070 */
[----:B------:R-:W-:-:S02]  /*3360*/  IMAD R55, R6, R40, R73 ;  /* 0x0000002806377224 */ /* 0x000fc400078e0249 */
[C---:B------:R-:W-:Y:S02]  /*3370*/  IMAD R73, R6.reuse, R58, R56 ;  /* 0x0000003a06497224 */ /* 0x040fe400078e0238 */
[----:B------:R-:W-:Y:S01]  /*3380*/  IMAD.MOV.U32 R58, RZ, RZ, R74 ;  /* 0x000000ffff3a7224 */ /* 0x000fe200078e004a */
[----:B------:R-:W0:Y:S01]  /*3390*/  LDS R56, [UR10] ;  /* 0x0000000aff387984 */ /* 0x000e220008000800 */
[----:B------:R-:W-:Y:S01]  /*33a0*/  @!P4 IMAD.IADD R53, R53, 0x1, -R6 ;  /* 0x000000013535c824 */ /* 0x000fe200078e0a06 */
[C---:B------:R-:W-:Y:S01]  /*33b0*/  ISETP.GT.U32.AND P4, PT, R6.reuse, R75, PT ;  /* 0x0000004b0600720c */ /* 0x040fe20003f84070 */
[----:B------:R-:W-:Y:S01]  /*33c0*/  @!P5 IMAD.MOV R79, RZ, RZ, -R79 ;  /* 0x000000ffff4fd224 */ /* 0x000fe200078e0a4f */
[----:B------:R-:W-:Y:S01]  /*33d0*/  ISETP.GT.U32.AND P5, PT, R6, R55, PT ;  /* 0x000000370600720c */ /* 0x000fe20003fa4070 */
[----:B------:R-:W-:Y:S01]  /*33e0*/  IMAD.HI.U32 R40, R4, R22, RZ ;  /* 0x0000001604287227 */ /* 0x000fe200078e00ff */
[----:B------:R-:W-:-:S03]  /*33f0*/  LOP3.LUT R74, R0, 0x3f, RZ, 0xc0, !PT ;  /* 0x0000003f004a7812 */ /* 0x000fc600078ec0ff */
[----:B------:R-:W-:-:S04]  /*3400*/  IMAD.HI.U32 R8, R8, R72, RZ ;  /* 0x0000004808087227 */ /* 0x000fc800078e00ff */
[----:B------:R-:W-:-:S04]  /*3410*/  IMAD.HI.U32 R4, R4, R58, RZ ;  /* 0x0000003a04047227 */ /* 0x000fc800078e00ff */
[----:B------:R-:W-:Y:S01]  /*3420*/  @!P6 IMAD.MOV R49, RZ, RZ, -R49 ;  /* 0x000000ffff31e224 */ /* 0x000fe200078e0a31 */
[C---:B------:R-:W-:Y:S01]  /*3430*/  ISETP.GT.U32.AND P6, PT, R6.reuse, R73, PT ;  /* 0x000000490600720c */ /* 0x040fe20003fc4070 */
[----:B------:R-:W-:Y:S02]  /*3440*/  IMAD.MOV R8, RZ, RZ, -R8 ;  /* 0x000000ffff087224 */ /* 0x000fe400078e0a08 */
[----:B------:R-:W-:Y:S02]  /*3450*/  IMAD.MOV R40, RZ, RZ, -R40 ;  /* 0x000000ffff287224 */ /* 0x000fe400078e0a28 */
[----:B------:R-:W-:Y:S02]  /*3460*/  IMAD.MOV R4, RZ, RZ, -R4 ;  /* 0x000000ffff047224 */ /* 0x000fe400078e0a04 */
[----:B------:R-:W-:Y:S01]  /*3470*/  IMAD R8, R6, R8, R72 ;  /* 0x0000000806087224 */ /* 0x000fe200078e0248 */
[----:B------:R-:W-:Y:S01]  /*3480*/  LOP3.LUT R72, RZ, R3, RZ, 0x33, !PT ;  /* 0x00000003ff487212 */ /* 0x000fe200078e33ff */
[----:B------:R-:W-:-:S02]  /*3490*/  IMAD R22, R7, R40, R22 ;  /* 0x0000002807167224 */ /* 0x000fc400078e0216 */
[----:B------:R-:W-:Y:S02]  /*34a0*/  IMAD R4, R7, R4, R58 ;  /* 0x0000000407047224 */ /* 0x000fe400078e023a */
[--C-:B------:R-:W-:Y:S01]  /*34b0*/  @!P0 IMAD.IADD R77, R77, 0x1, -R6.reuse ;  /* 0x000000014d4d8824 */ /* 0x100fe200078e0a06 */
[----:B------:R-:W-:Y:S01]  /*34c0*/  BAR.SYNC.DEFER_BLOCKING 0x0 ;  /* 0x0000000000007b1d */ /* 0x000fe20000010000 */
[--C-:B------:R-:W-:Y:S01]  /*34d0*/  @!P3 IMAD.IADD R51, R51, 0x1, -R6.reuse ;  /* 0x000000013333b824 */ /* 0x100fe200078e0a06 */
[----:B------:R-:W-:Y:S01]  /*34e0*/  ISETP.GE.AND P0, PT, R44, RZ, PT ;  /* 0x000000ff2c00720c */ /* 0x000fe20003f06270 */
[--C-:B------:R-:W-:Y:S01]  /*34f0*/  @!P4 IMAD.IADD R75, R75, 0x1, -R6.reuse ;  /* 0x000000014b4bc824 */ /* 0x100fe200078e0a06 */
[----:B------:R-:W-:Y:S01]  /*3500*/  ISETP.GT.U32.AND P3, PT, R6, R8, PT ;  /* 0x000000080600720c */ /* 0x000fe20003f64070 */
[--C-:B------:R-:W-:Y:S01]  /*3510*/  @!P5 IMAD.IADD R55, R55, 0x1, -R6.reuse ;  /* 0x000000013737d824 */ /* 0x100fe200078e0a06 */
[----:B------:R-:W-:Y:S01]  /*3520*/  ISETP.GT.U32.AND P4, PT, R7, R22, PT ;  /* 0x000000160700720c */ /* 0x000fe20003f84070 */
[----:B------:R-:W-:Y:S01]  /*3530*/  @!P6 IMAD.IADD R73, R73, 0x1, -R6 ;  /* 0x000000014949e824 */ /* 0x000fe200078e0a06 */
[----:B------:R-:W-:Y:S01]  /*3540*/  ISETP.GT.U32.AND P5, PT, R7, R4, PT ;  /* 0x000000040700720c */ /* 0x000fe20003fa4070 */
[----:B------:R-:W-:Y:S01]  /*3550*/  @!P2 IMAD.MOV R47, RZ, RZ, -R47 ;  /* 0x000000ffff2fa224 */ /* 0x000fe200078e0a2f */
[----:B------:R-:W-:-:S02]  /*3560*/  ISETP.GE.AND P6, PT, R46, RZ, PT ;  /* 0x000000ff2e00720c */ /* 0x000fc40003fc6270 */
[C---:B------:R-:W-:Y:S02]  /*3570*/  ISETP.GT.U32.AND P2, PT, R6.reuse, R53, PT ;  /* 0x000000350600720c */ /* 0x040fe40003f44070 */
[----:B------:R-:W-:Y:S01]  /*3580*/  SHF.R.U32.HI R44, RZ, 0x5, R0 ;  /* 0x00000005ff2c7819 */ /* 0x000fe20000011600 */
[----:B------:R-:W-:Y:S01]  /*3590*/  @!P0 IMAD.MOV R77, RZ, RZ, -R77 ;  /* 0x000000ffff4d8224 */ /* 0x000fe200078e0a4d */
[----:B------:R-:W-:Y:S01]  /*35a0*/  ISETP.GT.U32.AND P0, PT, R6, R55, PT ;  /* 0x000000370600720c */ /* 0x000fe20003f04070 */
[--C-:B------:R-:W-:Y:S01]  /*35b0*/  @!P3 IMAD.IADD R8, R8, 0x1, -R6.reuse ;  /* 0x000000010808b824 */ /* 0x100fe200078e0a06 */
[----:B------:R-:W-:Y:S01]  /*35c0*/  ISETP.GT.U32.AND P3, PT, R6, R73, PT ;  /* 0x000000490600720c */ /* 0x000fe20003f64070 */
[--C-:B------:R-:W-:Y:S01]  /*35d0*/  @!P4 IMAD.IADD R22, R22, 0x1, -R7.reuse ;  /* 0x000000011616c824 */ /* 0x100fe200078e0a07 */
[----:B0-----:R-:W-:Y:S01]  /*35e0*/  R2UR UR9, R56 ;  /* 0x00000000380972ca */ /* 0x001fe200000e0000 */
[----:B------:R-:W-:Y:S01]  /*35f0*/  @!P5 IMAD.IADD R4, R4, 0x1, -R7 ;  /* 0x000000010404d824 */ /* 0x000fe200078e0a07 */
[----:B------:R-:W-:Y:S01]  /*3600*/  ISETP.GT.U32.AND P4, PT, R6, R8, PT ;  /* 0x000000080600720c */ /* 0x000fe20003f84070 */
[----:B------:R-:W-:Y:S01]  /*3610*/  @!P6 IMAD.MOV R75, RZ, RZ, -R75 ;  /* 0x000000ffff4be224 */ /* 0x000fe200078e0a4b */
[----:B------:R-:W-:Y:S01]  /*3620*/  ISETP.GT.U32.AND P5, PT, R7, R22, PT ;  /* 0x000000160700720c */ /* 0x000fe20003fa4070 */
[--C-:B------:R-:W-:Y:S01]  /*3630*/  @!P2 IMAD.IADD R53, R53, 0x1, -R6.reuse ;  /* 0x000000013535a824 */ /* 0x100fe200078e0a06 */
[----:B------:R-:W-:Y:S01]  /*3640*/  ISETP.GT.U32.AND P6, PT, R7, R4, PT ;  /* 0x000000040700720c */ /* 0x000fe20003fc4070 */
[----:B------:R-:W-:Y:S01]  /*3650*/  IMAD.SHL.U32 R40, R44, 0x200000, RZ ;  /* 0x002000002c287824 */ /* 0x000fe200078e00ff */
[----:B------:R-:W-:Y:S01]  /*3660*/  ISETP.GE.AND P2, PT, R52, RZ, PT ;  /* 0x000000ff3400720c */ /* 0x000fe20003f46270 */
[--C-:B------:R-:W-:Y:S01]  /*3670*/  @!P0 IMAD.IADD R55, R55, 0x1, -R6.reuse ;  /* 0x0000000137378824 */ /* 0x100fe200078e0a06 */
[----:B------:R-:W-:Y:S01]  /*3680*/  ISETP.GE.AND P0, PT, R42, RZ, PT ;  /* 0x000000ff2a00720c */ /* 0x000fe20003f06270 */
[----:B------:R-:W-:Y:S01]  /*3690*/  @!P3 IMAD.IADD R73, R73, 0x1, -R6 ;  /* 0x000000014949b824 */ /* 0x000fe200078e0a06 */
[----:B------:R-:W-:-:S02]  /*36a0*/  ISETP.GE.AND P3, PT, R48, RZ, PT ;  /* 0x000000ff3000720c */ /* 0x000fc40003f66270 */
[----:B------:R-:W-:Y:S01]  /*36b0*/  LOP3.LUT R40, R40, 0x600000, RZ, 0xc0, !PT ;  /* 0x0060000028287812 */ /* 0x000fe200078ec0ff */
[----:B------:R-:W-:Y:S01]  /*36c0*/  @!P4 IMAD.IADD R8, R8, 0x1, -R6 ;  /* 0x000000010808c824 */ /* 0x000fe200078e0a06 */
[----:B------:R-:W-:Y:S01]  /*36d0*/  ISETP.GE.AND P4, PT, R50, RZ, PT ;  /* 0x000000ff3200720c */ /* 0x000fe20003f86270 */
[--C-:B------:R-:W-:Y:S01]  /*36e0*/  @!P5 IMAD.IADD R22, R22, 0x1, -R7.reuse ;  /* 0x000000011616d824 */ /* 0x100fe200078e0a07 */
[----:B------:R-:W-:Y:S01]  /*36f0*/  ISETP.GE.AND P5, PT, R16, RZ, PT ;  /* 0x000000ff1000720c */ /* 0x000fe20003fa6270 */
[----:B------:R-:W-:Y:S01]  /*3700*/  @!P6 IMAD.IADD R4, R4, 0x1, -R7 ;  /* 0x000000010404e824 */ /* 0x000fe200078e0a07 */
[----:B------:R-:W-:Y:S01]  /*3710*/  ISETP.NE.AND P6, PT, R3, RZ, PT ;  /* 0x000000ff0300720c */ /* 0x000fe20003fc5270 */
[----:B------:R-:W0:Y:S01]  /*3720*/  LDC.64 R6, c[0x0][0x3a0] ;  /* 0x0000e800ff067b82 */ /* 0x000e220000000a00 */
[----:B------:R-:W-:Y:S01]  /*3730*/  IMAD.MOV.U32 R3, RZ, RZ, R8 ;  /* 0x000000ffff037224 */ /* 0x000fe200078e0008 */
[----:B------:R-:W-:Y:S01]  /*3740*/  R2UR UR11, R40 ;  /* 0x00000000280b72ca */ /* 0x000fe200000e0000 */
[----:B------:R-:W-:Y:S01]  /*3750*/  @!P0 IMAD.MOV R53, RZ, RZ, -R53 ;  /* 0x000000ffff358224 */ /* 0x000fe200078e0a35 */
[----:B------:R-:W-:Y:S01]  /*3760*/  ISETP.GE.AND P0, PT, R78, RZ, PT ;  /* 0x000000ff4e00720c */ /* 0x000fe20003f06270 */
[----:B------:R-:W-:Y:S01]  /*3770*/  @!P2 IMAD.MOV R51, RZ, RZ, -R51 ;  /* 0x000000ffff33a224 */ /* 0x000fe200078e0a33 */
[----:B------:R-:W-:Y:S01]  /*3780*/  SEL R8, R72, R91, !P6 ;  /* 0x0000005b48087207 */ /* 0x000fe20007000000 */
[----:B------:R-:W-:Y:S01]  /*3790*/  @!P3 IMAD.MOV R55, RZ, RZ, -R55 ;  /* 0x000000ffff37b224 */ /* 0x000fe200078e0a37 */
[----:B------:R-:W1:Y:S01]  /*37a0*/  LDC.64 R90, c[0x0][0x3a8] ;  /* 0x0000ea00ff5a7b82 */ /* 0x000e620000000a00 */
[----:B------:R-:W-:Y:S01]  /*37b0*/  @!P4 IMAD.MOV R73, RZ, RZ, -R73 ;  /* 0x000000ffff49c224 */ /* 0x000fe200078e0a49 */
[----:B------:R-:W-:Y:S01]  /*37c0*/  ISETP.GE.AND P4, PT, R76, RZ, PT ;  /* 0x000000ff4c00720c */ /* 0x000fe20003f86270 */
[----:B------:R-:W-:Y:S01]  /*37d0*/  @!P5 IMAD.MOV R3, RZ, RZ, -R3 ;  /* 0x000000ffff03d224 */ /* 0x000fe200078e0a03 */
[----:B------:R-:W-:-:S02]  /*37e0*/  ISETP.NE.U32.AND P2, PT, R44, RZ, PT ;  /* 0x000000ff2c00720c */ /* 0x000fc40003f45070 */
[C---:B------:R-:W-:Y:S02]  /*37f0*/  SEL R70, R72.reuse, R70, !P6 ;  /* 0x0000004648467207 */ /* 0x040fe40007000000 */
[C---:B------:R-:W-:Y:S01]  /*3800*/  SEL R69, R72.reuse, R69, !P6 ;  /* 0x0000004548457207 */ /* 0x040fe20007000000 */
[----:B------:R-:W-:Y:S01]  /*3810*/  @!P0 IMAD.MOV R22, RZ, RZ, -R22 ;  /* 0x000000ffff168224 */ /* 0x000fe200078e0a16 */
[C---:B------:R-:W-:Y:S02]  /*3820*/  SEL R68, R72.reuse, R68, !P6 ;  /* 0x0000004448447207 */ /* 0x040fe40007000000 */
[C---:B------:R-:W-:Y:S02]  /*3830*/  SEL R67, R72.reuse, R67, !P6 ;  /* 0x0000004348437207 */ /* 0x040fe40007000000 */
[C---:B------:R-:W-:Y:S01]  /*3840*/  SEL R66, R72.reuse, R66, !P6 ;  /* 0x0000004248427207 */ /* 0x040fe20007000000 */
[----:B------:R-:W-:Y:S01]  /*3850*/  @!P4 IMAD.MOV R4, RZ, RZ, -R4 ;  /* 0x000000ffff04c224 */ /* 0x000fe200078e0a04 */
[----:B------:R-:W-:-:S02]  /*3860*/  SEL R65, R72, R65, !P6 ;  /* 0x0000004148417207 */ /* 0x000fc40007000000 */
[C---:B------:R-:W-:Y:S02]  /*3870*/  SEL R64, R72.reuse, R64, !P6 ;  /* 0x0000004048407207 */ /* 0x040fe40007000000 */
[C---:B------:R-:W-:Y:S02]  /*3880*/  SEL R63, R72.reuse, R63, !P6 ;  /* 0x0000003f483f7207 */ /* 0x040fe40007000000 */
[C---:B------:R-:W-:Y:S02]  /*3890*/  SEL R62, R72.reuse, R62, !P6 ;  /* 0x0000003e483e7207 */ /* 0x040fe40007000000 */
[C---:B------:R-:W-:Y:S02]  /*38a0*/  SEL R61, R72.reuse, R61, !P6 ;  /* 0x0000003d483d7207 */ /* 0x040fe40007000000 */
[C---:B------:R-:W-:Y:S02]  /*38b0*/  SEL R60, R72.reuse, R60, !P6 ;  /* 0x0000003c483c7207 */ /* 0x040fe40007000000 */
        /* <DEDUP_REMOVED lines=49> */
[----:B------:R-:W-:Y:S01]  /*3bd0*/  SEL R56, R72, R73, !P6 ;  /* 0x0000004948387207 */ /* 0x000fe20007000000 */
[----:B0-----:R-:W-:Y:S01]  /*3be0*/  VIADD R73, R6, 0xffffffef ;  /* 0xffffffef06497836 */ /* 0x001fe20000000000 */
[C---:B------:R-:W-:Y:S02]  /*3bf0*/  SEL R58, R72.reuse, R3, !P6 ;  /* 0x00000003483a7207 */ /* 0x040fe40007000000 */
[----:B------:R-:W-:Y:S01]  /*3c00*/  SEL R59, R72, R59, !P6 ;  /* 0x0000003b483b7207 */ /* 0x000fe20007000000 */
[----:B------:R-:W-:Y:S01]  /*3c10*/  VIADD R72, R6, 0xfffffff7 ;  /* 0xfffffff706487836 */ /* 0x000fe20000000000 */
[----:B------:R-:W-:Y:S02]  /*3c20*/  ISETP.NE.AND P3, PT, R2, RZ, PT ;  /* 0x000000ff0200720c */ /* 0x000fe40003f65270 */
[----:B------:R-:W-:Y:S01]  /*3c30*/  LOP3.LUT R3, RZ, R2, RZ, 0x33, !PT ;  /* 0x00000002ff037212 */ /* 0x000fe200078e33ff */
[----:B------:R-:W-:Y:S01]  /*3c40*/  VIADD R2, R6, 0xffffffff ;  /* 0xffffffff06027836 */ /* 0x000fe20000000000 */
[----:B------:R-:W-:-:S02]  /*3c50*/  ISETP.GE.U32.AND P6, PT, R72, 0x7fffffb8, PT ;  /* 0x7fffffb84800780c */ /* 0x000fc40003fc6070 */
[C---:B------:R-:W-:Y:S02]  /*3c60*/  SEL R22, R3.reuse, R22, !P3 ;  /* 0x0000001603167207 */ /* 0x040fe40005800000 */
[----:B------:R-:W-:Y:S02]  /*3c70*/  SHF.R.S32.HI R72, RZ, 0x6, R0 ;  /* 0x00000006ff487819 */ /* 0x000fe40000011400 */
[----:B------:R-:W-:Y:S01]  /*3c80*/  SEL R4, R3, R4, !P3 ;  /* 0x0000000403047207 */ /* 0x000fe20005800000 */
[-C--:B------:R-:W-:Y:S01]  /*3c90*/  IMAD R87, R22, R7.reuse, RZ ;  /* 0x0000000716577224 */ /* 0x080fe200078e02ff */
[----:B------:R-:W-:Y:S01]  /*3ca0*/  ISETP.GE.U32.AND P4, PT, R2, 0x7fffffc0, PT ;  /* 0x7fffffc00200780c */ /* 0x000fe20003f86070 */
[----:B------:R-:W-:Y:S01]  /*3cb0*/  IMAD.SHL.U32 R3, R74, 0x2, RZ ;  /* 0x000000024a037824 */ /* 0x000fe200078e00ff */
[----:B------:R-:W-:Y:S01]  /*3cc0*/  LOP3.LUT R2, R0, 0x40, RZ, 0xc0, !PT ;  /* 0x0000004000027812 */ /* 0x000fe200078ec0ff */
[----:B------:R-:W-:Y:S01]  /*3cd0*/  IMAD R7, R4, R7, RZ ;  /* 0x0000000704077224 */ /* 0x000fe200078e02ff */
[----:B------:R-:W-:Y:S01]  /*3ce0*/  SGXT R0, R72, 0x1 ;  /* 0x000000014800781a */ /* 0x000fe20000000200 */
[----:B------:R-:W-:Y:S01]  /*3cf0*/  VIADD R22, R6, 0xffffffe7 ;  /* 0xffffffe706167836 */ /* 0x000fe20000000000 */
[----:B------:R-:W-:Y:S01]  /*3d00*/  ISETP.GE.U32.AND P0, PT, R73, 0x7fffffb0, PT ;  /* 0x7fffffb04900780c */ /* 0x000fe20003f06070 */
[----:B------:R-:W-:Y:S01]  /*3d10*/  IMAD R2, R2, 0x80, R3 ;  /* 0x0000008002027824 */ /* 0x000fe200078e0203 */
[----:B--2---:R-:W-:Y:S01]  /*3d20*/  LEA R86, P5, R87, UR12, 0x1 ;  /* 0x0000000c57567c11 */ /* 0x004fe2000f8a08ff */
[----:B-1----:R-:W-:Y:S01]  /*3d30*/  IMAD R4, R74, R91, RZ ;  /* 0x0000005b4a047224 */ /* 0x002fe200078e02ff */
[----:B------:R-:W-:Y:S01]  /*3d40*/  LOP3.LUT R0, R3, 0x90, R0, 0x78, !PT ;  /* 0x0000009003007812 */ /* 0x000fe200078e7800 */
[----:B----4-:R-:W-:Y:S10]  /*3d50*/  BRA.U UP0, `(.L_x_5) ;  /* 0x0000000100187547 */ /* 0x010ff4000b800000 */
[----:B------:R-:W-:Y:S01]  /*3d60*/  ELECT P3, URZ, PT ;  /* 0x0000000000ff782f */ /* 0x000fe20003860000 */
[----:B------:R-:W-:Y:S01]  /*3d70*/  IMAD.MOV.U32 R3, RZ, RZ, 0x1 ;  /* 0x00000001ff037424 */ /* 0x000fe200078e00ff */
[----:B------:R-:W-:Y:S01]  /*3d80*/  UMOV UR5, 0x40 ;  /* 0x0000004000057882 */ /* 0x000fe20000000000 */
[----:B------:R-:W-:Y:S01]  /*3d90*/  UVIRTCOUNT.DEALLOC.SMPOOL 0x80 ;  /* 0x000000800000784c */ /* 0x000fe20000000000 */
[----:B------:R-:W-:-:S09]  /*3da0*/  ULEA UR5, UR4, UR5, 0x18 ;  /* 0x0000000504057291 */ /* 0x000fd2000f8ec0ff */
[----:B------:R0:W-:Y:S03]  /*3db0*/  @P3 STS.U8 [UR5], R3 ;  /* 0x00000003ff003988 */ /* 0x0001e60008000005 */
.L_x_5:
[----:B------:R-:W-:Y:S01]  /*3dc0*/  UIADD3 UR11, UPT, UPT, UR9, UR11, URZ ;  /* 0x0000000b090b7290 */ /* 0x000fe2000fffe0ff */
[----:B------:R-:W-:Y:S01]  /*3dd0*/  LEA R88, P3, R7, UR12, 0x1 ;  /* 0x0000000c07587c11 */ /* 0x000fe2000f8608ff */
[----:B------:R-:W-:Y:S01]  /*3de0*/  VOTEU.ALL UP1, P1 ;  /* 0x0000000000ff7886 */ /* 0x000fe20000820000 */
[----:B------:R-:W-:Y:S01]  /*3df0*/  UMOV UR12, UR6 ;  /* 0x00000006000c7c82 */ /* 0x000fe20008000000 */
[----:B------:R-:W-:Y:S01]  /*3e00*/  VOTEU.ALL UP2, P1 ;  /* 0x0000000000ff7886 */ /* 0x000fe20000840000 */
[----:B------:R-:W1:Y:S01]  /*3e10*/  LDCU.64 UR24, c[0x0][0x358] ;  /* 0x00006b00ff1877ac */ /* 0x000e620008000a00 */
[----:B------:R-:W-:Y:S01]  /*3e20*/  STL [R1+0x948], R0 ;  /* 0x0009480001007387 */ /* 0x000fe20000100800 */
[----:B------:R-:W-:-:S04]  /*3e30*/  @!UP1 UIADD3 UR4, UPT, UPT, -UR7, 0x100000, URZ ;  /* 0x0010000007049890 */ /* 0x000fc8000fffe1ff */
[----:B------:R-:W-:Y:S02]  /*3e40*/  @!UP1 USHF.L.U32 UR5, UR4, 0xb, URZ ;  /* 0x0000000b04059899 */ /* 0x000fe400080006ff */
[----:B------:R-:W-:Y:S01]  /*3e50*/  @!UP1 USHF.L.U32 UR4, UR4, 0x1, URZ ;  /* 0x0000000104049899 */ /* 0x000fe200080006ff */
[----:B------:R-:W-:Y:S01]  /*3e60*/  IMAD R70, R70, UR8, RZ ;  /* 0x0000000846467c24 */ /* 0x000fe2000f8e02ff */
[----:B------:R-:W-:Y:S01]  /*3e70*/  PRMT R72, RZ, 0x7610, R72 ;  /* 0x00007610ff487816 */ /* 0x000fe20000000048 */
[----:B------:R-:W-:Y:S01]  /*3e80*/  STTM.x64 tmem[UR11], RZ ;  /* 0x000000ff000079ed */ /* 0x000fe2000834000b */
[----:B------:R-:W-:Y:S01]  /*3e90*/  STTM.x64 tmem[UR11+0x40], RZ ;  /* 0x000040ff000079ed */ /* 0x000fe2000834000b */
[----:B------:R-:W-:Y:S01]  /*3ea0*/  STTM.x64 tmem[UR11+0x80], RZ ;  /* 0x000080ff000079ed */ /* 0x000fe2000834000b */
[----:B------:R-:W-:Y:S01]  /*3eb0*/  STTM.x64 tmem[UR11+0xc0], RZ ;  /* 0x0000c0ff000079ed */ /* 0x000fe2000834000b */
[----:B------:R-:W2:Y:S02]  /*3ec0*/  FENCE.VIEW.ASYNC.T ;  /* 0x00000000000073c6 */ /* 0x000ea40000000200 */
[----:B--2---:R-:W-:Y:S01]  /*3ed0*/  BAR.SYNC.DEFER_BLOCKING 0x0 ;  /* 0x0000000000007b1d */ /* 0x004fe20000010000 */
[----:B------:R-:W-:Y:S01]  /*3ee0*/  LEA.HI.X.SX32 R87, R87, UR13, 0x1, P5 ;  /* 0x0000000d57577c11 */ /* 0x000fe2000a8f0eff */
[----:B------:R-:W-:Y:S01]  /*3ef0*/  IMAD R69, R69, UR8, RZ ;  /* 0x0000000845457c24 */ /* 0x000fe2000f8e02ff */
[----:B------:R-:W-:Y:S01]  /*3f00*/  LEA.HI.X.SX32 R89, R7, UR13, 0x1, P3 ;  /* 0x0000000d07597c11 */ /* 0x000fe200098f0eff */
[----:B------:R-:W-:Y:S01]  /*3f10*/  IMAD R7, R71, UR8, RZ ;  /* 0x0000000847077c24 */ /* 0x000fe2000f8e02ff */
[----:B0-----:R-:W-:Y:S01]  /*3f20*/  LEA R3, P5, R4, UR14, 0x1 ;  /* 0x0000000e04037c11 */ /* 0x001fe2000f8a08ff */
[----:B------:R-:W-:Y:S01]  /*3f30*/  IMAD R68, R68, UR8, RZ ;  /* 0x0000000844447c24 */ /* 0x000fe2000f8e02ff */
[----:B------:R-:W-:Y:S01]  /*3f40*/  ISETP.GE.U32.AND P3, PT, R22, 0x7fffffa8, PT ;  /* 0x7fffffa81600780c */ /* 0x000fe20003f66070 */
[----:B------:R-:W-:Y:S01]  /*3f50*/  STL [R1+0x898], R91 ;  /* 0x0008985b01007387 */ /* 0x000fe20000100800 */
[----:B------:R-:W-:Y:S01]  /*3f60*/  LEA.HI.X.SX32 R4, R4, UR15, 0x1, P5 ;  /* 0x0000000f04047c11 */ /* 0x000fe2000a8f0eff */
[----:B------:R-:W-:-:S02]  /*3f70*/  IMAD R67, R67, UR8, RZ ;  /* 0x0000000843437c24 */ /* 0x000fc4000f8e02ff */
[----:B------:R0:W-:Y:S01]  /*3f80*/  STL [R1+0x86c], R93 ;  /* 0x00086c5d01007387 */ /* 0x0001e20000100800 */
[----:B------:R-:W-:Y:S02]  /*3f90*/  IMAD R66, R66, UR8, RZ ;  /* 0x0000000842427c24 */ /* 0x000fe4000f8e02ff */
[----:B------:R-:W-:Y:S02]  /*3fa0*/  IMAD R65, R65, UR8, RZ ;  /* 0x0000000841417c24 */ /* 0x000fe4000f8e02ff */
[----:B------:R-:W-:Y:S02]  /*3fb0*/  IMAD R64, R64, UR8, RZ ;  /* 0x0000000840407c24 */ /* 0x000fe4000f8e02ff */
[----:B------:R-:W-:Y:S02]  /*3fc0*/  IMAD R63, R63, UR8, RZ ;  /* 0x000000083f3f7c24 */ /* 0x000fe4000f8e02ff */
[----:B------:R-:W-:Y:S01]  /*3fd0*/  IMAD R62, R62, UR8, RZ ;  /* 0x000000083e3e7c24 */ /* 0x000fe2000f8e02ff */
[----:B0-----:R-:W-:Y:S01]  /*3fe0*/  PRMT R93, RZ, 0x7610, R93 ;  /* 0x00007610ff5d7816 */ /* 0x001fe2000000005d */
[----:B------:R-:W-:Y:S01]  /*3ff0*/  IMAD R61, R61, UR8, RZ ;  /* 0x000000083d3d7c24 */ /* 0x000fe2000f8e02ff */
[----:B------:R-:W0:Y:S02]  /*4000*/  FENCE.VIEW.ASYNC.S ;  /* 0x00000000000073c6 */ /* 0x000e240000000000 */
[----:B0-----:R0:W2:Y:S02]  /*4010*/  @!UP2 SYNCS.EXCH.64 URZ, [UR12], UR4 ;  /* 0x000000040cffa5b2 */ /* 0x0010a40008000100 */
[----:B--2---:R-:W-:Y:S01]  /*4020*/  BAR.SYNC.DEFER_BLOCKING 0x0 ;  /* 0x0000000000007b1d */ /* 0x004fe20000010000 */
[----:B------:R-:W-:Y:S01]  /*4030*/  LEA R73, P5, R69, R3, 0x1 ;  /* 0x0000000345497211 */ /* 0x000fe200078a08ff */
[----:B------:R-:W-:-:S02]  /*4040*/  IMAD R60, R60, UR8, RZ ;  /* 0x000000083c3c7c24 */ /* 0x000fc4000f8e02ff */
[----:B------:R-:W-:Y:S02]  /*4050*/  IMAD R57, R57, UR8, RZ ;  /* 0x0000000839397c24 */ /* 0x000fe4000f8e02ff */
[----:B------:R-:W-:Y:S02]  /*4060*/  IMAD R54, R54, UR8, RZ ;  /* 0x0000000836367c24 */ /* 0x000fe4000f8e02ff */
[----:B------:R-:W-:Y:S02]  /*4070*/  IMAD R38, R38, UR8, RZ ;  /* 0x0000000826267c24 */ /* 0x000fe4000f8e02ff */
[----:B------:R-:W-:Y:S02]  /*4080*/  IMAD R37, R37, UR8, RZ ;  /* 0x0000000825257c24 */ /* 0x000fe4000f8e02ff */
[----:B------:R-:W-:Y:S02]  /*4090*/  IMAD R36, R36, UR8, RZ ;  /* 0x0000000824247c24 */ /* 0x000fe4000f8e02ff */
[----:B------:R-:W-:-:S02]  /*40a0*/  IMAD R35, R35, UR8, RZ ;  /* 0x0000000823237c24 */ /* 0x000fc4000f8e02ff */
[----:B------:R-:W-:Y:S02]  /*40b0*/  IMAD R34, R34, UR8, RZ ;  /* 0x0000000822227c24 */ /* 0x000fe4000f8e02ff */
[----:B------:R-:W-:Y:S02]  /*40c0*/  IMAD R33, R33, UR8, RZ ;  /* 0x0000000821217c24 */ /* 0x000fe4000f8e02ff */
[----:B------:R-:W-:Y:S02]  /*40d0*/  IMAD R32, R32, UR8, RZ ;  /* 0x0000000820207c24 */ /* 0x000fe4000f8e02ff */
[----:B------:R-:W-:Y:S01]  /*40e0*/  IMAD R31, R31, UR8, RZ ;  /* 0x000000081f1f7c24 */ /* 0x000fe2000f8e02ff */
[----:B-1----:R-:W2:Y:S01]  /*40f0*/  @!P4 LDG.E.U16 R93, desc[UR24][R86.64] ;  /* 0x00000018565dc981 */ /* 0x002ea2000c1e1500 */
[----:B------:R-:W-:Y:S02]  /*4100*/  IMAD R30, R30, UR8, RZ ;  /* 0x000000081e1e7c24 */ /* 0x000fe4000f8e02ff */
[----:B------:R-:W-:Y:S01]  /*4110*/  IMAD R29, R29, UR8, RZ ;  /* 0x000000081d1d7c24 */ /* 0x000fe2000f8e02ff */
[----:B------:R-:W3:Y:S01]  /*4120*/  @!P4 LDG.E.U16 R72, desc[UR24][R88.64] ;  /* 0x000000185848c981 */ /* 0x000ee2000c1e1500 */
[----:B------:R-:W-:Y:S01]  /*4130*/  LEA R71, P4, R70, R3, 0x1 ;  /* 0x0000000346477211 */ /* 0x000fe200078808ff */
[----:B------:R-:W-:-:S02]  /*4140*/  IMAD R28, R28, UR8, RZ ;  /* 0x000000081c1c7c24 */ /* 0x000fc4000f8e02ff */
[----:B------:R-:W-:Y:S01]  /*4150*/  IMAD R27, R27, UR8, RZ ;  /* 0x000000081b1b7c24 */ /* 0x000fe2000f8e02ff */
[----:B------:R-:W-:Y:S01]  /*4160*/  LEA.HI.X.SX32 R70, R70, R4, 0x1, P4 ;  /* 0x0000000446467211 */ /* 0x000fe200020f0eff */
[----:B------:R1:W-:Y:S01]  /*4170*/  STL [R1+0x468], R71 ;  /* 0x0004684701007387 */ /* 0x0003e20000100800 */
[----:B------:R-:W-:Y:S02]  /*4180*/  IMAD R26, R26, UR8, RZ ;  /* 0x000000081a1a7c24 */ /* 0x000fe4000f8e02ff */
[----:B------:R-:W-:Y:S01]  /*4190*/  IMAD R25, R25, UR8, RZ ;  /* 0x0000000819197c24 */ /* 0x000fe2000f8e02ff */
[----:B------:R-:W-:Y:S01]  /*41a0*/  STL [R1+0x470], R73 ;  /* 0x0004704901007387 */ /* 0x000fe20000100800 */
[----:B------:R-:W-:Y:S02]  /*41b0*/  IMAD R24, R24, UR8, RZ ;  /* 0x0000000818187c24 */ /* 0x000fe4000f8e02ff */
[----:B------:R-:W-:Y:S01]  /*41c0*/  IMAD R23, R23, UR8, RZ ;  /* 0x0000000817177c24 */ /* 0x000fe2000f8e02ff */
[----:B------:R4:W-:Y:S01]  /*41d0*/  STL [R1+0x464], R70 ;  /* 0x0004644601007387 */ /* 0x0009e20000100800 */
[----:B------:R-:W-:Y:S01]  /*41e0*/  IMAD R20, R20, UR8, RZ ;  /* 0x0000000814147c24 */ /* 0x000fe2000f8e02ff */
[----:B-1----:R-:W-:Y:S01]  /*41f0*/  LEA R71, P4, R68, R3, 0x1 ;  /* 0x0000000344477211 */ /* 0x002fe200078808ff */
[----:B------:R-:W-:-:S02]  /*4200*/  IMAD R18, R18, UR8, RZ ;  /* 0x0000000812127c24 */ /* 0x000fc4000f8e02ff */
[----:B------:R-:W-:Y:S02]  /*4210*/  IMAD R15, R15, UR8, RZ ;  /* 0x000000080f0f7c24 */ /* 0x000fe4000f8e02ff */
[----:B------:R-:W-:Y:S02]  /*4220*/  IMAD R14, R14, UR8, RZ ;  /* 0x000000080e0e7c24 */ /* 0x000fe4000f8e02ff */
[----:B------:R-:W-:Y:S01]  /*4230*/  IMAD R12, R12, UR8, RZ ;  /* 0x000000080c0c7c24 */ /* 0x000fe2000f8e02ff */
[----:B----4-:R-:W-:Y:S01]  /*4240*/  LEA.HI.X.SX32 R70, R69, R4, 0x1, P5 ;  /* 0x0000000445467211 */ /* 0x010fe200028f0eff */
[----:B------:R1:W-:Y:S01]  /*4250*/  STL [R1+0x478], R71 ;  /* 0x0004784701007387 */ /* 0x0003e20000100800 */
[----:B------:R-:W-:Y:S01]  /*4260*/  LEA R73, P5, R67, R3, 0x1 ;  /* 0x0000000343497211 */ /* 0x000fe200078a08ff */
[----:B------:R-:W-:Y:S02]  /*4270*/  IMAD R10, R10, UR8, RZ ;  /* 0x000000080a0a7c24 */ /* 0x000fe4000f8e02ff */
[----:B------:R4:W-:Y:S01]  /*4280*/  STL [R1+0x46c], R70 ;  /* 0x00046c4601007387 */ /* 0x0009e20000100800 */
[----:B------:R-:W-:-:S02]  /*4290*/  IMAD R8, R8, UR8, RZ ;  /* 0x0000000808087c24 */ /* 0x000fc4000f8e02ff */
[----:B------:R-:W-:Y:S02]  /*42a0*/  IMAD R5, R5, UR8, RZ ;  /* 0x0000000805057c24 */ /* 0x000fe4000f8e02ff */
[----:B------:R-:W-:Y:S01]  /*42b0*/  IMAD R9, R9, UR8, RZ ;  /* 0x0000000809097c24 */ /* 0x000fe2000f8e02ff */
[----:B-1----:R-:W-:Y:S01]  /*42c0*/  LEA.HI.X.SX32 R71, R68, R4, 0x1, P4 ;  /* 0x0000000444477211 */ /* 0x002fe200020f0eff */
[----:B------:R-:W-:Y:S01]  /*42d0*/  STL [R1+0x480], R73 ;  /* 0x0004804901007387 */ /* 0x000fe20000100800 */
[----:B------:R-:W-:Y:S01]  /*42e0*/  IMAD R11, R11, UR8, RZ ;  /* 0x000000080b0b7c24 */ /* 0x000fe2000f8e02ff */
[----:B----4-:R-:W-:Y:S02]  /*42f0*/  LEA R70, P4, R66, R3, 0x1 ;  /* 0x0000000342467211 */ /* 0x010fe400078808ff */
[----:B------:R1:W-:Y:S01]  /*4300*/  STL [R1+0x474], R71 ;  /* 0x0004744701007387 */ /* 0x0003e20000100800 */
[----:B------:R-:W-:-:S03]  /*4310*/  VIADD R22, R6, 0xffffffdf ;  /* 0xffffffdf06167836 */ /* 0x000fc60000000000 */
[----:B------:R4:W-:Y:S01]  /*4320*/  STL [R1+0x488], R70 ;  /* 0x0004884601007387 */ /* 0x0009e20000100800 */
[-C--:B-1----:R-:W-:Y:S02]  /*4330*/  LEA.HI.X.SX32 R71, R67, R4.reuse, 0x1, P5 ;  /* 0x0000000443477211 */ /* 0x082fe400028f0eff */
[----:B------:R-:W-:Y:S02]  /*4340*/  LEA.HI.X.SX32 R67, R66, R4, 0x1, P4 ;  /* 0x0000000442437211 */ /* 0x000fe400020f0eff */
[-C--:B----4-:R-:W-:Y:S01]  /*4350*/  LEA R70, P5, R65, R3.reuse, 0x1 ;  /* 0x0000000341467211 */ /* 0x090fe200078a08ff */
[----:B------:R-:W-:Y:S01]  /*4360*/  STL [R1+0x47c], R71 ;  /* 0x00047c4701007387 */ /* 0x000fe20000100800 */
[----:B------:R-:W-:-:S03]  /*4370*/  LEA R66, P4, R64, R3, 0x1 ;  /* 0x0000000340427211 */ /* 0x000fc600078808ff */
[----:B------:R-:W-:Y:S04]  /*4380*/  STL [R1+0x490], R70 ;  /* 0x0004904601007387 */ /* 0x000fe80000100800 */
[----:B------:R1:W-:Y:S04]  /*4390*/  STL [R1+0x484], R67 ;  /* 0x0004844301007387 */ /* 0x0003e80000100800 */
[----:B------:R4:W-:Y:S01]  /*43a0*/  STL [R1+0x498], R66 ;  /* 0x0004984201007387 */ /* 0x0009e20000100800 */
[----:B-1----:R-:W-:Y:S02]  /*43b0*/  LEA.HI.X.SX32 R67, R65, R4, 0x1, P5 ;  /* 0x0000000441437211 */ /* 0x002fe400028f0eff */
[----:B------:R-:W-:-:S02]  /*43c0*/  LEA R70, P5, R63, R3, 0x1 ;  /* 0x000000033f467211 */ /* 0x000fc400078a08ff */
[----:B----4-:R-:W-:Y:S01]  /*43d0*/  LEA.HI.X.SX32 R66, R64, R4, 0x1, P4 ;  /* 0x0000000440427211 */ /* 0x010fe200020f0eff */
[----:B------:R1:W-:Y:S04]  /*43e0*/  STL [R1+0x48c], R67 ;  /* 0x00048c4301007387 */ /* 0x0003e80000100800 */
[----:B------:R-:W-:Y:S04]  /*43f0*/  STL [R1+0x4a0], R70 ;  /* 0x0004a04601007387 */ /* 0x000fe80000100800 */
[----:B------:R4:W-:Y:S01]  /*4400*/  STL [R1+0x494], R66 ;  /* 0x0004944201007387 */ /* 0x0009e20000100800 */
[----:B-1----:R-:W-:-:S05]  /*4410*/  LEA R67, P4, R62, R3, 0x1 ;  /* 0x000000033e437211 */ /* 0x002fca00078808ff */
[----:B------:R1:W-:Y:S01]  /*4420*/  STL [R1+0x4a8], R67 ;  /* 0x0004a84301007387 */ /* 0x0003e20000100800 */
[----:B----4-:R-:W-:Y:S02]  /*4430*/  LEA.HI.X.SX32 R66, R63, R4, 0x1, P5 ;  /* 0x000000043f427211 */ /* 0x010fe400028f0eff */
[----:B------:R-:W-:-:S03]  /*4440*/  LEA R70, P5, R61, R3, 0x1 ;  /* 0x000000033d467211 */ /* 0x000fc600078a08ff */
[----:B------:R4:W-:Y:S01]  /*4450*/  STL [R1+0x49c], R66 ;  /* 0x00049c4201007387 */ /* 0x0009e20000100800 */
[----:B-1----:R-:W-:-:S03]  /*4460*/  LEA.HI.X.SX32 R67, R62, R4, 0x1, P4 ;  /* 0x000000043e437211 */ /* 0x002fc600020f0eff */
[----:B------:R-:W-:Y:S01]  /*4470*/  STL [R1+0x4b0], R70 ;  /* 0x0004b04601007387 */ /* 0x000fe20000100800 */
[----:B----4-:R-:W-:-:S03]  /*4480*/  LEA R66, P4, R60, R3, 0x1 ;  /* 0x000000033c427211 */ /* 0x010fc600078808ff */
[----:B------:R1:W-:Y:S04]  /*4490*/  STL [R1+0x4a4], R67 ;  /* 0x0004a44301007387 */ /* 0x0003e80000100800 */
[----:B------:R4:W-:Y:S01]  /*44a0*/  STL [R1+0x4b8], R66 ;  /* 0x0004b84201007387 */ /* 0x0009e20000100800 */
[-C--:B-1----:R-:W-:Y:S02]  /*44b0*/  LEA.HI.X.SX32 R67, R61, R4.reuse, 0x1, P5 ;  /* 0x000000043d437211 */ /* 0x082fe400028f0eff */
[-C--:B------:R-:W-:Y:S02]  /*44c0*/  LEA R70, P5, R57, R3.reuse, 0x1 ;  /* 0x0000000339467211 */ /* 0x080fe400078a08ff */
        /* <DEDUP_REMOVED lines=63> */
[----:B------:R-:W-:Y:S02]  /*48c0*/  LEA R70, P5, R25, R3, 0x1 ;  /* 0x0000000319467211 */ /* 0x000fe400078a08ff */
[----:B----4-:R-:W-:Y:S01]  /*48d0*/  LEA.HI.X.SX32 R66, R26, R4, 0x1, P4 ;  /* 0x000000041a427211 */ /* 0x010fe200020f0eff */
[----:B------:R1:W-:Y:S01]  /*48e0*/  STL [R1+0x52c], R67 ;  /* 0x00052c4301007387 */ /* 0x0003e20000100800 */
[----:B------:R-:W-:-:S03]  /*48f0*/  IMAD R7, R39, UR8, RZ ;  /* 0x0000000827077c24 */ /* 0x000fc6000f8e02ff */
        /* <DEDUP_REMOVED lines=34> */
[----:B-1----:R-:W-:Y:S01]  /*4b20*/  LEA R67, P4, R10, R3, 0x1 ;  /* 0x000000030a437211 */ /* 0x002fe200078808ff */
[----:B------:R-:W-:-:S04]  /*4b30*/  IMAD R7, R19, UR8, RZ ;  /* 0x0000000813077c24 */ /* 0x000fc8000f8e02ff */
        /* <DEDUP_REMOVED lines=11> */
[-C--:B----4-:R-:W-:Y:S02]  /*4bf0*/  LEA.HI.X.SX32 R66, R5, R4.reuse, 0x1, P4 ;  /* 0x0000000405427211 */ /* 0x090fe400020f0eff */
[----:B------:R-:W-:Y:S01]  /*4c00*/  LEA R5, P4, R9, R3, 0x1 ;  /* 0x0000000309057211 */ /* 0x000fe200078808ff */
[----:B------:R-:W-:Y:S01]  /*4c10*/  STL [R1+0x58c], R67 ;  /* 0x00058c4301007387 */ /* 0x000fe20000100800 */
[----:B------:R-:W-:Y:S01]  /*4c20*/  LEA.HI.X.SX32 R7, R7, R4, 0x1, P5 ;  /* 0x0000000407077211 */ /* 0x000fe200028f0eff */
[----:B------:R-:W-:-:S02]  /*4c30*/  IMAD R10, R13, UR8, RZ ;  /* 0x000000080d0a7c24 */ /* 0x000fc4000f8e02ff */
[----:B------:R1:W-:Y:S01]  /*4c40*/  STL [R1+0x5a0], R8 ;  /* 0x0005a00801007387 */ /* 0x0003e20000100800 */
[----:B------:R-:W-:-:S03]  /*4c50*/  LEA.HI.X.SX32 R9, R9, R4, 0x1, P4 ;  /* 0x0000000409097211 */ /* 0x000fc600020f0eff */
[----:B------:R-:W-:Y:S04]  /*4c60*/  STL [R1+0x594], R66 ;  /* 0x0005944201007387 */ /* 0x000fe80000100800 */
[----:B------:R4:W-:Y:S01]  /*4c70*/  STL [R1+0x5a8], R5 ;  /* 0x0005a80501007387 */ /* 0x0009e20000100800 */
[----:B-1----:R-:W-:-:S03]  /*4c80*/  IMAD R8, R16, UR8, RZ ;  /* 0x0000000810087c24 */ /* 0x002fc6000f8e02ff */
[----:B------:R1:W-:Y:S01]  /*4c90*/  STL [R1+0x59c], R7 ;  /* 0x00059c0701007387 */ /* 0x0003e20000100800 */
[-C--:B----4-:R-:W-:Y:S02]  /*4ca0*/  LEA R5, P5, R11, R3.reuse, 0x1 ;  /* 0x000000030b057211 */ /* 0x090fe400078a08ff */
[----:B-1----:R-:W-:-:S03]  /*4cb0*/  LEA R7, P4, R10, R3, 0x1 ;  /* 0x000000030a077211 */ /* 0x002fc600078808ff */
[----:B------:R1:W-:Y:S04]  /*4cc0*/  STL [R1+0x5b0], R5 ;  /* 0x0005b00501007387 */ /* 0x0003e80000100800 */
[----:B------:R4:W-:Y:S04]  /*4cd0*/  STL [R1+0x5a4], R9 ;  /* 0x0005a40901007387 */ /* 0x0009e80000100800 */
[----:B------:R0:W-:Y:S01]  /*4ce0*/  STL [R1+0x5b8], R7 ;  /* 0x0005b80701007387 */ /* 0x0001e20000100800 */
[----:B-1----:R-:W-:Y:S01]  /*4cf0*/  IMAD R5, R17, UR8, RZ ;  /* 0x0000000811057c24 */ /* 0x002fe2000f8e02ff */
[----:B----4-:R-:W-:-:S02]  /*4d00*/  LEA.HI.X.SX32 R9, R11, R4, 0x1, P5 ;  /* 0x000000040b097211 */ /* 0x010fc400028f0eff */
[----:B------:R-:W-:Y:S02]  /*4d10*/  LEA R91, P5, R8, R3, 0x1 ;  /* 0x00000003085b7211 */ /* 0x000fe400078a08ff */
[-C--:B0-----:R-:W-:Y:S01]  /*4d20*/  LEA.HI.X.SX32 R7, R10, R4.reuse, 0x1, P4 ;  /* 0x000000040a077211 */ /* 0x081fe200020f0eff */
[----:B------:R0:W-:Y:S01]  /*4d30*/  STL [R1+0x5ac], R9 ;  /* 0x0005ac0901007387 */ /* 0x0001e20000100800 */
[----:B------:R-:W-:-:S03]  /*4d40*/  LEA.HI.X.SX32 R66, R8, R4, 0x1, P5 ;  /* 0x0000000408427211 */ /* 0x000fc600028f0eff */
[----:B------:R1:W-:Y:S01]  /*4d50*/  STL [R1+0x5b4], R7 ;  /* 0x0005b40701007387 */ /* 0x0003e20000100800 */
[----:B------:R-:W-:Y:S01]  /*4d60*/  IMAD.SHL.U32 R8, R90, 0x8, RZ ;  /* 0x000000085a087824 */ /* 0x000fe200078e00ff */
[----:B0-----:R-:W-:Y:S02]  /*4d70*/  LEA R9, P5, R5, R3, 0x1 ;  /* 0x0000000305097211 */ /* 0x001fe400078a08ff */
[----:B------:R-:W-:Y:S01]  /*4d80*/  STL [R1+0x5c0], R91 ;  /* 0x0005c05b01007387 */ /* 0x000fe20000100800 */
[----:B-1----:R-:W-:Y:S01]  /*4d90*/  IMAD R7, R21, UR8, RZ ;  /* 0x0000000815077c24 */ /* 0x002fe2000f8e02ff */
[----:B------:R-:W-:Y:S02]  /*4da0*/  LEA.HI.X.SX32 R5, R5, R4, 0x1, P5 ;  /* 0x0000000405057211 */ /* 0x000fe400028f0eff */
[----:B------:R0:W-:Y:S01]  /*4db0*/  STL [R1+0x908], R91 ;  /* 0x0009085b01007387 */ /* 0x0001e20000100800 */
[----:B------:R-:W-:Y:S01]  /*4dc0*/  IMAD.WIDE R70, R8, 0x2, R86 ;  /* 0x0000000208467825 */ /* 0x000fe200078e0256 */
[----:B------:R-:W-:-:S02]  /*4dd0*/  PRMT R29, RZ, 0x7610, R29 ;  /* 0x00007610ff1d7816 */ /* 0x000fc4000000001d */
[----:B------:R1:W-:Y:S01]  /*4de0*/  STL [R1+0x5bc], R66 ;  /* 0x0005bc4201007387 */ /* 0x0003e20000100800 */
[----:B------:R-:W-:-:S03]  /*4df0*/  PRMT R28, RZ, 0x7610, R28 ;  /* 0x00007610ff1c7816 */ /* 0x000fc6000000001c */
[----:B------:R-:W-:Y:S01]  /*4e00*/  STL [R1+0x5c8], R9 ;  /* 0x0005c80901007387 */ /* 0x000fe20000100800 */
[----:B0-----:R-:W-:-:S03]  /*4e10*/  LEA R91, P5, R7, R3, 0x1 ;  /* 0x00000003075b7211 */ /* 0x001fc600078a08ff */
[----:B------:R0:W-:Y:S01]  /*4e20*/  STL [R1+0x5c4], R5 ;  /* 0x0005c40501007387 */ /* 0x0001e20000100800 */
[----:B-1----:R-:W-:Y:S01]  /*4e30*/  IMAD.WIDE R66, R8, 0x2, R88 ;  /* 0x0000000208427825 */ /* 0x002fe200078e0258 */
[----:B------:R-:W-:Y:S02]  /*4e40*/  LEA.HI.X.SX32 R7, R7, R4, 0x1, P5 ;  /* 0x0000000407077211 */ /* 0x000fe400028f0eff */
[----:B------:R-:W-:Y:S04]  /*4e50*/  STL [R1+0x5d0], R91 ;  /* 0x0005d05b01007387 */ /* 0x000fe80000100800 */
[----:B------:R-:W-:Y:S01]  /*4e60*/  STL.64 [R1+0x270], R70 ;  /* 0x0002704601007387 */ /* 0x000fe20000100a00 */
[----:B0-----:R-:W-:-:S03]  /*4e70*/  VIADD R5, R6, 0xffffffcf ;  /* 0xffffffcf06057836 */ /* 0x001fc60000000000 */
[----:B------:R-:W-:Y:S04]  /*4e80*/  STL [R1+0x938], R91 ;  /* 0x0009385b01007387 */ /* 0x000fe80000100800 */
[----:B------:R-:W-:Y:S04]  /*4e90*/  STL.64 [R1+0x268], R66 ;  /* 0x0002684201007387 */ /* 0x000fe80000100a00 */
[----:B------:R0:W4:Y:S04]  /*4ea0*/  @!P6 LDG.E.U16 R29, desc[UR24][R70.64] ;  /* 0x00000018461de981 */ /* 0x000128000c1e1500 */
[----:B------:R1:W2:Y:S01]  /*4eb0*/  @!P6 LDG.E.U16 R28, desc[UR24][R66.64] ;  /* 0x00000018421ce981 */ /* 0x0002a2000c1e1500 */
[----:B------:R-:W-:Y:S01]  /*4ec0*/  ISETP.GE.U32.AND P6, PT, R5, 0x7fffff90, PT ;  /* 0x7fffff900500780c */ /* 0x000fe20003fc6070 */
[----:B------:R-:W-:-:S02]  /*4ed0*/  IMAD.SHL.U32 R5, R90, 0x10, RZ ;  /* 0x000000105a057824 */ /* 0x000fc400078e00ff */
[----:B------:R0:W-:Y:S01]  /*4ee0*/  STL [R1+0x5cc], R7 ;  /* 0x0005cc0701007387 */ /* 0x0001e20000100800 */
[----:B------:R-:W-:Y:S01]  /*4ef0*/  VIADD R9, R6, 0xffffffd7 ;  /* 0xffffffd706097836 */ /* 0x000fe20000000000 */
[----:B------:R-:W-:Y:S01]  /*4f00*/  PRMT R25, RZ, 0x7610, R25 ;  /* 0x00007610ff197816 */ /* 0x000fe20000000019 */
[----:B------:R-:W-:Y:S01]  /*4f10*/  IMAD.WIDE R76, R5, 0x2, R86 ;  /* 0x00000002054c7825 */ /* 0x000fe200078e0256 */
[----:B------:R-:W-:-:S03]  /*4f20*/  PRMT R24, RZ, 0x7610, R24 ;  /* 0x00007610ff187816 */ /* 0x000fc60000000018 */
[----:B0-----:R-:W-:Y:S02]  /*4f30*/  IMAD R7, R90, 0x18, RZ ;  /* 0x000000185a077824 */ /* 0x001fe400078e02ff */
[----:B------:R-:W-:Y:S01]  /*4f40*/  IMAD.WIDE R74, R5, 0x2, R88 ;  /* 0x00000002054a7825 */ /* 0x000fe200078e0258 */
[----:B------:R-:W-:-:S03]  /*4f50*/  PRMT R27, RZ, 0x7610, R27 ;  /* 0x00007610ff1b7816 */ /* 0x000fc6000000001b */
[----:B------:R-:W-:Y:S01]  /*4f60*/  IMAD.WIDE R70, R7, 0x2, R86 ;  /* 0x0000000207467825 */ /* 0x000fe200078e0256 */
[----:B------:R-:W-:Y:S02]  /*4f70*/  PRMT R26, RZ, 0x7610, R26 ;  /* 0x00007610ff1a7816 */ /* 0x000fe4000000001a */
[----:B------:R-:W-:Y:S01]  /*4f80*/  ISETP.GE.U32.AND P5, PT, R9, 0x7fffff98, PT ;  /* 0x7fffff980900780c */ /* 0x000fe20003fa6070 */
[----:B-1----:R-:W-:Y:S01]  /*4f90*/  IMAD.WIDE R66, R7, 0x2, R88 ;  /* 0x0000000207427825 */ /* 0x002fe200078e0258 */
[----:B------:R-:W2:Y:S03]  /*4fa0*/  @!P3 LDG.E.U16 R25, desc[UR24][R70.64] ;  /* 0x000000184619b981 */ /* 0x000ea6000c1e1500 */
[C---:B------:R-:W-:Y:S01]  /*4fb0*/  VIADD R5, R6.reuse, 0xfffffff6 ;  /* 0xfffffff606057836 */ /* 0x040fe20000000000 */
[----:B------:R-:W2:Y:S01]  /*4fc0*/  @!P3 LDG.E.U16 R24, desc[UR24][R66.64] ;  /* 0x000000184218b981 */ /* 0x000ea2000c1e1500 */
[----:B------:R-:W-:-:S02]  /*4fd0*/  VIADD R8, R6, 0xffffffc7 ;  /* 0xffffffc706087836 */ /* 0x000fc40000000000 */
[C---:B------:R-:W-:Y:S01]  /*4fe0*/  IMAD R7, R90.reuse, 0x28, RZ ;  /* 0x000000285a077824 */ /* 0x040fe200078e02ff */
[----:B------:R-:W-:Y:S01]  /*4ff0*/  ISETP.GE.U32.AND P3, PT, R5, 0x7fffffb7, PT ;  /* 0x7fffffb70500780c */ /* 0x000fe20003f66070 */
[----:B------:R0:W-:Y:S01]  /*5000*/  STL.64 [R1+0x1b0], R76 ;  /* 0x0001b04c01007387 */ /* 0x0001e20000100a00 */
[----:B------:R-:W-:Y:S01]  /*5010*/  IMAD.SHL.U32 R5, R90, 0x20, RZ ;  /* 0x000000205a057824 */ /* 0x000fe200078e00ff */
[----:B------:R-:W-:Y:S02]  /*5020*/  PRMT R21, RZ, 0x7610, R21 ;  /* 0x00007610ff157816 */ /* 0x000fe40000000015 */
[----:B------:R1:W-:Y:S01]  /*5030*/  STL.64 [R1+0x1a8], R74 ;  /* 0x0001a84a01007387 */ /* 0x0003e20000100a00 */
[----:B------:R-:W-:-:S03]  /*5040*/  PRMT R20, RZ, 0x7610, R20 ;  /* 0x00007610ff147816 */ /* 0x000fc60000000014 */
[----:B------:R0:W2:Y:S04]  /*5050*/  @!P0 LDG.E.U16 R27, desc[UR24][R76.64] ;  /* 0x000000184c1b8981 */ /* 0x0000a8000c1e1500 */
[----:B------:R1:W2:Y:S01]  /*5060*/  @!P0 LDG.E.U16 R26, desc[UR24][R74.64] ;  /* 0x000000184a1a8981 */ /* 0x0002a2000c1e1500 */
[----:B------:R-:W-:-:S03]  /*5070*/  ISETP.GE.U32.AND P0, PT, R8, 0x7fffff88, PT ;  /* 0x7fffff880800780c */ /* 0x000fc60003f06070 */
[----:B------:R3:W-:Y:S01]  /*5080*/  STL.64 [R1+0x130], R70 ;  /* 0x0001304601007387 */ /* 0x0007e20000100a00 */
[----:B------:R-:W-:Y:S02]  /*5090*/  IMAD R78, R90, 0x38, RZ ;  /* 0x000000385a4e7824 */ /* 0x000fe400078e02ff */
[C---:B0-----:R-:W-:Y:S01]  /*50a0*/  IMAD.WIDE R76, R5.reuse, 0x2, R86 ;  /* 0x00000002054c7825 */ /* 0x041fe200078e0256 */
[----:B------:R0:W-:Y:S03]  /*50b0*/  STL.64 [R1+0x128], R66 ;  /* 0x0001284201007387 */ /* 0x0001e60000100a00 */
[----:B-1----:R-:W-:Y:S01]  /*50c0*/  IMAD.WIDE R74, R5, 0x2, R88 ;  /* 0x00000002054a7825 */ /* 0x002fe200078e0258 */
[----:B------:R-:W-:-:S03]  /*50d0*/  ISETP.GE.U32.AND P4, PT, R22, 0x7fffffa0, PT ;  /* 0x7fffffa01600780c */ /* 0x000fc60003f86070 */
[----:B------:R-:W-:Y:S02]  /*50e0*/  VIADD R5, R6, 0xffffffe6 ;  /* 0xffffffe606057836 */ /* 0x000fe40000000000 */
[----:B---3--:R-:W-:-:S04]  /*50f0*/  IMAD.WIDE R70, R7, 0x2, R86 ;  /* 0x0000000207467825 */ /* 0x008fc800078e0256 */
[----:B0-----:R-:W-:Y:S01]  /*5100*/  IMAD.WIDE R66, R7, 0x2, R88 ;  /* 0x0000000207427825 */ /* 0x001fe200078e0258 */
[----:B------:R-:W3:Y:S01]  /*5110*/  @!P5 LDG.E.U16 R21, desc[UR24][R70.64] ;  /* 0x000000184615d981 */ /* 0x000ee2000c1e1500 */
[----:B------:R-:W-:Y:S02]  /*5120*/  PRMT R32, RZ, 0x7610, R32 ;  /* 0x00007610ff207816 */ /* 0x000fe40000000020 */
[----:B------:R-:W-:Y:S01]  /*5130*/  PRMT R31, RZ, 0x7610, R31 ;  /* 0x00007610ff1f7816 */ /* 0x000fe2000000001f */
[----:B------:R-:W2:Y:S01]  /*5140*/  @!P5 LDG.E.U16 R20, desc[UR24][R66.64] ;  /* 0x000000184214d981 */ /* 0x000ea2000c1e1500 */
[----:B------:R-:W-:Y:S01]  /*5150*/  IMAD.WIDE R80, R78, 0x2, R86 ;  /* 0x000000024e507825 */ /* 0x000fe200078e0256 */
[----:B------:R-:W-:-:S03]  /*5160*/  ISETP.GE.U32.AND P5, PT, R5, 0x7fffffa7, PT ;  /* 0x7fffffa70500780c */ /* 0x000fc60003fa6070 */
[----:B------:R-:W-:Y:S01]  /*5170*/  IMAD.WIDE R78, R78, 0x2, R88 ;  /* 0x000000024e4e7825 */ /* 0x000fe200078e0258 */
[----:B------:R-:W-:Y:S01]  /*5180*/  PRMT R23, RZ, 0x7610, R23 ;  /* 0x00007610ff177816 */ /* 0x000fe20000000017 */
[----:B------:R-:W2:Y:S02]  /*5190*/  @!P0 LDG.E.U16 R32, desc[UR24][R80.64] ;  /* 0x0000001850208981 */ /* 0x000ea4000c1e1500 */
[----:B------:R-:W-:Y:S01]  /*51a0*/  VIADD R5, R6, 0xffffffd6 ;  /* 0xffffffd606057836 */ /* 0x000fe20000000000 */
[----:B------:R-:W-:Y:S01]  /*51b0*/  PRMT R22, RZ, 0x7610, R22 ;  /* 0x00007610ff167816 */ /* 0x000fe20000000016 */
[----:B------:R-:W2:Y:S03]  /*51c0*/  @!P0 LDG.E.U16 R31, desc[UR24][R78.64] ;  /* 0x000000184e1f8981 */ /* 0x000ea6000c1e1500 */
[----:B------:R-:W-:Y:S01]  /*51d0*/  ISETP.GE.U32.AND P0, PT, R5, 0x7fffff97, PT ;  /* 0x7fffff970500780c */ /* 0x000fe20003f06070 */
[----:B------:R-:W-:Y:S01]  /*51e0*/  IMAD R5, R90, 0x9, RZ ;  /* 0x000000095a057824 */ /* 0x000fe200078e02ff */
[----:B------:R0:W-:Y:S01]  /*51f0*/  STL.64 [R1+0xb0], R76 ;  /* 0x0000b04c01007387 */ /* 0x0001e20000100a00 */
[----:B------:R-:W-:-:S02]  /*5200*/  PRMT R69, RZ, 0x7610, R69 ;  /* 0x00007610ff457816 */ /* 0x000fc40000000045 */
[----:B------:R-:W-:Y:S01]  /*5210*/  PRMT R65, RZ, 0x7610, R65 ;  /* 0x00007610ff417816 */ /* 0x000fe20000000041 */
[----:B------:R0:W2:Y:S04]  /*5220*/  @!P4 LDG.E.U16 R23, desc[UR24][R76.64] ;  /* 0x000000184c17c981 */ /* 0x0000a8000c1e1500 */
[----:B------:R1:W-:Y:S04]  /*5230*/  STL.64 [R1+0xa8], R74 ;  /* 0x0000a84a01007387 */ /* 0x0003e80000100a00 */
[----:B------:R1:W2:Y:S01]  /*5240*/  @!P4 LDG.E.U16 R22, desc[UR24][R74.64] ;  /* 0x000000184a16c981 */ /* 0x0002a2000c1e1500 */
[----:B0-----:R-:W-:-:S05]  /*5250*/  IMAD.WIDE R76, R5, 0x2, R86 ;  /* 0x00000002054c7825 */ /* 0x001fca00078e0256 */
[----:B------:R0:W2:Y:S01]  /*5260*/  @!P3 LDG.E.U16 R69, desc[UR24][R76.64] ;  /* 0x000000184c45b981 */ /* 0x0000a2000c1e1500 */
[----:B-1----:R-:W-:-:S05]  /*5270*/  IMAD.WIDE R74, R5, 0x2, R88 ;  /* 0x00000002054a7825 */ /* 0x002fca00078e0258 */
[----:B------:R1:W3:Y:S01]  /*5280*/  @!P3 LDG.E.U16 R65, desc[UR24][R74.64] ;  /* 0x000000184a41b981 */ /* 0x0002e2000c1e1500 */
[----:B------:R-:W-:Y:S01]  /*5290*/  IMAD R82, R90, 0x30, RZ ;  /* 0x000000305a527824 */ /* 0x000fe200078e02ff */
[----:B------:R-:W-:Y:S01]  /*52a0*/  PRMT R30, RZ, 0x7610, R30 ;  /* 0x00007610ff1e7816 */ /* 0x000fe2000000001e */
[----:B------:R-:W-:Y:S01]  /*52b0*/  VIADD R8, R6, 0xffffffee ;  /* 0xffffffee06087836 */ /* 0x000fe20000000000 */
[----:B------:R-:W-:Y:S01]  /*52c0*/  PRMT R33, RZ, 0x7610, R33 ;  /* 0x00007610ff217816 */ /* 0x000fe20000000021 */
[----:B------:R-:W-:-:S04]  /*52d0*/  IMAD.WIDE R84, R82, 0x2, R86 ;  /* 0x0000000252547825 */ /* 0x000fc800078e0256 */
[----:B------:R-:W-:Y:S01]  /*52e0*/  IMAD.WIDE R82, R82, 0x2, R88 ;  /* 0x0000000252527825 */ /* 0x000fe200078e0258 */
[----:B------:R-:W-:Y:S01]  /*52f0*/  ISETP.GE.U32.AND P4, PT, R8, 0x7fffffaf, PT ;  /* 0x7fffffaf0800780c */ /* 0x000fe20003f86070 */
[----:B------:R-:W4:Y:S02]  /*5300*/  @!P6 LDG.E.U16 R30, desc[UR24][R84.64] ;  /* 0x00000018541ee981 */ /* 0x000f24000c1e1500 */
[----:B------:R-:W-:Y:S02]  /*5310*/  VIADD R7, R6, 0xffffffde ;  /* 0xffffffde06077836 */ /* 0x000fe40000000000 */
[----:B------:R-:W4:Y:S03]  /*5320*/  @!P6 LDG.E.U16 R33, desc[UR24][R82.64] ;  /* 0x000000185221e981 */ /* 0x000f26000c1e1500 */
[----:B------:R-:W-:Y:S01]  /*5330*/  ISETP.GE.U32.AND P6, PT, R7, 0x7fffff9f, PT ;  /* 0x7fffff9f0700780c */ /* 0x000fe20003fc6070 */
[----:B------:R-:W-:Y:S01]  /*5340*/  IMAD R7, R90, 0x11, RZ ;  /* 0x000000115a077824 */ /* 0x000fe200078e02ff */
[----:B------:R0:W-:Y:S01]  /*5350*/  STL.64 [R1+0x30], R70 ;  /* 0x0000304601007387 */ /* 0x0001e20000100a00 */
[----:B------:R-:W-:-:S02]  /*5360*/  PRMT R92, RZ, 0x7610, R92 ;  /* 0x00007610ff5c7816 */ /* 0x000fc4000000005c */
[----:B------:R-:W-:Y:S01]  /*5370*/  PRMT R39, RZ, 0x7610, R39 ;  /* 0x00007610ff277816 */ /* 0x000fe20000000027 */
[----:B------:R1:W-:Y:S01]  /*5380*/  STL.64 [R1+0x28], R66 ;  /* 0x0000284201007387 */ /* 0x0003e20000100a00 */
[----:B------:R-:W-:-:S03]  /*5390*/  VIADD R5, R6, 0xffffffc6 ;  /* 0xffffffc606057836 */ /* 0x000fc60000000000 */
[----:B------:R-:W-:Y:S01]  /*53a0*/  STL.64 [R1+0x870], R84 ;  /* 0x0008705401007387 */ /* 0x000fe20000100a00 */
[----:B0-----:R-:W-:-:S04]  /*53b0*/  IMAD.WIDE R70, R7, 0x2, R86 ;  /* 0x0000000207467825 */ /* 0x001fc800078e0256 */
[----:B-1----:R-:W-:Y:S01]  /*53c0*/  IMAD.WIDE R66, R7, 0x2, R88 ;  /* 0x0000000207427825 */ /* 0x002fe200078e0258 */
[----:B------:R-:W-:Y:S04]  /*53d0*/  STL.64 [R1+0x878], R82 ;  /* 0x0008785201007387 */ /* 0x000fe80000100a00 */
[----:B------:R-:W-:Y:S01]  /*53e0*/  STL.64 [R1+0x880], R80 ;  /* 0x0008805001007387 */ /* 0x000fe20000100a00 */
[----:B------:R-:W-:-:S03]  /*53f0*/  IMAD R7, R90, 0x21, RZ ;  /* 0x000000215a077824 */ /* 0x000fc600078e02ff */
[----:B------:R0:W4:Y:S04]  /*5400*/  @!P4 LDG.E.U16 R92, desc[UR24][R70.64] ;  /* 0x00000018465cc981 */ /* 0x000128000c1e1500 */
[----:B------:R1:W4:Y:S01]  /*5410*/  @!P4 LDG.E.U16 R39, desc[UR24][R66.64] ;  /* 0x000000184227c981 */ /* 0x000322000c1e1500 */
[----:B------:R-:W-:Y:S01]  /*5420*/  ISETP.GE.U32.AND P4, PT, R5, 0x7fffff87, PT ;  /* 0x7fffff870500780c */ /* 0x000fe20003f86070 */
[----:B------:R-:W-:Y:S02]  /*5430*/  IMAD R5, R90, 0x19, RZ ;  /* 0x000000195a057824 */ /* 0x000fe400078e02ff */
[----:B------:R-:W-:Y:S01]  /*5440*/  STL.64 [R1+0x888], R78 ;  /* 0x0008884e01007387 */ /* 0x000fe20000100a00 */
[----:B------:R-:W-:-:S03]  /*5450*/  PRMT R36, RZ, 0x7610, R36 ;  /* 0x00007610ff247816 */ /* 0x000fc60000000024 */
[----:B------:R0:W-:Y:S01]  /*5460*/  STL.64 [R1+0x260], R76 ;  /* 0x0002604c01007387 */ /* 0x0001e20000100a00 */
[----:B------:R-:W-:-:S03]  /*5470*/  PRMT R35, RZ, 0x7610, R35 ;  /* 0x00007610ff237816 */ /* 0x000fc60000000023 */
[----:B------:R1:W-:Y:S04]  /*5480*/  STL.64 [R1+0x258], R74 ;  /* 0x0002584a01007387 */ /* 0x0003e80000100a00 */
[----:B------:R1:W-:Y:S04]  /*5490*/  STL.64 [R1+0x1a0], R70 ;  /* 0x0001a04601007387 */ /* 0x0003e80000100a00 */
[----:B------:R1:W-:Y:S01]  /*54a0*/  STL.64 [R1+0x198], R66 ;  /* 0x0001984201007387 */ /* 0x0003e20000100a00 */
[----:B0-----:R-:W-:-:S04]  /*54b0*/  IMAD.WIDE R76, R5, 0x2, R86 ;  /* 0x00000002054c7825 */ /* 0x001fc800078e0256 */
[----:B-1----:R-:W-:-:S04]  /*54c0*/  IMAD.WIDE R74, R5, 0x2, R88 ;  /* 0x00000002054a7825 */ /* 0x002fc800078e0258 */
[----:B------:R-:W-:-:S04]  /*54d0*/  IMAD.WIDE R70, R7, 0x2, R86 ;  /* 0x0000000207467825 */ /* 0x000fc800078e0256 */
[----:B------:R-:W-:Y:S01]  /*54e0*/  IMAD.WIDE R66, R7, 0x2, R88 ;  /* 0x0000000207427825 */ /* 0x000fe200078e0258 */
[----:B------:R0:W4:Y:S03]  /*54f0*/  @!P6 LDG.E.U16 R36, desc[UR24][R70.64] ;  /* 0x000000184624e981 */ /* 0x000126000c1e1500 */
[C---:B------:R-:W-:Y:S01]  /*5500*/  VIADD R5, R6.reuse, 0xfffffffd ;  /* 0xfffffffd06057836 */ /* 0x040fe20000000000 */
[----:B------:R-:W4:Y:S01]  /*5510*/  @!P6 LDG.E.U16 R35, desc[UR24][R66.64] ;  /* 0x000000184223e981 */ /* 0x000f22000c1e1500 */
[----:B------:R-:W-:Y:S01]  /*5520*/  VIADD R8, R6, 0xffffffce ;  /* 0xffffffce06087836 */ /* 0x000fe20000000000 */
[----:B------:R-:W-:Y:S02]  /*5530*/  PRMT R37, RZ, 0x7610, R37 ;  /* 0x00007610ff257816 */ /* 0x000fe40000000025 */
[----:B------:R-:W-:Y:S01]  /*5540*/  ISETP.GE.U32.AND P6, PT, R5, 0x7fffffbe, PT ;  /* 0x7fffffbe0500780c */ /* 0x000fe20003fc6070 */
[----:B------:R-:W-:Y:S01]  /*5550*/  IMAD R5, R90, 0x29, RZ ;  /* 0x000000295a057824 */ /* 0x000fe200078e02ff */
[----:B------:R-:W-:Y:S01]  /*5560*/  STL.64 [R1+0x120], R76 ;  /* 0x0001204c01007387 */ /* 0x000fe20000100a00 */
[----:B------:R-:W-:-:S02]  /*5570*/  ISETP.GE.U32.AND P3, PT, R8, 0x7fffff8f, PT ;  /* 0x7fffff8f0800780c */ /* 0x000fc40003f66070 */
[----:B------:R-:W-:Y:S01]  /*5580*/  PRMT R38, RZ, 0x7610, R38 ;  /* 0x00007610ff267816 */ /* 0x000fe20000000026 */
[----:B------:R-:W-:Y:S01]  /*5590*/  STL.64 [R1+0x118], R74 ;  /* 0x0001184a01007387 */ /* 0x000fe20000100a00 */
[----:B------:R-:W-:Y:S01]  /*55a0*/  PRMT R34, RZ, 0x7610, R34 ;  /* 0x00007610ff227816 */ /* 0x000fe20000000022 */
[----:B------:R-:W-:Y:S02]  /*55b0*/  VIADD R8, R6, 0xfffffffe ;  /* 0xfffffffe06087836 */ /* 0x000fe40000000000 */
[----:B------:R0:W-:Y:S01]  /*55c0*/  STL.64 [R1+0xa0], R70 ;  /* 0x0000a04601007387 */ /* 0x0001e20000100a00 */
[----:B------:R-:W-:-:S03]  /*55d0*/  PRMT R84, RZ, 0x7610, R84 ;  /* 0x00007610ff547816 */ /* 0x000fc60000000054 */
[----:B------:R1:W4:Y:S01]  /*55e0*/  @!P5 LDG.E.U16 R37, desc[UR24][R74.64] ;  /* 0x000000184a25d981 */ /* 0x000322000c1e1500 */
[----:B------:R-:W-:-:S03]  /*55f0*/  PRMT R85, RZ, 0x7610, R85 ;  /* 0x00007610ff557816 */ /* 0x000fc60000000055 */
[----:B------:R1:W-:Y:S01]  /*5600*/  STL.64 [R1+0x98], R66 ;  /* 0x0000984201007387 */ /* 0x0003e20000100a00 */
[----:B0-----:R-:W-:-:S03]  /*5610*/  IMAD.WIDE R70, R5, 0x2, R86 ;  /* 0x0000000205467825 */ /* 0x001fc600078e0256 */
[----:B------:R0:W4:Y:S01]  /*5620*/  @!P5 LDG.E.U16 R38, desc[UR24][R76.64] ;  /* 0x000000184c26d981 */ /* 0x000122000c1e1500 */
[----:B-1----:R-:W-:Y:S01]  /*5630*/  IMAD R74, R90, 0x31, RZ ;  /* 0x000000315a4a7824 */ /* 0x002fe200078e02ff */
[----:B------:R-:W-:Y:S02]  /*5640*/  ISETP.GE.U32.AND P5, PT, R8, 0x7fffffbf, PT ;  /* 0x7fffffbf0800780c */ /* 0x000fe40003fa6070 */
[----:B------:R1:W4:Y:S01]  /*5650*/  @!P0 LDG.E.U16 R34, desc[UR24][R70.64] ;  /* 0x0000001846228981 */ /* 0x000322000c1e1500 */
[----:B------:R-:W-:Y:S02]  /*5660*/  VIADD R7, R6, 0xfffffff5 ;  /* 0xfffffff506077836 */ /* 0x000fe40000000000 */
[----:B------:R-:W-:Y:S01]  /*5670*/  IMAD.WIDE R66, R5, 0x2, R88 ;  /* 0x0000000205427825 */ /* 0x000fe200078e0258 */
[----:B------:R-:W-:-:S03]  /*5680*/  PRMT R64, RZ, 0x7610, R64 ;  /* 0x00007610ff407816 */ /* 0x000fc60000000040 */
[----:B0-----:R-:W-:Y:S01]  /*5690*/  IMAD.WIDE R76, R74, 0x2, R86 ;  /* 0x000000024a4c7825 */ /* 0x001fe200078e0256 */
[----:B------:R-:W4:Y:S01]  /*56a0*/  @!P0 LDG.E.U16 R84, desc[UR24][R66.64] ;  /* 0x0000001842548981 */ /* 0x000f22000c1e1500 */
[----:B------:R-:W-:Y:S02]  /*56b0*/  PRMT R83, RZ, 0x7610, R83 ;  /* 0x00007610ff537816 */ /* 0x000fe40000000053 */
[----:B------:R-:W-:Y:S01]  /*56c0*/  PRMT R82, RZ, 0x7610, R82 ;  /* 0x00007610ff527816 */ /* 0x000fe20000000052 */
[----:B------:R0:W4:Y:S01]  /*56d0*/  @!P3 LDG.E.U16 R85, desc[UR24][R76.64] ;  /* 0x000000184c55b981 */ /* 0x000122000c1e1500 */
[----:B------:R-:W-:Y:S01]  /*56e0*/  ISETP.GE.U32.AND P0, PT, R7, 0x7fffffb6, PT ;  /* 0x7fffffb60700780c */ /* 0x000fe20003f06070 */
[----:B------:R-:W-:Y:S01]  /*56f0*/  VIADD R7, R6, 0xffffffe5 ;  /* 0xffffffe506077836 */ /* 0x000fe20000000000 */
[----:B------:R-:W-:Y:S01]  /*5700*/  PRMT R8, RZ, 0x7610, R8 ;  /* 0x00007610ff087816 */ /* 0x000fe20000000008 */
[----:B------:R-:W-:Y:S01]  /*5710*/  IMAD.WIDE R74, R74, 0x2, R88 ;  /* 0x000000024a4a7825 */ /* 0x000fe200078e0258 */
[----:B------:R-:W-:-:S02]  /*5720*/  PRMT R60, RZ, 0x7610, R60 ;  /* 0x00007610ff3c7816 */ /* 0x000fc4000000003c */
[----:B------:R-:W-:Y:S02]  /*5730*/  PRMT R62, RZ, 0x7610, R62 ;  /* 0x00007610ff3e7816 */ /* 0x000fe4000000003e */
[----:B------:R-:W-:Y:S01]  /*5740*/  PRMT R63, RZ, 0x7610, R63 ;  /* 0x00007610ff3f7816 */ /* 0x000fe2000000003f */
[----:B--2---:R2:W-:Y:S04]  /*5750*/  STL [R1+0x3c], R69 ;  /* 0x00003c4501007387 */ /* 0x0045e80000100800 */
[----:B---3--:R-:W-:Y:S04]  /*5760*/  STL [R1+0x38], R65 ;  /* 0x0000384101007387 */ /* 0x008fe80000100800 */
[----:B------:R1:W-:Y:S01]  /*5770*/  STL.64 [R1+0x20], R70 ;  /* 0x0000204601007387 */ /* 0x0003e20000100a00 */
[----:B--2---:R-:W-:-:S03]  /*5780*/  IMAD.MOV.U32 R69, RZ, RZ, R72 ;  /* 0x000000ffff457224 */ /* 0x004fc600078e0048 */
[----:B------:R-:W-:Y:S01]  /*5790*/  STL.64 [R1+0x18], R66 ;  /* 0x0000184201007387 */ /* 0x000fe20000100a00 */
[----:B-1----:R-:W-:-:S03]  /*57a0*/  IMAD R70, R90, 0x39, RZ ;  /* 0x000000395a467824 */ /* 0x002fc600078e02ff */
[----:B------:R0:W-:Y:S01]  /*57b0*/  STL.64 [R1+0x890], R76 ;  /* 0x0008904c01007387 */ /* 0x0001e20000100a00 */
[----:B------:R-:W-:-:S04]  /*57c0*/  IMAD.WIDE R72, R70, 0x2, R86 ;  /* 0x0000000246487825 */ /* 0x000fc800078e0256 */
[----:B------:R-:W-:Y:S01]  /*57d0*/  IMAD.WIDE R70, R70, 0x2, R88 ;  /* 0x0000000246467825 */ /* 0x000fe200078e0258 */
[----:B------:R-:W2:Y:S03]  /*57e0*/  @!P4 LDG.E.U16 R83, desc[UR24][R72.64] ;  /* 0x000000184853c981 */ /* 0x000ea6000c1e1500 */
[----:B0-----:R-:W-:Y:S01]  /*57f0*/  IMAD.MOV.U32 R77, RZ, RZ, R64 ;  /* 0x000000ffff4d7224 */ /* 0x001fe200078e0040 */
[----:B------:R-:W3:Y:S01]  /*5800*/  @!P4 LDG.E.U16 R82, desc[UR24][R70.64] ;  /* 0x000000184652c981 */ /* 0x000ee2000c1e1500 */
[----:B------:R-:W-:Y:S01]  /*5810*/  IMAD.WIDE R64, R90, 0x2, R88 ;  /* 0x000000025a407825 */ /* 0x000fe200078e0258 */
[----:B------:R-:W-:-:S03]  /*5820*/  ISETP.GE.U32.AND P4, PT, R7, 0x7fffffa6, PT ;  /* 0x7fffffa60700780c */ /* 0x000fc60003f86070 */
[C---:B------:R-:W-:Y:S01]  /*5830*/  IMAD.WIDE R66, R90.reuse, 0x2, R86 ;  /* 0x000000025a427825 */ /* 0x040fe200078e0256 */
[----:B------:R-:W-:Y:S03]  /*5840*/  STL.64 [R1+0x8a0], R74 ;  /* 0x0008a04a01007387 */ /* 0x000fe60000100a00 */
[----:B------:R-:W-:Y:S01]  /*5850*/  IMAD R7, R90, 0xa, RZ ;  /* 0x0000000a5a077824 */ /* 0x000fe200078e02ff */
[----:B------:R0:W2:Y:S04]  /*5860*/  @!P5 LDG.E.U16 R8, desc[UR24][R64.64] ;  /* 0x000000184008d981 */ /* 0x0000a8000c1e1500 */
[----:B------:R-:W-:Y:S04]  /*5870*/  STL.64 [R1+0x8a8], R72 ;  /* 0x0008a84801007387 */ /* 0x000fe80000100a00 */
[----:B------:R-:W-:Y:S04]  /*5880*/  STL.64 [R1+0x2a0], R66 ;  /* 0x0002a04201007387 */ /* 0x000fe80000100a00 */
[----:B------:R0:W-:Y:S04]  /*5890*/  STL.64 [R1+0x298], R64 ;  /* 0x0002984001007387 */ /* 0x0001e80000100a00 */
[----:B------:R1:W3:Y:S01]  /*58a0*/  @!P5 LDG.E.U16 R60, desc[UR24][R66.64] ;  /* 0x00000018423cd981 */ /* 0x0002e2000c1e1500 */
[----:B------:R-:W-:-:S03]  /*58b0*/  VIADD R5, R6, 0xffffffed ;  /* 0xffffffed06057836 */ /* 0x000fc60000000000 */
[----:B------:R1:W3:Y:S01]  /*58c0*/  @!P3 LDG.E.U16 R77, desc[UR24][R74.64] ;  /* 0x000000184a4db981 */ /* 0x0002e2000c1e1500 */
[----:B0-----:R-:W-:-:S04]  /*58d0*/  IMAD.WIDE R64, R7, 0x2, R88 ;  /* 0x0000000207407825 */ /* 0x001fc800078e0258 */
[----:B-1----:R-:W-:Y:S01]  /*58e0*/  IMAD.WIDE R66, R7, 0x2, R86 ;  /* 0x0000000207427825 */ /* 0x002fe200078e0256 */
[----:B------:R-:W3:Y:S04]  /*58f0*/  @!P0 LDG.E.U16 R62, desc[UR24][R64.64] ;  /* 0x00000018403e8981 */ /* 0x000ee8000c1e1500 */
[----:B------:R-:W4:Y:S01]  /*5900*/  @!P0 LDG.E.U16 R63, desc[UR24][R66.64] ;  /* 0x00000018423f8981 */ /* 0x000f22000c1e1500 */
[----:B------:R-:W-:Y:S01]  /*5910*/  ISETP.GE.U32.AND P3, PT, R5, 0x7fffffae, PT ;  /* 0x7fffffae0500780c */ /* 0x000fe20003f66070 */
[----:B------:R-:W-:-:S05]  /*5920*/  VIADD R5, R6, 0xffffffdd ;  /* 0xffffffdd06057836 */ /* 0x000fca0000000000 */
[----:B------:R-:W-:Y:S01]  /*5930*/  ISETP.GE.U32.AND P5, PT, R5, 0x7fffff9e, PT ;  /* 0x7fffff9e0500780c */ /* 0x000fe20003fa6070 */
[----:B------:R-:W-:Y:S01]  /*5940*/  IMAD.SHL.U32 R5, R90, 0x2, RZ ;  /* 0x000000025a057824 */ /* 0x000fe200078e00ff */
[----:B------:R0:W-:Y:S03]  /*5950*/  STL.64 [R1+0x8b0], R70 ;  /* 0x0008b04601007387 */ /* 0x0001e60000100a00 */
[----:B------:R-:W-:Y:S01]  /*5960*/  IMAD.WIDE R74, R5, 0x2, R86 ;  /* 0x00000002054a7825 */ /* 0x000fe200078e0256 */
[----:B------:R-:W-:-:S03]  /*5970*/  PRMT R68, RZ, 0x7610, R68 ;  /* 0x00007610ff447816 */ /* 0x000fc60000000044 */
[----:B0-----:R-:W-:-:S04]  /*5980*/  IMAD.WIDE R70, R5, 0x2, R88 ;  /* 0x0000000205467825 */ /* 0x001fc800078e0258 */
[----:B------:R-:W-:Y:S01]  /*5990*/  VIADD R5, R6, 0xffffffcd ;  /* 0xffffffcd06057836 */ /* 0x000fe20000000000 */
[----:B------:R0:W4:Y:S04]  /*59a0*/  @!P6 LDG.E.U16 R68, desc[UR24][R70.64] ;  /* 0x000000184644e981 */ /* 0x000128000c1e1500 */
[----:B------:R-:W-:Y:S01]  /*59b0*/  ISETP.GE.U32.AND P0, PT, R5, 0x7fffff8e, PT ;  /* 0x7fffff8e0500780c */ /* 0x000fe20003f06070 */
[C---:B------:R-:W-:Y:S01]  /*59c0*/  IMAD R5, R90.reuse, 0x12, RZ ;  /* 0x000000125a057824 */ /* 0x040fe200078e02ff */
[----:B------:R-:W-:Y:S01]  /*59d0*/  PRMT R72, RZ, 0x7610, R72 ;  /* 0x00007610ff487816 */ /* 0x000fe20000000048 */
[----:B------:R-:W-:Y:S01]  /*59e0*/  IMAD R7, R90, 0x1a, RZ ;  /* 0x0000001a5a077824 */ /* 0x000fe200078e02ff */
[----:B------:R-:W-:Y:S02]  /*59f0*/  PRMT R16, RZ, 0x7610, R16 ;  /* 0x00007610ff107816 */ /* 0x000fe40000000010 */
[----:B------:R-:W-:-:S02]  /*5a00*/  PRMT R17, RZ, 0x7610, R17 ;  /* 0x00007610ff117816 */ /* 0x000fc40000000011 */
[----:B------:R-:W4:Y:S01]  /*5a10*/  @!P6 LDG.E.U16 R72, desc[UR24][R74.64] ;  /* 0x000000184a48e981 */ /* 0x000f22000c1e1500 */
[----:B------:R-:W-:-:S03]  /*5a20*/  PRMT R61, RZ, 0x7610, R61 ;  /* 0x00007610ff3d7816 */ /* 0x000fc6000000003d */
[----:B--2---:R-:W-:Y:S04]  /*5a30*/  STL [R1+0xbc], R8 ;  /* 0x0000bc0801007387 */ /* 0x004fe80000100800 */
[----:B------:R-:W-:Y:S04]  /*5a40*/  STL.64 [R1+0x290], R74 ;  /* 0x0002904a01007387 */ /* 0x000fe80000100a00 */
[----:B------:R0:W-:Y:S04]  /*5a50*/  STL.64 [R1+0x288], R70 ;  /* 0x0002884601007387 */ /* 0x0001e80000100a00 */
[----:B------:R-:W-:Y:S04]  /*5a60*/  STL.64 [R1+0x250], R66 ;  /* 0x0002504201007387 */ /* 0x000fe80000100a00 */
[----:B------:R1:W-:Y:S01]  /*5a70*/  STL.64 [R1+0x208], R64 ;  /* 0x0002084001007387 */ /* 0x0003e20000100a00 */
[----:B0-----:R-:W-:-:S05]  /*5a80*/  IMAD.WIDE R70, R5, 0x2, R86 ;  /* 0x0000000205467825 */ /* 0x001fca00078e0256 */
[----:B------:R-:W-:Y:S04]  /*5a90*/  STL.64 [R1+0x190], R70 ;  /* 0x0001904601007387 */ /* 0x000fe80000100a00 */
[----:B---3--:R-:W-:Y:S01]  /*5aa0*/  STL [R1+0x5c], R62 ;  /* 0x00005c3e01007387 */ /* 0x008fe20000100800 */
[----:B-1----:R-:W-:-:S03]  /*5ab0*/  IMAD.WIDE R64, R7, 0x2, R86 ;  /* 0x0000000207407825 */ /* 0x002fc600078e0256 */
[----:B----4-:R0:W-:Y:S04]  /*5ac0*/  STL [R1+0x60], R63 ;  /* 0x0000603f01007387 */ /* 0x0101e80000100800 */
[----:B------:R-:W2:Y:S04]  /*5ad0*/  @!P4 LDG.E.U16 R17, desc[UR24][R64.64] ;  /* 0x000000184011c981 */ /* 0x000ea8000c1e1500 */
[----:B------:R-:W3:Y:S01]  /*5ae0*/  @!P3 LDG.E.U16 R61, desc[UR24][R70.64] ;  /* 0x00000018463db981 */ /* 0x000ee2000c1e1500 */
[----:B0-----:R-:W-:-:S05]  /*5af0*/  IMAD.WIDE R62, R7, 0x2, R88 ;  /* 0x00000002073e7825 */ /* 0x001fca00078e0258 */
[----:B------:R-:W4:Y:S01]  /*5b00*/  @!P4 LDG.E.U16 R16, desc[UR24][R62.64] ;  /* 0x000000183e10c981 */ /* 0x000f22000c1e1500 */
[----:B------:R-:W-:Y:S01]  /*5b10*/  IMAD.WIDE R66, R5, 0x2, R88 ;  /* 0x0000000205427825 */ /* 0x000fe200078e0258 */
[----:B------:R-:W-:-:S03]  /*5b20*/  PRMT R57, RZ, 0x7610, R57 ;  /* 0x00007610ff397816 */ /* 0x000fc60000000039 */
[C---:B------:R-:W-:Y:S02]  /*5b30*/  VIADD R5, R6.reuse, 0xfffffffc ;  /* 0xfffffffc06057836 */ /* 0x040fe40000000000 */
[----:B------:R-:W-:Y:S01]  /*5b40*/  VIADD R8, R6, 0xffffffd5 ;  /* 0xffffffd506087836 */ /* 0x000fe20000000000 */
[----:B------:R0:W-:Y:S02]  /*5b50*/  STL.64 [R1+0x188], R66 ;  /* 0x0001884201007387 */ /* 0x0001e40000100a00 */
[----:B------:R-:W-:Y:S01]  /*5b60*/  ISETP.GE.U32.AND P4, PT, R5, 0x7fffffbd, PT ;  /* 0x7fffffbd0500780c */ /* 0x000fe20003f86070 */
[----:B------:R-:W-:Y:S01]  /*5b70*/  IMAD R5, R90, 0x22, RZ ;  /* 0x000000225a057824 */ /* 0x000fe200078e02ff */
[----:B------:R0:W3:Y:S01]  /*5b80*/  @!P3 LDG.E.U16 R57, desc[UR24][R66.64] ;  /* 0x000000184239b981 */ /* 0x0000e2000c1e1500 */
[----:B------:R-:W-:Y:S01]  /*5b90*/  ISETP.GE.U32.AND P6, PT, R8, 0x7fffff96, PT ;  /* 0x7fffff960800780c */ /* 0x000fe20003fc6070 */
[----:B------:R-:W-:Y:S02]  /*5ba0*/  IMAD R7, R90, 0x2a, RZ ;  /* 0x0000002a5a077824 */ /* 0x000fe400078e02ff */
[----:B------:R1:W-:Y:S01]  /*5bb0*/  STL.64 [R1+0x110], R64 ;  /* 0x0001104001007387 */ /* 0x0003e20000100a00 */
[----:B------:R-:W-:-:S03]  /*5bc0*/  PRMT R54, RZ, 0x7610, R54 ;  /* 0x00007610ff367816 */ /* 0x000fc60000000036 */
[----:B------:R1:W-:Y:S01]  /*5bd0*/  STL.64 [R1+0x108], R62 ;  /* 0x0001083e01007387 */ /* 0x0003e20000100a00 */
[----:B0-----:R-:W-:-:S03]  /*5be0*/  IMAD.WIDE R66, R5, 0x2, R86 ;  /* 0x0000000205427825 */ /* 0x001fc600078e0256 */
[----:B------:R-:W-:Y:S01]  /*5bf0*/  STL [R1+0xb8], R72 ;  /* 0x0000b84801007387 */ /* 0x000fe20000100800 */
[----:B------:R-:W-:Y:S01]  /*5c00*/  PRMT R15, RZ, 0x7610, R15 ;  /* 0x00007610ff0f7816 */ /* 0x000fe2000000000f */
[----:B------:R-:W-:Y:S02]  /*5c10*/  VIADD R8, R6, 0xffffffc5 ;  /* 0xffffffc506087836 */ /* 0x000fe40000000000 */
[----:B------:R-:W-:Y:S01]  /*5c20*/  STL [R1+0x64], R68 ;  /* 0x0000644401007387 */ /* 0x000fe20000100800 */
[----:B-1----:R-:W-:-:S03]  /*5c30*/  IMAD.WIDE R64, R5, 0x2, R88 ;  /* 0x0000000205407825 */ /* 0x002fc600078e0258 */
[----:B------:R0:W-:Y:S01]  /*5c40*/  STL.64 [R1+0x90], R66 ;  /* 0x0000904201007387 */ /* 0x0001e20000100a00 */
[----:B------:R-:W-:Y:S01]  /*5c50*/  IMAD.WIDE R62, R7, 0x2, R86 ;  /* 0x00000002073e7825 */ /* 0x000fe200078e0256 */
[----:B------:R-:W-:Y:S02]  /*5c60*/  PRMT R18, RZ, 0x7610, R18 ;  /* 0x00007610ff127816 */ /* 0x000fe40000000012 */
[----:B------:R-:W-:Y:S01]  /*5c70*/  ISETP.GE.U32.AND P3, PT, R8, 0x7fffff86, PT ;  /* 0x7fffff860800780c */ /* 0x000fe20003f66070 */
[----:B------:R0:W3:Y:S01]  /*5c80*/  @!P5 LDG.E.U16 R54, desc[UR24][R66.64] ;  /* 0x000000184236d981 */ /* 0x0000e2000c1e1500 */
[----:B------:R-:W-:Y:S01]  /*5c90*/  VIADD R8, R6, 0xfffffff4 ;  /* 0xfffffff406087836 */ /* 0x000fe20000000000 */
[----:B------:R-:W-:Y:S02]  /*5ca0*/  PRMT R14, RZ, 0x7610, R14 ;  /* 0x00007610ff0e7816 */ /* 0x000fe4000000000e */
[----:B------:R1:W3:Y:S01]  /*5cb0*/  @!P6 LDG.E.U16 R15, desc[UR24][R62.64] ;  /* 0x000000183e0fe981 */ /* 0x0002e2000c1e1500 */
[----:B------:R-:W-:-:S02]  /*5cc0*/  PRMT R12, RZ, 0x7610, R12 ;  /* 0x00007610ff0c7816 */ /* 0x000fc4000000000c */
[----:B------:R-:W-:Y:S01]  /*5cd0*/  PRMT R13, RZ, 0x7610, R13 ;  /* 0x00007610ff0d7816 */ /* 0x000fe2000000000d */
[----:B------:R1:W3:Y:S01]  /*5ce0*/  @!P5 LDG.E.U16 R18, desc[UR24][R64.64] ;  /* 0x000000184012d981 */ /* 0x0002e2000c1e1500 */
[----:B0-----:R-:W-:Y:S01]  /*5cf0*/  IMAD R66, R90, 0x32, RZ ;  /* 0x000000325a427824 */ /* 0x001fe200078e02ff */
[----:B------:R-:W-:Y:S02]  /*5d00*/  ISETP.GE.U32.AND P5, PT, R8, 0x7fffffb5, PT ;  /* 0x7fffffb50800780c */ /* 0x000fe40003fa6070 */
[----:B------:R-:W-:Y:S02]  /*5d10*/  PRMT R8, RZ, 0x7610, R8 ;  /* 0x00007610ff087816 */ /* 0x000fe40000000008 */
[----:B------:R-:W-:Y:S01]  /*5d20*/  PRMT R9, RZ, 0x7610, R9 ;  /* 0x00007610ff097816 */ /* 0x000fe20000000009 */
[----:B----4-:R-:W-:Y:S04]  /*5d30*/  STL [R1+0x13c], R16 ;  /* 0x00013c1001007387 */ /* 0x010fe80000100800 */
[----:B--2---:R0:W-:Y:S04]  /*5d40*/  STL [R1+0x140], R17 ;  /* 0x0001401101007387 */ /* 0x0041e80000100800 */
[----:B------:R-:W-:Y:S01]  /*5d50*/  STL.64 [R1+0x88], R64 ;  /* 0x0000884001007387 */ /* 0x000fe20000100a00 */
[----:B0-----:R-:W-:-:S03]  /*5d60*/  IMAD.WIDE R16, R7, 0x2, R88 ;  /* 0x0000000207107825 */ /* 0x001fc600078e0258 */
[----:B------:R1:W-:Y:S04]  /*5d70*/  STL.64 [R1+0x10], R62 ;  /* 0x0000103e01007387 */ /* 0x0003e80000100a00 */
[----:B------:R-:W-:Y:S04]  /*5d80*/  STL.64 [R1+0x8], R16 ;  /* 0x0000081001007387 */ /* 0x000fe80000100a00 */
[----:B---3--:R0:W-:Y:S01]  /*5d90*/  STL [R1+0x58], R61 ;  /* 0x0000583d01007387 */ /* 0x0081e20000100800 */
[----:B-1----:R-:W-:-:S03]  /*5da0*/  IMAD R62, R90, 0x3a, RZ ;  /* 0x0000003a5a3e7824 */ /* 0x002fc600078e02ff */
[----:B------:R1:W2:Y:S01]  /*5db0*/  @!P6 LDG.E.U16 R14, desc[UR24][R16.64] ;  /* 0x00000018100ee981 */ /* 0x0002a2000c1e1500 */
[----:B0-----:R-:W-:Y:S02]  /*5dc0*/  IMAD.MOV.U32 R61, RZ, RZ, R69 ;  /* 0x000000ffff3d7224 */ /* 0x001fe400078e0045 */
[----:B------:R-:W-:-:S04]  /*5dd0*/  IMAD.WIDE R68, R66, 0x2, R86 ;  /* 0x0000000242447825 */ /* 0x000fc800078e0256 */
[----:B------:R-:W-:Y:S01]  /*5de0*/  IMAD.WIDE R66, R66, 0x2, R88 ;  /* 0x0000000242427825 */ /* 0x000fe200078e0258 */
[----:B------:R-:W3:Y:S03]  /*5df0*/  @!P0 LDG.E.U16 R13, desc[UR24][R68.64] ;  /* 0x00000018440d8981 */ /* 0x000ee6000c1e1500 */
[C---:B------:R-:W-:Y:S01]  /*5e00*/  IMAD.WIDE R64, R62.reuse, 0x2, R86 ;  /* 0x000000023e407825 */ /* 0x040fe200078e0256 */
[----:B------:R-:W4:Y:S03]  /*5e10*/  @!P0 LDG.E.U16 R12, desc[UR24][R66.64] ;  /* 0x00000018420c8981 */ /* 0x000f26000c1e1500 */
[----:B------:R-:W-:Y:S01]  /*5e20*/  IMAD.WIDE R62, R62, 0x2, R88 ;  /* 0x000000023e3e7825 */ /* 0x000fe200078e0258 */
[----:B------:R-:W3:Y:S04]  /*5e30*/  @!P3 LDG.E.U16 R9, desc[UR24][R64.64] ;  /* 0x000000184009b981 */ /* 0x000ee8000c1e1500 */
[----:B------:R0:W3:Y:S01]  /*5e40*/  @!P3 LDG.E.U16 R8, desc[UR24][R62.64] ;  /* 0x000000183e08b981 */ /* 0x0000e2000c1e1500 */
[----:B------:R-:W-:-:S03]  /*5e50*/  VIADD R5, R6, 0xffffffec ;  /* 0xffffffec06057836 */ /* 0x000fc60000000000 */
[----:B------:R-:W-:Y:S04]  /*5e60*/  STL [R1+0x54], R57 ;  /* 0x0000543901007387 */ /* 0x000fe80000100800 */
[----:B------:R-:W-:Y:S04]  /*5e70*/  STL.64 [R1+0x8b8], R68 ;  /* 0x0008b84401007387 */ /* 0x000fe80000100a00 */
[----:B------:R-:W-:Y:S01]  /*5e80*/  STL.64 [R1+0x8c0], R66 ;  /* 0x0008c04201007387 */ /* 0x000fe20000100a00 */
[----:B------:R-:W-:-:S03]  /*5e90*/  ISETP.GE.U32.AND P6, PT, R5, 0x7fffffad, PT ;  /* 0x7fffffad0500780c */ /* 0x000fc60003fc6070 */
[----:B------:R-:W-:Y:S01]  /*5ea0*/  STL.64 [R1+0x8c8], R64 ;  /* 0x0008c84001007387 */ /* 0x000fe20000100a00 */
[----:B------:R-:W-:-:S03]  /*5eb0*/  VIADD R7, R6, 0xffffffe4 ;  /* 0xffffffe406077836 */ /* 0x000fc60000000000 */
[----:B------:R-:W-:Y:S01]  /*5ec0*/  STL.64 [R1+0x8d0], R62 ;  /* 0x0008d03e01007387 */ /* 0x000fe20000100a00 */
[----:B------:R-:W-:-:S03]  /*5ed0*/  VIADD R5, R6, 0xffffffdc ;  /* 0xffffffdc06057836 */ /* 0x000fc60000000000 */
[----:B------:R0:W-:Y:S01]  /*5ee0*/  STL [R1+0x138], R54 ;  /* 0x0001383601007387 */ /* 0x0001e20000100800 */
[----:B-1----:R-:W-:-:S03]  /*5ef0*/  IMAD R17, R90, 0xb, RZ ;  /* 0x0000000b5a117824 */ /* 0x002fc600078e02ff */
[----:B------:R1:W-:Y:S04]  /*5f00*/  STL [R1+0xd4], R18 ;  /* 0x0000d41201007387 */ /* 0x0003e80000100800 */
[----:B------:R-:W-:Y:S01]  /*5f10*/  STL [R1+0xd0], R15 ;  /* 0x0000d00f01007387 */ /* 0x000fe20000100800 */
[----:B------:R-:W-:Y:S02]  /*5f20*/  ISETP.GE.U32.AND P0, PT, R7, 0x7fffffa5, PT ;  /* 0x7fffffa50700780c */ /* 0x000fe40003f06070 */
[----:B------:R-:W-:Y:S01]  /*5f30*/  ISETP.GE.U32.AND P3, PT, R5, 0x7fffff9d, PT ;  /* 0x7fffff9d0500780c */ /* 0x000fe20003f66070 */
[----:B------:R-:W-:Y:S01]  /*5f40*/  IMAD R5, R90, 0x3, RZ ;  /* 0x000000035a057824 */ /* 0x000fe200078e02ff */
[----:B------:R-:W-:Y:S02]  /*5f50*/  PRMT R7, RZ, 0x7610, R7 ;  /* 0x00007610ff077816 */ /* 0x000fe40000000007 */
[----:B------:R-:W-:-:S02]  /*5f60*/  PRMT R10, RZ, 0x7610, R10 ;  /* 0x00007610ff0a7816 */ /* 0x000fc4000000000a */
[----:B------:R-:W-:Y:S01]  /*5f70*/  PRMT R11, RZ, 0x7610, R11 ;  /* 0x00007610ff0b7816 */ /* 0x000fe2000000000b */
[----:B0-----:R-:W-:Y:S01]  /*5f80*/  IMAD R54, R90, 0x1b, RZ ;  /* 0x0000001b5a367824 */ /* 0x001fe200078e02ff */
[----:B------:R-:W-:-:S03]  /*5f90*/  PRMT R19, RZ, 0x7610, R19 ;  /* 0x00007610ff137816 */ /* 0x000fc60000000013 */
[----:B------:R-:W-:Y:S01]  /*5fa0*/  IMAD.WIDE R62, R54, 0x2, R86 ;  /* 0x00000002363e7825 */ /* 0x000fe200078e0256 */
[----:B------:R-:W-:-:S03]  /*5fb0*/  PRMT R66, RZ, 0x7610, R66 ;  /* 0x00007610ff427816 */ /* 0x000fc60000000042 */
[----:B-1----:R-:W-:Y:S01]  /*5fc0*/  IMAD R18, R90, 0x13, RZ ;  /* 0x000000135a127824 */ /* 0x002fe200078e02ff */
[----:B------:R-:W3:Y:S01]  /*5fd0*/  @!P0 LDG.E.U16 R19, desc[UR24][R62.64] ;  /* 0x000000183e138981 */ /* 0x000ee2000c1e1500 */
[----:B------:R-:W-:Y:S01]  /*5fe0*/  PRMT R65, RZ, 0x7610, R65 ;  /* 0x00007610ff417816 */ /* 0x000fe20000000041 */
[----:B------:R-:W-:Y:S01]  /*5ff0*/  IMAD.WIDE R74, R17, 0x2, R88 ;  /* 0x00000002114a7825 */ /* 0x000fe200078e0258 */
[----:B------:R-:W-:-:S03]  /*6000*/  PRMT R64, RZ, 0x7610, R64 ;  /* 0x00007610ff407816 */ /* 0x000fc60000000040 */
[C---:B------:R-:W-:Y:S01]  /*6010*/  IMAD.WIDE R70, R18.reuse, 0x2, R86 ;  /* 0x0000000212467825 */ /* 0x040fe200078e0256 */
[----:B------:R-:W3:Y:S03]  /*6020*/  @!P5 LDG.E.U16 R66, desc[UR24][R74.64] ;  /* 0x000000184a42d981 */ /* 0x000ee6000c1e1500 */
[----:B------:R-:W-:Y:S01]  /*6030*/  IMAD.WIDE R68, R18, 0x2, R88 ;  /* 0x0000000212447825 */ /* 0x000fe200078e0258 */
[----:B------:R-:W3:Y:S04]  /*6040*/  @!P6 LDG.E.U16 R65, desc[UR24][R70.64] ;  /* 0x000000184641e981 */ /* 0x000ee8000c1e1500 */
[----:B------:R-:W3:Y:S04]  /*6050*/  @!P6 LDG.E.U16 R64, desc[UR24][R68.64] ;  /* 0x000000184440e981 */ /* 0x000ee8000c1e1500 */
[----:B--2---:R0:W-:Y:S04]  /*6060*/  STL [R1+0xcc], R14 ;  /* 0x0000cc0e01007387 */ /* 0x0041e80000100800 */
[----:B----4-:R-:W-:Y:S04]  /*6070*/  STL [R1+0x14c], R12 ;  /* 0x00014c0c01007387 */ /* 0x010fe80000100800 */
[----:B---3--:R1:W-:Y:S04]  /*6080*/  STL [R1+0x150], R13 ;  /* 0x0001500d01007387 */ /* 0x0083e80000100800 */
[----:B------:R-:W-:Y:S04]  /*6090*/  STL [R1+0x144], R8 ;  /* 0x0001440801007387 */ /* 0x000fe80000100800 */
[----:B------:R2:W-:Y:S01]  /*60a0*/  STL [R1+0x148], R9 ;  /* 0x0001480901007387 */ /* 0x0005e20000100800 */
[----:B0-----:R-:W-:-:S04]  /*60b0*/  IMAD.WIDE R14, R5, 0x2, R86 ;  /* 0x00000002050e7825 */ /* 0x001fc800078e0256 */
[----:B-1----:R-:W-:Y:S01]  /*60c0*/  IMAD.WIDE R12, R5, 0x2, R88 ;  /* 0x00000002050c7825 */ /* 0x002fe200078e0258 */
[----:B------:R-:W3:Y:S03]  /*60d0*/  @!P4 LDG.E.U16 R11, desc[UR24][R14.64] ;  /* 0x000000180e0bc981 */ /* 0x000ee6000c1e1500 */
[----:B--2---:R-:W-:Y:S01]  /*60e0*/  IMAD.WIDE R8, R17, 0x2, R86 ;  /* 0x0000000211087825 */ /* 0x004fe200078e0256 */
[----:B------:R-:W2:Y:S04]  /*60f0*/  @!P4 LDG.E.U16 R10, desc[UR24][R12.64] ;  /* 0x000000180c0ac981 */ /* 0x000ea8000c1e1500 */
[----:B------:R0:W4:Y:S01]  /*6100*/  @!P5 LDG.E.U16 R7, desc[UR24][R8.64] ;  /* 0x000000180807d981 */ /* 0x000122000c1e1500 */
[----:B------:R-:W-:-:S03]  /*6110*/  IMAD R5, R40, UR8, RZ ;  /* 0x0000000828057c24 */ /* 0x000fc6000f8e02ff */
[----:B------:R-:W-:Y:S04]  /*6120*/  STL.64 [R1+0x280], R14 ;  /* 0x0002800e01007387 */ /* 0x000fe80000100a00 */
[----:B------:R-:W-:Y:S01]  /*6130*/  STL.64 [R1+0x278], R12 ;  /* 0x0002780c01007387 */ /* 0x000fe20000100a00 */
[----:B------:R-:W-:-:S03]  /*6140*/  LEA R72, P4, R5, R3, 0x1 ;  /* 0x0000000305487211 */ /* 0x000fc600078808ff */
[----:B------:R0:W-:Y:S01]  /*6150*/  STL.64 [R1+0x200], R8 ;  /* 0x0002000801007387 */ /* 0x0001e20000100a00 */
[----:B------:R-:W-:Y:S01]  /*6160*/  LEA.HI.X.SX32 R73, R5, R4, 0x1, P4 ;  /* 0x0000000405497211 */ /* 0x000fe200020f0eff */
[----:B0-----:R-:W-:Y:S02]  /*6170*/  IMAD R8, R42, UR8, RZ ;  /* 0x000000082a087c24 */ /* 0x001fe4000f8e02ff */
[----:B------:R-:W-:-:S03]  /*6180*/  IMAD R9, R43, UR8, RZ ;  /* 0x000000082b097c24 */ /* 0x000fc6000f8e02ff */
[----:B------:R-:W-:Y:S01]  /*6190*/  LEA R5, P4, R8, R3, 0x1 ;  /* 0x0000000308057211 */ /* 0x000fe200078808ff */
[----:B------:R-:W-:Y:S02]  /*61a0*/  IMAD R12, R46, UR8, RZ ;  /* 0x000000082e0c7c24 */ /* 0x000fe4000f8e02ff */
[----:B------:R-:W-:Y:S02]  /*61b0*/  IMAD R13, R47, UR8, RZ ;  /* 0x000000082f0d7c24 */ /* 0x000fe4000f8e02ff */
[----:B------:R-:W-:Y:S02]  /*61c0*/  IMAD R14, R48, UR8, RZ ;  /* 0x00000008300e7c24 */ /* 0x000fe4000f8e02ff */
[----:B------:R-:W-:Y:S02]  /*61d0*/  IMAD R15, R49, UR8, RZ ;  /* 0x00000008310f7c24 */ /* 0x000fe4000f8e02ff */
[----:B------:R-:W-:Y:S02]  /*61e0*/  IMAD R16, R50, UR8, RZ ;  /* 0x0000000832107c24 */ /* 0x000fe4000f8e02ff */
[----:B------:R-:W-:-:S02]  /*61f0*/  IMAD.MOV.U32 R47, RZ, RZ, R82 ;  /* 0x000000ffff2f7224 */ /* 0x000fc400078e0052 */
[----:B------:R-:W-:Y:S02]  /*6200*/  IMAD R17, R51, UR8, RZ ;  /* 0x0000000833117c24 */ /* 0x000fe4000f8e02ff */
[----:B------:R-:W-:Y:S02]  /*6210*/  IMAD.MOV.U32 R46, RZ, RZ, R83 ;  /* 0x000000ffff2e7224 */ /* 0x000fe400078e0053 */
[----:B------:R-:W-:Y:S02]  /*6220*/  IMAD R18, R53, UR8, RZ ;  /* 0x0000000835127c24 */ /* 0x000fe4000f8e02ff */
[----:B------:R-:W-:Y:S02]  /*6230*/  IMAD.MOV.U32 R43, RZ, RZ, R84 ;  /* 0x000000ffff2b7224 */ /* 0x000fe400078e0054 */
[----:B------:R-:W-:Y:S02]  /*6240*/  VIADD R57, R6, 0xffffffd4 ;  /* 0xffffffd406397836 */ /* 0x000fe40000000000 */
[----:B------:R-:W-:-:S02]  /*6250*/  IMAD.MOV.U32 R48, RZ, RZ, R60 ;  /* 0x000000ffff307224 */ /* 0x000fc400078e003c */
[----:B------:R-:W-:Y:S02]  /*6260*/  IMAD.MOV.U32 R40, RZ, RZ, R61 ;  /* 0x000000ffff287224 */ /* 0x000fe400078e003d */
[----:B------:R-:W-:Y:S01]  /*6270*/  IMAD.WIDE R60, R54, 0x2, R88 ;  /* 0x00000002363c7825 */ /* 0x000fe200078e0258 */
[----:B----4-:R0:W-:Y:S04]  /*6280*/  STL [R1+0x154], R7 ;  /* 0x0001540701007387 */ /* 0x0101e80000100800 */
[----:B--2---:R1:W-:Y:S01]  /*6290*/  STL [R1+0x1b8], R10 ;  /* 0x0001b80a01007387 */ /* 0x0043e20000100800 */
[----:B0-----:R-:W-:-:S03]  /*62a0*/  IMAD R7, R41, UR8, RZ ;  /* 0x0000000829077c24 */ /* 0x001fc6000f8e02ff */
[----:B---3--:R-:W-:Y:S04]  /*62b0*/  STL [R1+0x1bc], R11 ;  /* 0x0001bc0b01007387 */ /* 0x008fe80000100800 */
[----:B------:R0:W-:Y:S01]  /*62c0*/  STL.64 [R1+0x1f8], R74 ;  /* 0x0001f84a01007387 */ /* 0x0001e20000100a00 */
[----:B------:R-:W-:-:S03]  /*62d0*/  LEA R78, P5, R7, R3, 0x1 ;  /* 0x00000003074e7211 */ /* 0x000fc600078a08ff */
[----:B------:R-:W-:Y:S01]  /*62e0*/  STL.64 [R1+0x180], R70 ;  /* 0x0001804601007387 */ /* 0x000fe20000100a00 */
[----:B-1----:R-:W-:-:S03]  /*62f0*/  IMAD R10, R44, UR8, RZ ;  /* 0x000000082c0a7c24 */ /* 0x002fc6000f8e02ff */
[----:B------:R-:W-:Y:S01]  /*6300*/  STL.64 [R1+0x178], R68 ;  /* 0x0001784401007387 */ /* 0x000fe20000100a00 */
[----:B------:R-:W-:-:S03]  /*6310*/  LEA.HI.X.SX32 R79, R7, R4, 0x1, P5 ;  /* 0x00000004074f7211 */ /* 0x000fc600028f0eff */
[----:B------:R-:W-:Y:S01]  /*6320*/  STL [R1+0x5d8], R72 ;  /* 0x0005d84801007387 */ /* 0x000fe20000100800 */
[----:B0-----:R-:W-:-:S03]  /*6330*/  LEA R74, P5, R9, R3, 0x1 ;  /* 0x00000003094a7211 */ /* 0x001fc600078a08ff */
[----:B------:R-:W-:Y:S04]  /*6340*/  STL.64 [R1+0x100], R62 ;  /* 0x0001003e01007387 */ /* 0x000fe80000100a00 */
[----:B------:R-:W-:Y:S01]  /*6350*/  STL [R1+0x5e0], R78 ;  /* 0x0005e04e01007387 */ /* 0x000fe20000100800 */
[----:B------:R-:W-:-:S03]  /*6360*/  IMAD R11, R45, UR8, RZ ;  /* 0x000000082d0b7c24 */ /* 0x000fc6000f8e02ff */
[----:B------:R0:W-:Y:S01]  /*6370*/  STL [R1+0x5e8], R5 ;  /* 0x0005e80501007387 */ /* 0x0001e20000100800 */
[----:B------:R-:W-:-:S03]  /*6380*/  LEA.HI.X.SX32 R75, R9, R4, 0x1, P5 ;  /* 0x00000004094b7211 */ /* 0x000fc600028f0eff */
[----:B------:R-:W-:Y:S04]  /*6390*/  STL [R1+0x5d4], R73 ;  /* 0x0005d44901007387 */ /* 0x000fe80000100800 */
[----:B------:R-:W-:Y:S01]  /*63a0*/  STL.64 [R1+0x8e0], R72 ;  /* 0x0008e04801007387 */ /* 0x000fe20000100a00 */
[----:B0-----:R-:W-:-:S03]  /*63b0*/  LEA.HI.X.SX32 R5, R8, R4, 0x1, P4 ;  /* 0x0000000408057211 */ /* 0x001fc600020f0eff */
[----:B------:R-:W-:Y:S01]  /*63c0*/  STL [R1+0x1c0], R19 ;  /* 0x0001c01301007387 */ /* 0x000fe20000100800 */
[----:B------:R-:W-:-:S03]  /*63d0*/  LEA R70, P4, R10, R3, 0x1 ;  /* 0x000000030a467211 */ /* 0x000fc600078808ff */
[----:B------:R-:W-:Y:S01]  /*63e0*/  STL [R1+0x5dc], R79 ;  /* 0x0005dc4f01007387 */ /* 0x000fe20000100800 */
[----:B------:R-:W-:-:S03]  /*63f0*/  LEA R80, P5, R11, R3, 0x1 ;  /* 0x000000030b507211 */ /* 0x000fc600078a08ff */
[----:B------:R-:W-:Y:S01]  /*6400*/  STL [R1+0x5f0], R74 ;  /* 0x0005f04a01007387 */ /* 0x000fe20000100800 */
[----:B------:R-:W-:-:S03]  /*6410*/  LEA.HI.X.SX32 R71, R10, R4, 0x1, P4 ;  /* 0x000000040a477211 */ /* 0x000fc600020f0eff */
[----:B------:R0:W-:Y:S01]  /*6420*/  STL [R1+0x5e4], R5 ;  /* 0x0005e40501007387 */ /* 0x0001e20000100800 */
[----:B------:R-:W-:-:S03]  /*6430*/  LEA R91, P4, R12, R3, 0x1 ;  /* 0x000000030c5b7211 */ /* 0x000fc600078808ff */
[----:B------:R1:W-:Y:S04]  /*6440*/  STL.64 [R1+0x8d8], R78 ;  /* 0x0008d84e01007387 */ /* 0x0003e80000100a00 */
[----:B------:R-:W-:Y:S04]  /*6450*/  STL [R1+0x5f8], R70 ;  /* 0x0005f84601007387 */ /* 0x000fe80000100800 */
[----:B------:R-:W-:Y:S04]  /*6460*/  STL [R1+0x5ec], R75 ;  /* 0x0005ec4b01007387 */ /* 0x000fe80000100800 */
[----:B------:R-:W-:Y:S01]  /*6470*/  STL.64 [R1+0x910], R74 ;  /* 0x0009104a01007387 */ /* 0x000fe20000100a00 */
[----:B0-----:R-:W-:-:S03]  /*6480*/  LEA.HI.X.SX32 R5, R12, R4, 0x1, P4 ;  /* 0x000000040c057211 */ /* 0x001fc600020f0eff */
[----:B------:R-:W-:Y:S01]  /*6490*/  STL [R1+0x1cc], R66 ;  /* 0x0001cc4201007387 */ /* 0x000fe20000100800 */
[----:B------:R-:W-:-:S03]  /*64a0*/  LEA.HI.X.SX32 R81, R11, R4, 0x1, P5 ;  /* 0x000000040b517211 */ /* 0x000fc600028f0eff */
[----:B------:R-:W-:Y:S01]  /*64b0*/  STL [R1+0x1c8], R65 ;  /* 0x0001c84101007387 */ /* 0x000fe20000100800 */
[----:B-1----:R-:W-:-:S03]  /*64c0*/  LEA R78, P5, R13, R3, 0x1 ;  /* 0x000000030d4e7211 */ /* 0x002fc600078a08ff */
[----:B------:R-:W-:Y:S04]  /*64d0*/  STL [R1+0x600], R80 ;  /* 0x0006005001007387 */ /* 0x000fe80000100800 */
[----:B------:R-:W-:Y:S04]  /*64e0*/  STL [R1+0x5f4], R71 ;  /* 0x0005f44701007387 */ /* 0x000fe80000100800 */
[----:B------:R-:W-:Y:S01]  /*64f0*/  STL [R1+0x1c4], R64 ;  /* 0x0001c44001007387 */ /* 0x000fe20000100800 */
[----:B------:R-:W-:-:S03]  /*6500*/  LEA R68, P4, R14, R3, 0x1 ;  /* 0x000000030e447211 */ /* 0x000fc600078808ff */
[----:B------:R-:W-:Y:S04]  /*6510*/  STL [R1+0x608], R91 ;  /* 0x0006085b01007387 */ /* 0x000fe80000100800 */
[----:B------:R-:W-:Y:S04]  /*6520*/  STL [R1+0x94c], R91 ;  /* 0x00094c5b01007387 */ /* 0x000fe80000100800 */
[----:B------:R0:W-:Y:S04]  /*6530*/  STL.64 [R1+0x8e8], R70 ;  /* 0x0008e84601007387 */ /* 0x0001e80000100a00 */
[----:B------:R-:W-:Y:S01]  /*6540*/  STL [R1+0x604], R5 ;  /* 0x0006040501007387 */ /* 0x000fe20000100800 */
[----:B------:R-:W-:-:S03]  /*6550*/  LEA.HI.X.SX32 R69, R14, R4, 0x1, P4 ;  /* 0x000000040e457211 */ /* 0x000fc600020f0eff */
[----:B------:R-:W-:Y:S01]  /*6560*/  STL [R1+0x5fc], R81 ;  /* 0x0005fc5101007387 */ /* 0x000fe20000100800 */
[----:B0-----:R-:W-:-:S03]  /*6570*/  LEA.HI.X.SX32 R71, R13, R4, 0x1, P5 ;  /* 0x000000040d477211 */ /* 0x001fc600028f0eff */
[----:B------:R-:W-:Y:S01]  /*6580*/  STL [R1+0x610], R78 ;  /* 0x0006104e01007387 */ /* 0x000fe20000100800 */
[----:B------:R-:W-:-:S03]  /*6590*/  LEA R82, P5, R15, R3, 0x1 ;  /* 0x000000030f527211 */ /* 0x000fc600078a08ff */
[----:B------:R-:W-:Y:S01]  /*65a0*/  STL [R1+0x950], R78 ;  /* 0x0009504e01007387 */ /* 0x000fe20000100800 */
[----:B------:R-:W-:-:S03]  /*65b0*/  LEA R65, P4, R16, R3, 0x1 ;  /* 0x0000000310417211 */ /* 0x000fc600078808ff */
[----:B------:R-:W-:Y:S04]  /*65c0*/  STL.64 [R1+0x8f0], R80 ;  /* 0x0008f05001007387 */ /* 0x000fe80000100a00 */
[----:B------:R-:W-:Y:S04]  /*65d0*/  STL [R1+0x618], R68 ;  /* 0x0006184401007387 */ /* 0x000fe80000100800 */
[----:B------:R-:W-:Y:S01]  /*65e0*/  STL [R1+0x60c], R71 ;  /* 0x00060c4701007387 */ /* 0x000fe20000100800 */
[----:B------:R-:W-:-:S03]  /*65f0*/  IMAD R19, R52, UR8, RZ ;  /* 0x0000000834137c24 */ /* 0x000fc6000f8e02ff */
[----:B------:R0:W-:Y:S01]  /*6600*/  STL [R1+0x930], R71 ;  /* 0x0009304701007387 */ /* 0x0001e20000100800 */
[----:B------:R-:W-:-:S03]  /*6610*/  LEA.HI.X.SX32 R83, R15, R4, 0x1, P5 ;  /* 0x000000040f537211 */ /* 0x000fc600028f0eff */
[----:B------:R-:W-:Y:S01]  /*6620*/  STL [R1+0x620], R82 ;  /* 0x0006205201007387 */ /* 0x000fe20000100800 */
[----:B------:R-:W-:-:S03]  /*6630*/  LEA R76, P5, R17, R3, 0x1 ;  /* 0x00000003114c7211 */ /* 0x000fc600078a08ff */
[----:B------:R-:W-:Y:S01]  /*6640*/  STL [R1+0x614], R69 ;  /* 0x0006144501007387 */ /* 0x000fe20000100800 */
[----:B------:R-:W-:-:S03]  /*6650*/  LEA.HI.X.SX32 R73, R16, R4, 0x1, P4 ;  /* 0x0000000410497211 */ /* 0x000fc600020f0eff */
[----:B------:R-:W-:Y:S04]  /*6660*/  STL [R1+0x628], R65 ;  /* 0x0006284101007387 */ /* 0x000fe80000100800 */
[----:B------:R-:W-:Y:S01]  /*6670*/  STL [R1+0x954], R65 ;  /* 0x0009544101007387 */ /* 0x000fe20000100800 */
[----:B------:R-:W-:-:S03]  /*6680*/  IMAD.MOV.U32 R45, RZ, RZ, R77 ;  /* 0x000000ffff2d7224 */ /* 0x000fc600078e004d */
[----:B------:R-:W-:Y:S01]  /*6690*/  STL.64 [R1+0x8f8], R68 ;  /* 0x0008f84401007387 */ /* 0x000fe20000100a00 */
[----:B------:R-:W-:-:S03]  /*66a0*/  LEA R62, P4, R19, R3, 0x1 ;  /* 0x00000003133e7211 */ /* 0x000fc600078808ff */
[----:B------:R-:W-:Y:S01]  /*66b0*/  STL [R1+0x95c], R68 ;  /* 0x00095c4401007387 */ /* 0x000fe20000100800 */
[----:B------:R-:W-:Y:S01]  /*66c0*/  IMAD R9, R55, UR8, RZ ;  /* 0x0000000837097c24 */ /* 0x000fe2000f8e02ff */
[----:B------:R-:W-:Y:S02]  /*66d0*/  LEA.HI.X.SX32 R77, R17, R4, 0x1, P5 ;  /* 0x00000004114d7211 */ /* 0x000fe400028f0eff */
[----:B------:R-:W-:Y:S01]  /*66e0*/  STL [R1+0x958], R69 ;  /* 0x0009584501007387 */ /* 0x000fe20000100800 */
[----:B------:R-:W-:-:S03]  /*66f0*/  LEA R84, P5, R18, R3, 0x1 ;  /* 0x0000000312547211 */ /* 0x000fc600078a08ff */
[----:B------:R-:W-:Y:S01]  /*6700*/  STL [R1+0x61c], R83 ;  /* 0x00061c5301007387 */ /* 0x000fe20000100800 */
[----:B------:R-:W-:-:S03]  /*6710*/  IMAD R8, R56, UR8, RZ ;  /* 0x0000000838087c24 */ /* 0x000fc6000f8e02ff */
[----:B------:R-:W-:Y:S01]  /*6720*/  STL [R1+0x630], R76 ;  /* 0x0006304c01007387 */ /* 0x000fe20000100800 */
[----:B------:R-:W-:-:S03]  /*6730*/  LEA.HI.X.SX32 R66, R19, R4, 0x1, P4 ;  /* 0x0000000413427211 */ /* 0x000fc600020f0eff */
[----:B------:R-:W-:Y:S01]  /*6740*/  STL.64 [R1+0x900], R82 ;  /* 0x0009005201007387 */ /* 0x000fe20000100a00 */
[----:B------:R-:W-:-:S03]  /*6750*/  IMAD.MOV.U32 R44, RZ, RZ, R85 ;  /* 0x000000ffff2c7224 */ /* 0x000fc600078e0055 */
[----:B------:R-:W-:Y:S01]  /*6760*/  STL [R1+0x624], R73 ;  /* 0x0006244901007387 */ /* 0x000fe20000100800 */
[----:B------:R-:W-:-:S03]  /*6770*/  LEA R70, P4, R9, R3, 0x1 ;  /* 0x0000000309467211 */ /* 0x000fc600078808ff */
[----:B------:R-:W-:Y:S01]  /*6780*/  STL [R1+0x960], R73 ;  /* 0x0009604901007387 */ /* 0x000fe20000100800 */
[----:B------:R-:W-:-:S03]  /*6790*/  LEA.HI.X.SX32 R85, R18, R4, 0x1, P5 ;  /* 0x0000000412557211 */ /* 0x000fc600028f0eff */
[----:B------:R-:W-:Y:S01]  /*67a0*/  STL [R1+0x638], R62 ;  /* 0x0006383e01007387 */ /* 0x000fe20000100800 */
[----:B------:R-:W-:-:S03]  /*67b0*/  LEA R72, P5, R8, R3, 0x1 ;  /* 0x0000000308487211 */ /* 0x000fc600078a08ff */
[----:B------:R-:W-:Y:S01]  /*67c0*/  STL [R1+0x62c], R77 ;  /* 0x00062c4d01007387 */ /* 0x000fe20000100800 */
[----:B------:R-:W-:-:S03]  /*67d0*/  IMAD R7, R58, UR8, RZ ;  /* 0x000000083a077c24 */ /* 0x000fc6000f8e02ff */
[----:B------:R-:W-:Y:S01]  /*67e0*/  STL.64 [R1+0x918], R76 ;  /* 0x0009184c01007387 */ /* 0x000fe20000100a00 */
[----:B0-----:R-:W-:-:S03]  /*67f0*/  LEA.HI.X.SX32 R71, R9, R4, 0x1, P4 ;  /* 0x0000000409477211 */ /* 0x001fc600020f0eff */
[----:B------:R-:W-:Y:S01]  /*6800*/  STL [R1+0x640], R84 ;  /* 0x0006405401007387 */ /* 0x000fe20000100800 */
[----:B------:R-:W-:-:S03]  /*6810*/  IMAD R5, R59, UR8, RZ ;  /* 0x000000083b057c24 */ /* 0x000fc6000f8e02ff */
[----:B------:R-:W-:Y:S04]  /*6820*/  STL [R1+0x634], R66 ;  /* 0x0006344201007387 */ /* 0x000fe80000100800 */
[----:B------:R-:W-:Y:S04]  /*6830*/  STL [R1+0x964], R66 ;  /* 0x0009644201007387 */ /* 0x000fe80000100800 */
[----:B------:R-:W-:Y:S01]  /*6840*/  STL [R1+0x648], R70 ;  /* 0x0006484601007387 */ /* 0x000fe20000100800 */
[----:B------:R-:W-:-:S03]  /*6850*/  LEA R63, P4, R7, R3, 0x1 ;  /* 0x00000003073f7211 */ /* 0x000fc600078808ff */
[----:B------:R-:W-:Y:S01]  /*6860*/  STL [R1+0x63c], R85 ;  /* 0x00063c5501007387 */ /* 0x000fe20000100800 */
[----:B------:R-:W-:-:S03]  /*6870*/  LEA R42, P6, R5, R3, 0x1 ;  /* 0x00000003052a7211 */ /* 0x000fc600078c08ff */
[----:B------:R-:W-:Y:S01]  /*6880*/  STL.64 [R1+0x920], R84 ;  /* 0x0009205401007387 */ /* 0x000fe20000100a00 */
[----:B------:R-:W-:-:S03]  /*6890*/  VIADD R3, R6, 0xffffffc4 ;  /* 0xffffffc406037836 */ /* 0x000fc60000000000 */
[----:B------:R-:W-:Y:S04]  /*68a0*/  STL [R1+0x650], R72 ;  /* 0x0006504801007387 */ /* 0x000fe80000100800 */
[----:B------:R-:W-:Y:S01]  /*68b0*/  STL [R1+0x644], R71 ;  /* 0x0006444701007387 */ /* 0x000fe20000100800 */
[----:B------:R-:W-:-:S03]  /*68c0*/  LEA.HI.X.SX32 R79, R8, R4, 0x1, P5 ;  /* 0x00000004084f7211 */ /* 0x000fc600028f0eff */
[----:B------:R-:W-:Y:S04]  /*68d0*/  STL.64 [R1+0x940], R70 ;  /* 0x0009404601007387 */ /* 0x000fe80000100a00 */
[----:B------:R-:W-:Y:S01]  /*68e0*/  STL [R1+0x96c], R70 ;  /* 0x00096c4601007387 */ /* 0x000fe20000100800 */
[----:B------:R-:W-:-:S03]  /*68f0*/  LEA.HI.X.SX32 R64, R7, R4, 0x1, P4 ;  /* 0x0000000407407211 */ /* 0x000fc600020f0eff */
[----:B------:R-:W-:Y:S01]  /*6900*/  STL [R1+0x968], R71 ;  /* 0x0009684701007387 */ /* 0x000fe20000100800 */
[----:B------:R-:W-:-:S03]  /*6910*/  LEA.HI.X.SX32 R41, R5, R4, 0x1, P6 ;  /* 0x0000000405297211 */ /* 0x000fc600030f0eff */
[----:B------:R-:W-:Y:S01]  /*6920*/  STL [R1+0x934], R72 ;  /* 0x0009344801007387 */ /* 0x000fe20000100800 */
[----:B------:R-:W-:-:S03]  /*6930*/  ISETP.GE.U32.AND P6, PT, R3, 0x7fffff85, PT ;  /* 0x7fffff850300780c */ /* 0x000fc60003fc6070 */
[----:B------:R-:W-:Y:S01]  /*6940*/  STL [R1+0x654], R63 ;  /* 0x0006543f01007387 */ /* 0x000fe20000100800 */
[----:B------:R-:W-:Y:S01]  /*6950*/  PRMT R55, RZ, 0x7610, R55 ;  /* 0x00007610ff377816 */ /* 0x000fe20000000037 */
[----:B------:R-:W-:Y:S02]  /*6960*/  IMAD R3, R90, 0x23, RZ ;  /* 0x000000235a037824 */ /* 0x000fe400078e02ff */
[----:B------:R-:W-:Y:S04]  /*6970*/  STL.64 [R1+0x928], R62 ;  /* 0x0009283e01007387 */ /* 0x000fe80000100a00 */
[----:B------:R-:W-:Y:S01]  /*6980*/  STL [R1+0x460], R42 ;  /* 0x0004602a01007387 */ /* 0x000fe20000100800 */
[----:B------:R-:W-:-:S03]  /*6990*/  ISETP.GE.U32.AND P5, PT, R57, 0x7fffff95, PT ;  /* 0x7fffff953900780c */ /* 0x000fc60003fa6070 */
[----:B------:R-:W-:Y:S01]  /*69a0*/  STL [R1+0x970], R63 ;  /* 0x0009703f01007387 */ /* 0x000fe20000100800 */
[----:B------:R-:W-:-:S03]  /*69b0*/  PRMT R12, RZ, 0x7610, R12 ;  /* 0x00007610ff0c7816 */ /* 0x000fc6000000000c */
[----:B------:R-:W-:Y:S01]  /*69c0*/  STL [R1+0x64c], R79 ;  /* 0x00064c4f01007387 */ /* 0x000fe20000100800 */
[----:B------:R-:W-:-:S03]  /*69d0*/  IMAD.WIDE R52, R3, 0x2, R86 ;  /* 0x0000000203347825 */ /* 0x000fc600078e0256 */
[----:B------:R-:W-:Y:S01]  /*69e0*/  STL [R1+0x974], R79 ;  /* 0x0009744f01007387 */ /* 0x000fe20000100800 */
[----:B------:R-:W-:-:S03]  /*69f0*/  IMAD.WIDE R50, R3, 0x2, R88 ;  /* 0x0000000203327825 */ /* 0x000fc600078e0258 */
[----:B------:R-:W-:Y:S04]  /*6a00*/  STL [R1+0x45c], R64 ;  /* 0x00045c4001007387 */ /* 0x000fe80000100800 */
[----:B------:R0:W-:Y:S04]  /*6a10*/  STL [R1+0x978], R64 ;  /* 0x0009784001007387 */ /* 0x0001e80000100800 */
[----:B------:R-:W-:Y:S04]  /*6a20*/  STL [R1+0x458], R41 ;  /* 0x0004582901007387 */ /* 0x000fe80000100800 */
[----:B------:R1:W-:Y:S04]  /*6a30*/  STL.64 [R1+0xf8], R60 ;  /* 0x0000f83c01007387 */ /* 0x0003e80000100a00 */
[----:B------:R1:W2:Y:S01]  /*6a40*/  @!P0 LDG.E.U16 R55, desc[UR24][R60.64] ;  /* 0x000000183c378981 */ /* 0x0002a2000c1e1500 */
[----:B0-----:R-:W-:-:S03]  /*6a50*/  PRMT R64, RZ, 0x7610, R64 ;  /* 0x00007610ff407816 */ /* 0x001fc60000000040 */
[----:B------:R-:W-:Y:S04]  /*6a60*/  STL.64 [R1+0x80], R52 ;  /* 0x0000803401007387 */ /* 0x000fe80000100a00 */
[----:B------:R0:W3:Y:S01]  /*6a70*/  @!P3 LDG.E.U16 R12, desc[UR24][R50.64] ;  /* 0x00000018320cb981 */ /* 0x0000e2000c1e1500 */
[----:B-1----:R-:W-:-:S03]  /*6a80*/  IMAD R60, R90, 0x2b, RZ ;  /* 0x0000002b5a3c7824 */ /* 0x002fc600078e02ff */
[----:B------:R0:W-:Y:S02]  /*6a90*/  STL.64 [R1+0x78], R50 ;  /* 0x0000783201007387 */ /* 0x0001e40000100a00 */
[----:B0-----:R-:W-:-:S05]  /*6aa0*/  IMAD.WIDE R50, R60, 0x2, R86 ;  /* 0x000000023c327825 */ /* 0x001fca00078e0256 */
[----:B------:R-:W4:Y:S01]  /*6ab0*/  @!P5 LDG.E.U16 R64, desc[UR24][R50.64] ;  /* 0x000000183240d981 */ /* 0x000f22000c1e1500 */
[----:B------:R-:W-:Y:S01]  /*6ac0*/  VIADD R10, R6, 0xffffffcc ;  /* 0xffffffcc060a7836 */ /* 0x000fe20000000000 */
[----:B------:R-:W-:Y:S01]  /*6ad0*/  PRMT R49, RZ, 0x7610, R49 ;  /* 0x00007610ff317816 */ /* 0x000fe20000000031 */
[----:B------:R-:W-:-:S03]  /*6ae0*/  IMAD.WIDE R60, R60, 0x2, R88 ;  /* 0x000000023c3c7825 */ /* 0x000fc600078e0258 */
[----:B------:R-:W-:Y:S01]  /*6af0*/  ISETP.GE.U32.AND P4, PT, R10, 0x7fffff8d, PT ;  /* 0x7fffff8d0a00780c */ /* 0x000fe20003f86070 */
[----:B------:R-:W-:Y:S01]  /*6b00*/  IMAD R56, R90, 0x33, RZ ;  /* 0x000000335a387824 */ /* 0x000fe200078e02ff */
[----:B------:R0:W2:Y:S01]  /*6b10*/  @!P3 LDG.E.U16 R49, desc[UR24][R52.64] ;  /* 0x000000183431b981 */ /* 0x0000a2000c1e1500 */
[----:B------:R-:W-:-:S03]  /*6b20*/  PRMT R70, RZ, 0x7610, R70 ;  /* 0x00007610ff467816 */ /* 0x000fc60000000046 */
[----:B------:R-:W-:Y:S01]  /*6b30*/  STL.64 [R1], R50 ;  /* 0x0000003201007387 */ /* 0x000fe20000100a00 */
[----:B------:R-:W-:Y:S01]  /*6b40*/  IMAD.WIDE R58, R56, 0x2, R86 ;  /* 0x00000002383a7825 */ /* 0x000fe200078e0256 */
[----:B------:R-:W-:-:S03]  /*6b50*/  PRMT R71, RZ, 0x7610, R71 ;  /* 0x00007610ff477816 */ /* 0x000fc60000000047 */
[----:B0-----:R-:W-:Y:S02]  /*6b60*/  IMAD R52, R90, 0x3b, RZ ;  /* 0x0000003b5a347824 */ /* 0x001fe400078e02ff */
[----:B------:R-:W-:-:S05]  /*6b70*/  IMAD.WIDE R56, R56, 0x2, R88 ;  /* 0x0000000238387825 */ /* 0x000fca00078e0258 */
[----:B------:R-:W3:Y:S04]  /*6b80*/  @!P4 LDG.E.U16 R70, desc[UR24][R56.64] ;  /* 0x000000183846c981 */ /* 0x000ee8000c1e1500 */
[----:B----4-:R-:W-:Y:S04]  /*6b90*/  STL [R1+0x97c], R64 ;  /* 0x00097c4001007387 */ /* 0x010fe80000100800 */
[----:B------:R-:W-:Y:S04]  /*6ba0*/  STL [R1+0x980], R61 ;  /* 0x0009803d01007387 */ /* 0x000fe80000100800 */
[----:B--2---:R0:W-:Y:S02]  /*6bb0*/  STL [R1+0x2b8], R55 ;  /* 0x0002b83701007387 */ /* 0x0041e40000100800 */
[----:B0-----:R-:W-:-:S05]  /*6bc0*/  IMAD.WIDE R54, R52, 0x2, R86 ;  /* 0x0000000234367825 */ /* 0x001fca00078e0256 */
[----:B------:R-:W2:Y:S01]  /*6bd0*/  @!P6 LDG.E.U16 R71, desc[UR24][R54.64] ;  /* 0x000000183647e981 */ /* 0x000ea2000c1e1500 */
[C---:B------:R-:W-:Y:S01]  /*6be0*/  VIADD R3, R6.reuse, 0xfffffff3 ;  /* 0xfffffff306037836 */ /* 0x040fe20000000000 */
[----:B------:R-:W-:Y:S01]  /*6bf0*/  PRMT R63, RZ, 0x7610, R63 ;  /* 0x00007610ff3f7816 */ /* 0x000fe2000000003f */
[----:B------:R-:W-:-:S03]  /*6c00*/  VIADD R4, R6, 0xfffffffb ;  /* 0xfffffffb06047836 */ /* 0x000fc60000000000 */
[----:B------:R-:W-:Y:S01]  /*6c10*/  ISETP.GE.U32.AND P3, PT, R3, 0x7fffffb4, PT ;  /* 0x7fffffb40300780c */ /* 0x000fe20003f66070 */
[----:B------:R-:W-:Y:S01]  /*6c20*/  VIADD R3, R6, 0xffffffe3 ;  /* 0xffffffe306037836 */ /* 0x000fe20000000000 */
[----:B------:R-:W-:Y:S01]  /*6c30*/  ISETP.GE.U32.AND P0, PT, R4, 0x7fffffbc, PT ;  /* 0x7fffffbc0400780c */ /* 0x000fe20003f06070 */
[----:B------:R0:W4:Y:S01]  /*6c40*/  @!P4 LDG.E.U16 R63, desc[UR24][R58.64] ;  /* 0x000000183a3fc981 */ /* 0x000122000c1e1500 */
[----:B------:R-:W-:Y:S01]  /*6c50*/  PRMT R79, RZ, 0x7610, R79 ;  /* 0x00007610ff4f7816 */ /* 0x000fe2000000004f */
[----:B------:R-:W-:Y:S01]  /*6c60*/  VIADD R4, R6, 0xffffffeb ;  /* 0xffffffeb06047836 */ /* 0x000fe20000000000 */
[----:B------:R-:W-:Y:S01]  /*6c70*/  ISETP.GE.U32.AND P4, PT, R3, 0x7fffffa4, PT ;  /* 0x7fffffa40300780c */ /* 0x000fe20003f86070 */
[----:B------:R-:W-:Y:S01]  /*6c80*/  IMAD.SHL.U32 R3, R90, 0x4, RZ ;  /* 0x000000045a037824 */ /* 0x000fe200078e00ff */
[----:B------:R0:W-:Y:S01]  /*6c90*/  STL.64 [R1+0x988], R58 ;  /* 0x0009883a01007387 */ /* 0x0001e20000100a00 */
[----:B------:R-:W-:Y:S02]  /*6ca0*/  PRMT R73, RZ, 0x7610, R73 ;  /* 0x00007610ff497816 */ /* 0x000fe40000000049 */
[----:B------:R-:W-:Y:S01]  /*6cb0*/  PRMT R68, RZ, 0x7610, R68 ;  /* 0x00007610ff447816 */ /* 0x000fe20000000044 */
[----:B------:R-:W4:Y:S01]  /*6cc0*/  @!P5 LDG.E.U16 R79, desc[UR24][R60.64] ;  /* 0x000000183c4fd981 */ /* 0x000f22000c1e1500 */
[----:B------:R-:W-:Y:S01]  /*6cd0*/  ISETP.GE.U32.AND P5, PT, R4, 0x7fffffac, PT ;  /* 0x7fffffac0400780c */ /* 0x000fe20003fa6070 */
[----:B------:R-:W-:-:S04]  /*6ce0*/  IMAD.WIDE R50, R3, 0x2, R88 ;  /* 0x0000000203327825 */ /* 0x000fc800078e0258 */
[----:B------:R-:W-:Y:S02]  /*6cf0*/  VIADD R4, R6, 0xffffffd3 ;  /* 0xffffffd306047836 */ /* 0x000fe40000000000 */
[----:B0-----:R-:W-:Y:S01]  /*6d00*/  IMAD.WIDE R58, R3, 0x2, R86 ;  /* 0x00000002033a7825 */ /* 0x001fe200078e0256 */
[----:B------:R0:W-:Y:S04]  /*6d10*/  STL.64 [R1+0x990], R56 ;  /* 0x0009903801007387 */ /* 0x0001e80000100a00 */
[----:B------:R-:W-:Y:S01]  /*6d20*/  STL [R1+0x2b4], R49 ;  /* 0x0002b43101007387 */ /* 0x000fe20000100800 */
[----:B------:R-:W-:-:S03]  /*6d30*/  IMAD R3, R90, 0xc, RZ ;  /* 0x0000000c5a037824 */ /* 0x000fc600078e02ff */
[----:B------:R1:W4:Y:S04]  /*6d40*/  @!P0 LDG.E.U16 R73, desc[UR24][R58.64] ;  /* 0x000000183a498981 */ /* 0x000328000c1e1500 */
[----:B------:R1:W4:Y:S01]  /*6d50*/  @!P0 LDG.E.U16 R68, desc[UR24][R50.64] ;  /* 0x0000001832448981 */ /* 0x000322000c1e1500 */
[----:B------:R-:W-:Y:S01]  /*6d60*/  ISETP.GE.U32.AND P0, PT, R4, 0x7fffff94, PT ;  /* 0x7fffff940400780c */ /* 0x000fe20003f06070 */
[----:B------:R-:W-:Y:S02]  /*6d70*/  IMAD R4, R90, 0x14, RZ ;  /* 0x000000145a047824 */ /* 0x000fe400078e02ff */
[----:B---3--:R-:W-:Y:S01]  /*6d80*/  STL [R1+0x2b0], R12 ;  /* 0x0002b00c01007387 */ /* 0x008fe20000100800 */
[----:B------:R-:W-:Y:S01]  /*6d90*/  PRMT R78, RZ, 0x7610, R78 ;  /* 0x00007610ff4e7816 */ /* 0x000fe2000000004e */
[----:B0-----:R-:W-:Y:S01]  /*6da0*/  IMAD.WIDE R56, R3, 0x2, R88 ;  /* 0x0000000203387825 */ /* 0x001fe200078e0258 */
[----:B------:R-:W-:-:S02]  /*6db0*/  PRMT R91, RZ, 0x7610, R91 ;  /* 0x00007610ff5b7816 */ /* 0x000fc4000000005b */
[----:B------:R-:W-:Y:S02]  /*6dc0*/  PRMT R69, RZ, 0x7610, R69 ;  /* 0x00007610ff457816 */ /* 0x000fe40000000045 */
[----:B------:R-:W-:Y:S02]  /*6dd0*/  PRMT R65, RZ, 0x7610, R65 ;  /* 0x00007610ff417816 */ /* 0x000fe40000000041 */
[----:B------:R-:W-:-:S04]  /*6de0*/  PRMT R85, RZ, 0x7610, R85 ;  /* 0x00007610ff557816 */ /* 0x000fc80000000055 */
[----:B------:R-:W3:Y:S01]  /*6df0*/  @!P3 LDG.E.U16 R65, desc[UR24][R56.64] ;  /* 0x000000183841b981 */ /* 0x000ee2000c1e1500 */
[----:B------:R-:W-:Y:S01]  /*6e00*/  PRMT R66, RZ, 0x7610, R66 ;  /* 0x00007610ff427816 */ /* 0x000fe20000000042 */
[----:B------:R-:W-:-:S04]  /*6e10*/  IMAD.WIDE R52, R52, 0x2, R88 ;  /* 0x0000000234347825 */ /* 0x000fc800078e0258 */
[----:B------:R-:W-:Y:S01]  /*6e20*/  VIADD R5, R6, 0xffffffdb ;  /* 0xffffffdb06057836 */ /* 0x000fe20000000000 */
[----:B------:R-:W3:Y:S01]  /*6e30*/  @!P6 LDG.E.U16 R66, desc[UR24][R52.64] ;  /* 0x000000183442e981 */ /* 0x000ee2000c1e1500 */
[----:B------:R-:W-:-:S03]  /*6e40*/  PRMT R0, RZ, 0x7610, R0 ;  /* 0x00007610ff007816 */ /* 0x000fc60000000000 */
[----:B------:R-:W-:Y:S02]  /*6e50*/  ISETP.GE.U32.AND P6, PT, R5, 0x7fffff9c, PT ;  /* 0x7fffff9c0500780c */ /* 0x000fe40003fc6070 */
[----:B------:R-:W-:Y:S02]  /*6e60*/  PRMT R83, RZ, 0x7610, R83 ;  /* 0x00007610ff537816 */ /* 0x000fe40000000053 */
[----:B------:R-:W-:Y:S02]  /*6e70*/  PRMT R82, RZ, 0x7610, R82 ;  /* 0x00007610ff527816 */ /* 0x000fe40000000052 */
[----:B------:R-:W-:Y:S01]  /*6e80*/  PRMT R81, RZ, 0x7610, R81 ;  /* 0x00007610ff517816 */ /* 0x000fe20000000051 */
[----:B------:R-:W-:Y:S01]  /*6e90*/  VIADD R5, R6, 0xffffffcb ;  /* 0xffffffcb06057836 */ /* 0x000fe20000000000 */
[----:B--2---:R-:W-:Y:S04]  /*6ea0*/  STL.64 [R1+0x9a0], R70 ;  /* 0x0009a04601007387 */ /* 0x004fe80000100a00 */
[----:B------:R1:W-:Y:S04]  /*6eb0*/  STL.64 [R1+0x248], R58 ;  /* 0x0002483a01007387 */ /* 0x0003e80000100a00 */
[----:B------:R0:W-:Y:S04]  /*6ec0*/  STL.64 [R1+0x998], R54 ;  /* 0x0009983601007387 */ /* 0x0001e80000100a00 */
[----:B------:R2:W-:Y:S01]  /*6ed0*/  STL.64 [R1+0x240], R50 ;  /* 0x0002403201007387 */ /* 0x0005e20000100a00 */
[----:B-1----:R-:W-:-:S04]  /*6ee0*/  IMAD.WIDE R58, R3, 0x2, R86 ;  /* 0x00000002033a7825 */ /* 0x002fc800078e0256 */
[C---:B0-----:R-:W-:Y:S01]  /*6ef0*/  IMAD.WIDE R54, R4.reuse, 0x2, R86 ;  /* 0x0000000204367825 */ /* 0x041fe200078e0256 */
[----:B------:R0:W3:Y:S03]  /*6f00*/  @!P3 LDG.E.U16 R69, desc[UR24][R58.64] ;  /* 0x000000183a45b981 */ /* 0x0000e6000c1e1500 */
[----:B--2---:R-:W-:Y:S01]  /*6f10*/  IMAD.WIDE R50, R4, 0x2, R88 ;  /* 0x0000000204327825 */ /* 0x004fe200078e0258 */
[----:B------:R-:W2:Y:S03]  /*6f20*/  @!P5 LDG.E.U16 R78, desc[UR24][R54.64] ;  /* 0x00000018364ed981 */ /* 0x000ea6000c1e1500 */
[----:B------:R-:W-:Y:S01]  /*6f30*/  VIADD R3, R6, 0xffffffc3 ;  /* 0xffffffc306037836 */ /* 0x000fe20000000000 */
[----:B------:R-:W2:Y:S04]  /*6f40*/  @!P5 LDG.E.U16 R91, desc[UR24][R50.64] ;  /* 0x00000018325bd981 */ /* 0x000ea8000c1e1500 */
[----:B------:R-:W-:Y:S01]  /*6f50*/  ISETP.GE.U32.AND P5, PT, R3, 0x7fffff84, PT ;  /* 0x7fffff840300780c */ /* 0x000fe20003fa6070 */
[----:B------:R-:W-:Y:S01]  /*6f60*/  IMAD R3, R90, 0x1c, RZ ;  /* 0x0000001c5a037824 */ /* 0x000fe200078e02ff */
[----:B------:R0:W-:Y:S04]  /*6f70*/  STL.64 [R1+0x1f0], R58 ;  /* 0x0001f03a01007387 */ /* 0x0001e80000100a00 */
[----:B------:R1:W-:Y:S04]  /*6f80*/  STL.64 [R1+0x1e8], R56 ;  /* 0x0001e83801007387 */ /* 0x0003e80000100a00 */
[----:B------:R-:W-:Y:S01]  /*6f90*/  STL.64 [R1+0x170], R54 ;  /* 0x0001703601007387 */ /* 0x000fe20000100a00 */
[----:B0-----:R-:W-:-:S03]  /*6fa0*/  IMAD.WIDE R58, R3, 0x2, R86 ;  /* 0x00000002033a7825 */ /* 0x001fc600078e0256 */
[----:B------:R-:W-:Y:S01]  /*6fb0*/  STL.64 [R1+0x168], R50 ;  /* 0x0001683201007387 */ /* 0x000fe20000100a00 */
[----:B-1----:R-:W-:-:S03]  /*6fc0*/  IMAD.WIDE R56, R3, 0x2, R88 ;  /* 0x0000000203387825 */ /* 0x002fc600078e0258 */
[----:B------:R-:W-:Y:S04]  /*6fd0*/  STL.64 [R1+0xf0], R58 ;  /* 0x0000f03a01007387 */ /* 0x000fe80000100a00 */
[----:B------:R0:W-:Y:S04]  /*6fe0*/  STL.64 [R1+0xe8], R56 ;  /* 0x0000e83801007387 */ /* 0x0001e80000100a00 */
[----:B------:R0:W2:Y:S01]  /*6ff0*/  @!P4 LDG.E.U16 R85, desc[UR24][R56.64] ;  /* 0x000000183855c981 */ /* 0x0000a2000c1e1500 */
[----:B------:R-:W-:-:S03]  /*7000*/  IMAD R4, R90, 0x24, RZ ;  /* 0x000000245a047824 */ /* 0x000fc600078e02ff */
[----:B------:R1:W2:Y:S01]  /*7010*/  @!P4 LDG.E.U16 R0, desc[UR24][R58.64] ;  /* 0x000000183a00c981 */ /* 0x0002a2000c1e1500 */
[----:B0-----:R-:W-:Y:S02]  /*7020*/  IMAD.MOV.U32 R56, RZ, RZ, R41 ;  /* 0x000000ffff387224 */ /* 0x001fe400078e0029 */
[----:B------:R-:W0:Y:S01]  /*7030*/  S2R R41, SR_TID.X ;  /* 0x0000000000297919 */ /* 0x000e220000002100 */
[----:B------:R-:W-:-:S04]  /*7040*/  IMAD.WIDE R54, R4, 0x2, R86 ;  /* 0x0000000204367825 */ /* 0x000fc800078e0256 */
[----:B------:R-:W-:Y:S01]  /*7050*/  IMAD.WIDE R50, R4, 0x2, R88 ;  /* 0x0000000204327825 */ /* 0x000fe200078e0258 */
[----:B------:R-:W-:Y:S03]  /*7060*/  STL.64 [R1+0x70], R54 ;  /* 0x0000703601007387 */ /* 0x000fe60000100a00 */
[----:B-1----:R-:W-:Y:S01]  /*7070*/  IMAD.MOV.U32 R58, RZ, RZ, R48 ;  /* 0x000000ffff3a7224 */ /* 0x002fe200078e0030 */
[----:B------:R1:W2:Y:S01]  /*7080*/  @!P6 LDG.E.U16 R83, desc[UR24][R50.64] ;  /* 0x000000183253e981 */ /* 0x0002a2000c1e1500 */
[----:B------:R-:W-:-:S03]  /*7090*/  IMAD R48, R90, 0x2c, RZ ;  /* 0x0000002c5a307824 */ /* 0x000fc600078e02ff */
[----:B------:R1:W-:Y:S01]  /*70a0*/  STL.64 [R1+0x68], R50 ;  /* 0x0000683201007387 */ /* 0x0003e20000100a00 */
[----:B------:R-:W-:Y:S02]  /*70b0*/  IMAD.MOV.U32 R70, RZ, RZ, R93 ;  /* 0x000000ffff467224 */ /* 0x000fe400078e005d */
[----:B------:R-:W-:Y:S02]  /*70c0*/  VIADD R93, R6, 0x3f ;  /* 0x0000003f065d7836 */ /* 0x000fe40000000000 */
[----:B-1----:R-:W-:-:S04]  /*70d0*/  IMAD.WIDE R50, R48, 0x2, R86 ;  /* 0x0000000230327825 */ /* 0x002fc800078e0256 */
[----:B------:R-:W-:Y:S01]  /*70e0*/  IMAD.WIDE R48, R48, 0x2, R88 ;  /* 0x0000000230307825 */ /* 0x000fe200078e0258 */
[----:B------:R-:W2:Y:S01]  /*70f0*/  @!P0 LDG.E.U16 R82, desc[UR24][R50.64] ;  /* 0x0000001832528981 */ /* 0x000ea2000c1e1500 */
[----:B0-----:R-:W-:-:S03]  /*7100*/  LOP3.LUT R41, R41, 0x3f, RZ, 0xc0, !PT ;  /* 0x0000003f29297812 */ /* 0x001fc600078ec0ff */
[----:B------:R-:W2:Y:S01]  /*7110*/  @!P0 LDG.E.U16 R81, desc[UR24][R48.64] ;  /* 0x0000001830518981 */ /* 0x000ea2000c1e1500 */
[----:B------:R-:W-:-:S04]  /*7120*/  ISETP.GT.AND P0, PT, R93, 0x3f, PT ;  /* 0x0000003f5d00780c */ /* 0x000fc80003f04270 */
[----:B------:R-:W-:Y:S02]  /*7130*/  ISETP.LT.AND P0, PT, R41, R6, P0 ;  /* 0x000000062900720c */ /* 0x000fe40000701270 */
[----:B------:R-:W-:Y:S01]  /*7140*/  ISETP.GE.U32.AND P3, PT, R5, 0x7fffff8c, PT ;  /* 0x7fffff8c0500780c */ /* 0x000fe20003f66070 */
[----:B------:R-:W-:Y:S02]  /*7150*/  VIADD R5, R6, 0xfffffffa ;  /* 0xfffffffa06057836 */ /* 0x000fe40000000000 */
[----:B------:R-:W-:Y:S01]  /*7160*/  IMAD.MOV.U32 R57, RZ, RZ, R42 ;  /* 0x000000ffff397224 */ /* 0x000fe200078e002a */
[----:B------:R-:W-:Y:S02]  /*7170*/  STL [R1+0x868], R93 ;  /* 0x0008685d01007387 */ /* 0x000fe40000100800 */
[----:B------:R-:W-:-:S05]  /*7180*/  ISETP.GE.U32.AND P4, PT, R5, 0x7fffffbb, PT ;  /* 0x7fffffbb0500780c */ /* 0x000fca0003f86070 */
[----:B------:R-:W-:Y:S02]  /*7190*/  @P0 IMAD.MOV.U32 R5, RZ, RZ, R56 ;  /* 0x000000ffff050224 */ /* 0x000fe400078e0038 */
[----:B------:R-:W-:Y:S01]  /*71a0*/  @P0 IMAD.MOV.U32 R4, RZ, RZ, R57 ;  /* 0x000000ffff040224 */ /* 0x000fe200078e0039 */
[----:B------:R-:W2:Y:S04]  /*71b0*/  LDL.LU R56, [R1+0x3c] ;  /* 0x00003c0001387983 */ /* 0x000ea80000300800 */
[----:B------:R-:W3:Y:S01]  /*71c0*/  LDL.LU R57, [R1+0x38] ;  /* 0x0000380001397983 */ /* 0x000ee20000300800 */
[----:B------:R-:W-:Y:S01]  /*71d0*/  PRMT R84, RZ, 0x7610, R84 ;  /* 0x00007610ff547816 */ /* 0x000fe20000000054 */
[----:B------:R-:W-:Y:S02]  /*71e0*/  IMAD.MOV.U32 R8, RZ, RZ, R44 ;  /* 0x000000ffff087224 */ /* 0x000fe400078e002c */
[----:B------:R-:W-:-:S02]  /*71f0*/  VIADD R3, R6, 0xfffffff2 ;  /* 0xfffffff206037836 */ /* 0x000fc40000000000 */
[----:B------:R-:W-:Y:S01]  /*7200*/  IMAD R44, R90, 0x34, RZ ;  /* 0x000000345a2c7824 */ /* 0x000fe200078e02ff */
[----:B------:R-:W4:Y:S01]  /*7210*/  @!P6 LDG.E.U16 R84, desc[UR24][R54.64] ;  /* 0x000000183654e981 */ /* 0x000f22000c1e1500 */
[----:B------:R-:W-:Y:S01]  /*7220*/  IMAD.MOV.U32 R59, RZ, RZ, R47 ;  /* 0x000000ffff3b7224 */ /* 0x000fe200078e002f */
[----:B------:R-:W-:Y:S01]  /*7230*/  PRMT R80, RZ, 0x7610, R80 ;  /* 0x00007610ff507816 */ /* 0x000fe20000000050 */
[----:B------:R-:W-:Y:S01]  /*7240*/  IMAD.MOV.U32 R61, RZ, RZ, R46 ;  /* 0x000000ffff3d7224 */ /* 0x000fe200078e002e */
[----:B------:R-:W-:Y:S01]  /*7250*/  PRMT R77, RZ, 0x7610, R77 ;  /* 0x00007610ff4d7816 */ /* 0x000fe2000000004d */
[----:B------:R-:W-:Y:S01]  /*7260*/  IMAD.MOV.U32 R64, RZ, RZ, R45 ;  /* 0x000000ffff407224 */ /* 0x000fe200078e002d */
[----:B------:R-:W-:Y:S01]  /*7270*/  ISETP.GE.U32.AND P6, PT, R3, 0x7fffffb3, PT ;  /* 0x7fffffb30300780c */ /* 0x000fe20003fc6070 */
[----:B------:R-:W-:Y:S01]  /*7280*/  IMAD.WIDE R46, R44, 0x2, R86 ;  /* 0x000000022c2e7825 */ /* 0x000fe200078e0256 */
[----:B------:R-:W-:-:S04]  /*7290*/  @!UP1 UIADD3 UR4, UPT, UPT, -UR7, 0x100000, URZ ;  /* 0x0010000007049890 */ /* 0x000fc8000fffe1ff */
[----:B------:R-:W-:Y:S02]  /*72a0*/  @!UP1 USHF.L.U32 UR5, UR4, 0xb, URZ ;  /* 0x0000000b04059899 */ /* 0x000fe400080006ff */
[----:B------:R-:W-:Y:S01]  /*72b0*/  @!UP1 USHF.L.U32 UR4, UR4, 0x1, URZ ;  /* 0x0000000104049899 */ /* 0x000fe200080006ff */
[----:B------:R-:W-:Y:S01]  /*72c0*/  IMAD.MOV.U32 R71, RZ, RZ, R40 ;  /* 0x000000ffff477224 */ /* 0x000fe200078e0028 */
[----:B------:R-:W-:Y:S01]  /*72d0*/  PRMT R76, RZ, 0x7610, R76 ;  /* 0x00007610ff4c7816 */ /* 0x000fe2000000004c */
[----:B------:R-:W-:Y:S01]  /*72e0*/  IMAD.WIDE R44, R44, 0x2, R88 ;  /* 0x000000022c2c7825 */ /* 0x000fe200078e0258 */
[----:B------:R-:W-:Y:S01]  /*72f0*/  PRMT R62, RZ, 0x7610, R62 ;  /* 0x00007610ff3e7816 */ /* 0x000fe2000000003e */
[----:B------:R-:W4:Y:S02]  /*7300*/  @!P3 LDG.E.U16 R80, desc[UR24][R46.64] ;  /* 0x000000182e50b981 */ /* 0x000f24000c1e1500 */
[----:B------:R-:W-:Y:S02]  /*7310*/  VIADD R3, R6, 0xffffffea ;  /* 0xffffffea06037836 */ /* 0x000fe40000000000 */
[----:B------:R-:W-:Y:S01]  /*7320*/  IMAD R40, R90, 0x3c, RZ ;  /* 0x0000003c5a287824 */ /* 0x000fe200078e02ff */
[----:B------:R-:W4:Y:S01]  /*7330*/  @!P3 LDG.E.U16 R77, desc[UR24][R44.64] ;  /* 0x000000182c4db981 */ /* 0x000f22000c1e1500 */
[----:B------:R-:W-:Y:S01]  /*7340*/  IMAD.MOV.U32 R12, RZ, RZ, R43 ;  /* 0x000000ffff0c7224 */ /* 0x000fe200078e002b */
[----:B------:R-:W-:Y:S01]  /*7350*/  ISETP.GE.U32.AND P3, PT, R3, 0x7fffffab, PT ;  /* 0x7fffffab0300780c */ /* 0x000fe20003f66070 */
[----:B------:R-:W-:Y:S01]  /*7360*/  IMAD.WIDE R42, R40, 0x2, R86 ;  /* 0x00000002282a7825 */ /* 0x000fe200078e0256 */
[----:B------:R-:W-:-:S03]  /*7370*/  PRMT R67, RZ, 0x7610, R67 ;  /* 0x00007610ff437816 */ /* 0x000fc60000000043 */
[----:B------:R-:W-:Y:S01]  /*7380*/  IMAD.WIDE R40, R40, 0x2, R88 ;  /* 0x0000000228287825 */ /* 0x000fe200078e0258 */
[----:B------:R-:W-:Y:S01]  /*7390*/  VOTEU.ALL UP1, P1 ;  /* 0x0000000000ff7886 */ /* 0x000fe20000820000 */
[----:B------:R-:W4:Y:S02]  /*73a0*/  @!P5 LDG.E.U16 R76, desc[UR24][R42.64] ;  /* 0x000000182a4cd981 */ /* 0x000f24000c1e1500 */
[----:B------:R-:W-:Y:S02]  /*73b0*/  VIADD R3, R6, 0xffffffe2 ;  /* 0xffffffe206037836 */ /* 0x000fe40000000000 */
[----:B------:R-:W4:Y:S01]  /*73c0*/  @!P5 LDG.E.U16 R62, desc[UR24][R40.64] ;  /* 0x00000018283ed981 */ /* 0x000f22000c1e1500 */
[----:B------:R0:W1:Y:S02]  /*73d0*/  @!UP1 SYNCS.EXCH.64 URZ, [UR10+0x18008], UR4 ;  /* 0x018008040aff95b2 */ /* 0x0000640008000100 */
[----:B------:R-:W-:Y:S01]  /*73e0*/  ISETP.GE.U32.AND P5, PT, R3, 0x7fffffa3, PT ;  /* 0x7fffffa30300780c */ /* 0x000fe20003fa6070 */
[C---:B------:R-:W-:Y:S01]  /*73f0*/  IMAD R3, R90.reuse, 0x5, RZ ;  /* 0x000000055a037824 */ /* 0x040fe200078e02ff */
[----:B------:R0:W4:Y:S04]  /*7400*/  @P0 LDG.E.U16 R67, desc[UR24][R4.64] ;  /* 0x0000001804430981 */ /* 0x000128000c1e1500 */
[----:B------:R-:W-:Y:S04]  /*7410*/  STS.U16 [R2+UR10+0x400], R29 ;  /* 0x0004001d02007988 */ /* 0x000fe8000800040a */
[----:B------:R1:W-:Y:S01]  /*7420*/  STS.U16 [R2+UR10+0x4400], R28 ;  /* 0x0044001c02007988 */ /* 0x0003e2000800040a */
[----:B0-----:R-:W-:-:S03]  /*7430*/  IMAD R4, R90, 0xd, RZ ;  /* 0x0000000d5a047824 */ /* 0x001fc600078e02ff */
[----:B------:R-:W-:Y:S01]  /*7440*/  STS.U16 [R2+UR10], R70 ;  /* 0x0000004602007988 */ /* 0x000fe2000800040a */
[----:B------:R-:W-:-:S03]  /*7450*/  IMAD.WIDE R54, R4, 0x2, R86 ;  /* 0x0000000204367825 */ /* 0x000fc600078e0256 */
[----:B------:R0:W-:Y:S01]  /*7460*/  STS.U16 [R2+UR10+0x4000], R71 ;  /* 0x0040004702007988 */ /* 0x0001e2000800040a */
[----:B-1----:R-:W-:-:S03]  /*7470*/  IMAD.WIDE R28, R3, 0x2, R86 ;  /* 0x00000002031c7825 */ /* 0x002fc600078e0256 */
[----:B------:R1:W-:Y:S04]  /*7480*/  STS.U16 [R2+UR10+0x5000], R22 ;  /* 0x0050001602007988 */ /* 0x0003e8000800040a */
[----:B------:R-:W-:Y:S01]  /*7490*/  STS.U16 [R2+UR10+0x800], R27 ;  /* 0x0008001b02007988 */ /* 0x000fe2000800040a */
[----:B0-----:R-:W-:-:S03]  /*74a0*/  IMAD.WIDE R70, R3, 0x2, R88 ;  /* 0x0000000203467825 */ /* 0x001fc600078e0258 */
[----:B------:R0:W-:Y:S01]  /*74b0*/  STS.U16 [R2+UR10+0x4800], R26 ;  /* 0x0048001a02007988 */ /* 0x0001e2000800040a */
[----:B-1----:R-:W-:-:S03]  /*74c0*/  PRMT R22, RZ, 0x7610, R22 ;  /* 0x00007610ff167816 */ /* 0x002fc60000000016 */
[----:B------:R-:W-:Y:S01]  /*74d0*/  STL.64 [R1+0x238], R28 ;  /* 0x0002381c01007387 */ /* 0x000fe20000100a00 */
[----:B0-----:R-:W-:-:S03]  /*74e0*/  IMAD.WIDE R26, R4, 0x2, R88 ;  /* 0x00000002041a7825 */ /* 0x001fc600078e0258 */
[----:B------:R-:W-:Y:S04]  /*74f0*/  STL.64 [R1+0x230], R70 ;  /* 0x0002304601007387 */ /* 0x000fe80000100a00 */
[----:B------:R-:W-:Y:S04]  /*7500*/  STL.64 [R1+0x1e0], R54 ;  /* 0x0001e03601007387 */ /* 0x000fe80000100a00 */
[----:B------:R0:W-:Y:S04]  /*7510*/  STL.64 [R1+0x1d8], R26 ;  /* 0x0001d81a01007387 */ /* 0x0001e80000100a00 */
[----:B------:R0:W4:Y:S04]  /*7520*/  @!P6 LDG.E.U16 R22, desc[UR24][R26.64] ;  /* 0x000000181a16e981 */ /* 0x000128000c1e1500 */
[----:B------:R1:W-:Y:S04]  /*7530*/  STS.U16 [R2+UR10+0x4c00], R24 ;  /* 0x004c001802007988 */ /* 0x0003e8000800040a */
[----:B------:R1:W-:Y:S01]  /*7540*/  STS.U16 [R2+UR10+0x1000], R23 ;  /* 0x0010001702007988 */ /* 0x0003e2000800040a */
[----:B0-----:R-:W-:-:S02]  /*7550*/  LOP3.LUT R26, R2, 0x10, RZ, 0x3c, !PT ;  /* 0x00000010021a7812 */ /* 0x001fc400078e3cff */
[----:B-1----:R-:W-:Y:S01]  /*7560*/  PRMT R24, RZ, 0x7610, R24 ;  /* 0x00007610ff187816 */ /* 0x002fe20000000018 */
[----:B------:R-:W-:Y:S01]  /*7570*/  STS.U16 [R2+UR10+0xc00], R25 ;  /* 0x000c001902007988 */ /* 0x000fe2000800040a */
[----:B------:R-:W-:-:S03]  /*7580*/  PRMT R23, RZ, 0x7610, R23 ;  /* 0x00007610ff177816 */ /* 0x000fc60000000017 */
[----:B------:R-:W-:Y:S04]  /*7590*/  STS.U16 [R2+UR10+0x1400], R21 ;  /* 0x0014001502007988 */ /* 0x000fe8000800040a */
[----:B------:R-:W-:Y:S04]  /*75a0*/  STS.U16 [R2+UR10+0x5400], R20 ;  /* 0x0054001402007988 */ /* 0x000fe8000800040a */
[----:B------:R-:W-:Y:S04]  /*75b0*/  STS.U16 [R2+UR10+0x1800], R30 ;  /* 0x0018001e02007988 */ /* 0x000fe8000800040a */
[----:B------:R-:W-:Y:S04]  /*75c0*/  STS.U16 [R2+UR10+0x5800], R33 ;  /* 0x0058002102007988 */ /* 0x000fe8000800040a */
[----:B------:R-:W-:Y:S04]  /*75d0*/  STS.U16 [R2+UR10+0x1c00], R32 ;  /* 0x001c002002007988 */ /* 0x000fe8000800040a */
[----:B------:R-:W-:Y:S04]  /*75e0*/  STS.U16 [R2+UR10+0x5c00], R31 ;  /* 0x005c001f02007988 */ /* 0x000fe8000800040a */
[----:B------:R0:W4:Y:S04]  /*75f0*/  @!P4 LDG.E.U16 R24, desc[UR24][R70.64] ;  /* 0x000000184618c981 */ /* 0x000128000c1e1500 */
[----:B------:R1:W4:Y:S01]  /*7600*/  @!P6 LDG.E.U16 R23, desc[UR24][R54.64] ;  /* 0x000000183617e981 */ /* 0x000322000c1e1500 */
[----:B0-----:R-:W-:-:S02]  /*7610*/  IMAD.MOV.U32 R71, RZ, RZ, R59 ;  /* 0x000000ffff477224 */ /* 0x001fc400078e003b */
[----:B------:R-:W-:Y:S02]  /*7620*/  IMAD.MOV.U32 R70, RZ, RZ, R61 ;  /* 0x000000ffff467224 */ /* 0x000fe400078e003d */
[----:B-1----:R-:W-:Y:S01]  /*7630*/  IMAD.MOV.U32 R55, RZ, RZ, R64 ;  /* 0x000000ffff377224 */ /* 0x002fe200078e0040 */
[----:B--2---:R0:W-:Y:S04]  /*7640*/  STS.U16 [R26+UR10+0x480], R56 ;  /* 0x000480381a007988 */ /* 0x0041e8000800040a */
[----:B---3--:R1:W-:Y:S01]  /*7650*/  STS.U16 [R26+UR10+0x4480], R57 ;  /* 0x004480391a007988 */ /* 0x0083e2000800040a */
[----:B0-----:R-:W-:-:S03]  /*7660*/  IMAD.MOV.U32 R56, RZ, RZ, R58 ;  /* 0x000000ffff387224 */ /* 0x001fc600078e003a */
[----:B-1----:R-:W2:Y:S04]  /*7670*/  LDL.LU R57, [R1+0xbc] ;  /* 0x0000bc0001397983 */ /* 0x002ea80000300800 */
[----:B------:R-:W3:Y:S04]  /*7680*/  LDL.LU R58, [R1+0xb8] ;  /* 0x0000b800013a7983 */ /* 0x000ee80000300800 */
[----:B------:R-:W4:Y:S04]  /*7690*/  LDL.LU R59, [R1+0x64] ;  /* 0x00006400013b7983 */ /* 0x000f280000300800 */
[----:B------:R-:W4:Y:S04]  /*76a0*/  LDL.LU R61, [R1+0x60] ;  /* 0x00006000013d7983 */ /* 0x000f280000300800 */
[----:B------:R-:W4:Y:S01]  /*76b0*/  LDL.LU R64, [R1+0x5c] ;  /* 0x00005c0001407983 */ /* 0x000f220000300800 */
[----:B------:R-:W-:Y:S01]  /*76c0*/  PRMT R25, RZ, 0x7610, R25 ;  /* 0x00007610ff197816 */ /* 0x000fe20000000019 */
[----:B------:R-:W-:-:S05]  /*76d0*/  VIADD R3, R6, 0xffffffda ;  /* 0xffffffda06037836 */ /* 0x000fca0000000000 */
[----:B------:R0:W4:Y:S01]  /*76e0*/  @!P4 LDG.E.U16 R25, desc[UR24][R28.64] ;  /* 0x000000181c19c981 */ /* 0x000122000c1e1500 */
[----:B------:R-:W-:Y:S01]  /*76f0*/  ISETP.GE.U32.AND P4, PT, R3, 0x7fffff9b, PT ;  /* 0x7fffff9b0300780c */ /* 0x000fe20003f86070 */
[----:B------:R-:W-:Y:S02]  /*7700*/  VIADD R3, R6, 0xffffffd2 ;  /* 0xffffffd206037836 */ /* 0x000fe40000000000 */
[----:B------:R-:W-:Y:S03]  /*7710*/  STS.U16 [R26+UR10+0x880], R92 ;  /* 0x0008805c1a007988 */ /* 0x000fe6000800040a */
[----:B------:R-:W-:Y:S01]  /*7720*/  ISETP.GE.U32.AND P6, PT, R3, 0x7fffff93, PT ;  /* 0x7fffff930300780c */ /* 0x000fe20003fc6070 */
[----:B------:R-:W-:Y:S01]  /*7730*/  IMAD R3, R90, 0x15, RZ ;  /* 0x000000155a037824 */ /* 0x000fe200078e02ff */
[----:B------:R-:W-:Y:S01]  /*7740*/  STS.U16 [R26+UR10+0x4880], R39 ;  /* 0x004880271a007988 */ /* 0x000fe2000800040a */
[----:B------:R-:W-:Y:S01]  /*7750*/  IMAD.MOV.U32 R54, RZ, RZ, R8 ;  /* 0x000000ffff367224 */ /* 0x000fe200078e0008 */
[----:B------:R-:W-:Y:S01]  /*7760*/  PRMT R20, RZ, 0x7610, R20 ;  /* 0x00007610ff147816 */ /* 0x000fe20000000014 */
[----:B0-----:R-:W-:Y:S01]  /*7770*/  IMAD.MOV.U32 R29, RZ, RZ, R12 ;  /* 0x000000ffff1d7224 */ /* 0x001fe200078e000c */
[----:B------:R0:W-:Y:S01]  /*7780*/  STS.U16 [R26+UR10+0xc80], R38 ;  /* 0x000c80261a007988 */ /* 0x0001e2000800040a */
[----:B------:R-:W-:-:S03]  /*7790*/  IMAD.WIDE R30, R3, 0x2, R88 ;  /* 0x00000002031e7825 */ /* 0x000fc600078e0258 */
[----:B------:R-:W4:Y:S01]  /*77a0*/  LDL.LU R8, [R1+0x58] ;  /* 0x0000580001087983 */ /* 0x000f220000300800 */
[----:B------:R-:W-:-:S03]  /*77b0*/  IMAD R4, R90, 0x1d, RZ ;  /* 0x0000001d5a047824 */ /* 0x000fc600078e02ff */
[----:B------:R-:W4:Y:S01]  /*77c0*/  LDL.LU R12, [R1+0x54] ;  /* 0x00005400010c7983 */ /* 0x000f220000300800 */
[----:B0-----:R-:W-:-:S03]  /*77d0*/  IMAD.WIDE R38, R3, 0x2, R86 ;  /* 0x0000000203267825 */ /* 0x001fc600078e0256 */
[----:B------:R-:W-:Y:S01]  /*77e0*/  STS.U16 [R26+UR10+0x4c80], R37 ;  /* 0x004c80251a007988 */ /* 0x000fe2000800040a */
[----:B------:R-:W-:-:S03]  /*77f0*/  IMAD.WIDE R32, R4, 0x2, R86 ;  /* 0x0000000204207825 */ /* 0x000fc600078e0256 */
[----:B------:R-:W-:Y:S04]  /*7800*/  STS.U16 [R26+UR10+0x1080], R36 ;  /* 0x001080241a007988 */ /* 0x000fe8000800040a */
[----:B------:R-:W-:Y:S04]  /*7810*/  STS.U16 [R26+UR10+0x5080], R35 ;  /* 0x005080231a007988 */ /* 0x000fe8000800040a */
[----:B------:R-:W-:Y:S01]  /*7820*/  STL.64 [R1+0x160], R38 ;  /* 0x0001602601007387 */ /* 0x000fe20000100a00 */
[----:B------:R-:W-:-:S03]  /*7830*/  LOP3.LUT R27, R2, 0x20, RZ, 0x3c, !PT ;  /* 0x00000020021b7812 */ /* 0x000fc600078e3cff */
[----:B------:R-:W-:Y:S04]  /*7840*/  STS.U16 [R26+UR10+0x1480], R34 ;  /* 0x001480221a007988 */ /* 0x000fe8000800040a */
[----:B------:R0:W-:Y:S04]  /*7850*/  STL.64 [R1+0x158], R30 ;  /* 0x0001581e01007387 */ /* 0x0001e80000100a00 */
[----:B------:R0:W4:Y:S04]  /*7860*/  @!P3 LDG.E.U16 R20, desc[UR24][R30.64] ;  /* 0x000000181e14b981 */ /* 0x000128000c1e1500 */
[----:B------:R1:W-:Y:S04]  /*7870*/  STS.U16 [R26+UR10+0x5480], R29 ;  /* 0x0054801d1a007988 */ /* 0x0003e8000800040a */
[----:B------:R-:W-:Y:S01]  /*7880*/  STS.U16 [R26+UR10+0x1880], R54 ;  /* 0x001880361a007988 */ /* 0x000fe2000800040a */
[----:B0-----:R-:W-:-:S03]  /*7890*/  IMAD.WIDE R30, R4, 0x2, R88 ;  /* 0x00000002041e7825 */ /* 0x001fc600078e0258 */
[----:B------:R-:W-:Y:S04]  /*78a0*/  STS.U16 [R26+UR10+0x5880], R55 ;  /* 0x005880371a007988 */ /* 0x000fe8000800040a */
[----:B------:R-:W-:Y:S04]  /*78b0*/  STS.U16 [R26+UR10+0x1c80], R70 ;  /* 0x001c80461a007988 */ /* 0x000fe8000800040a */
[----:B------:R-:W-:Y:S04]  /*78c0*/  STL.64 [R1+0xe0], R32 ;  /* 0x0000e02001007387 */ /* 0x000fe80000100a00 */
[----:B------:R-:W-:Y:S04]  /*78d0*/  STS.U16 [R26+UR10+0x5c80], R71 ;  /* 0x005c80471a007988 */ /* 0x000fe8000800040a */
[----:B------:R-:W-:Y:S04]  /*78e0*/  STL.64 [R1+0xd8], R30 ;  /* 0x0000d81e01007387 */ /* 0x000fe80000100a00 */
[----:B------:R-:W-:Y:S04]  /*78f0*/  STS.U16 [R26+UR10+0x80], R56 ;  /* 0x000080381a007988 */ /* 0x000fe8000800040a */
[----:B------:R-:W4:Y:S04]  /*7900*/  LDL.LU R28, [R1+0x140] ;  /* 0x00014000011c7983 */ /* 0x000f280000300800 */
[----:B-1----:R-:W4:Y:S04]  /*7910*/  LDL.LU R29, [R1+0x13c] ;  /* 0x00013c00011d7983 */ /* 0x002f280000300800 */
[----:B--2---:R-:W-:Y:S04]  /*7920*/  STS.U16 [R26+UR10+0x4080], R57 ;  /* 0x004080391a007988 */ /* 0x004fe8000800040a */
[----:B---3--:R0:W-:Y:S04]  /*7930*/  STS.U16 [R27+UR10+0x100], R58 ;  /* 0x0001003a1b007988 */ /* 0x0081e8000800040a */
[----:B----4-:R1:W-:Y:S04]  /*7940*/  STS.U16 [R27+UR10+0x4100], R59 ;  /* 0x0041003b1b007988 */ /* 0x0103e8000800040a */
[----:B------:R2:W-:Y:S04]  /*7950*/  STS.U16 [R27+UR10+0x500], R61 ;  /* 0x0005003d1b007988 */ /* 0x0005e8000800040a */
[----:B0-----:R-:W3:Y:S04]  /*7960*/  LDL.LU R58, [R1+0x138] ;  /* 0x00013800013a7983 */ /* 0x001ee80000300800 */
[----:B-1----:R-:W4:Y:S04]  /*7970*/  LDL.LU R59, [R1+0xd4] ;  /* 0x0000d400013b7983 */ /* 0x002f280000300800 */
[----:B------:R0:W-:Y:S04]  /*7980*/  STS.U16 [R27+UR10+0x4500], R64 ;  /* 0x004500401b007988 */ /* 0x0001e8000800040a */
[----:B--2---:R-:W2:Y:S04]  /*7990*/  LDL.LU R61, [R1+0xd0] ;  /* 0x0000d000013d7983 */ /* 0x004ea80000300800 */
[----:B0-----:R-:W2:Y:S04]  /*79a0*/  LDL.LU R64, [R1+0xcc] ;  /* 0x0000cc0001407983 */ /* 0x001ea80000300800 */
[----:B------:R-:W2:Y:S04]  /*79b0*/  LDL.LU R54, [R1+0x150] ;  /* 0x0001500001367983 */ /* 0x000ea80000300800 */
[----:B------:R-:W2:Y:S04]  /*79c0*/  LDL.LU R55, [R1+0x14c] ;  /* 0x00014c0001377983 */ /* 0x000ea80000300800 */
[----:B------:R-:W2:Y:S01]  /*79d0*/  LDL.LU R70, [R1+0x148] ;  /* 0x0001480001467983 */ /* 0x000ea20000300800 */
[----:B------:R-:W-:-:S03]  /*79e0*/  PRMT R19, RZ, 0x7610, R19 ;  /* 0x00007610ff137816 */ /* 0x000fc60000000013 */
[----:B------:R-:W2:Y:S01]  /*79f0*/  LDL.LU R71, [R1+0x144] ;  /* 0x0001440001477983 */ /* 0x000ea20000300800 */
[----:B------:R-:W-:-:S03]  /*7a00*/  PRMT R18, RZ, 0x7610, R18 ;  /* 0x00007610ff127816 */ /* 0x000fc60000000012 */
[----:B------:R-:W-:Y:S04]  /*7a10*/  STS.U16 [R27+UR10+0x900], R8 ;  /* 0x000900081b007988 */ /* 0x000fe8000800040a */
[----:B------:R-:W2:Y:S04]  /*7a20*/  LDL.LU R56, [R1+0x1bc] ;  /* 0x0001bc0001387983 */ /* 0x000ea80000300800 */
[----:B------:R0:W-:Y:S04]  /*7a30*/  STS.U16 [R27+UR10+0x4900], R12 ;  /* 0x0049000c1b007988 */ /* 0x0001e8000800040a */
[----:B------:R-:W2:Y:S01]  /*7a40*/  LDL.LU R57, [R1+0x1b8] ;  /* 0x0001b80001397983 */ /* 0x000ea20000300800 */
[----:B------:R-:W-:-:S03]  /*7a50*/  IMAD R4, R90, 0x25, RZ ;  /* 0x000000255a047824 */ /* 0x000fc600078e02ff */
[----:B------:R1:W2:Y:S04]  /*7a60*/  @!P5 LDG.E.U16 R19, desc[UR24][R32.64] ;  /* 0x000000182013d981 */ /* 0x0002a8000c1e1500 */
[----:B0-----:R-:W2:Y:S04]  /*7a70*/  LDL.LU R12, [R1+0x154] ;  /* 0x00015400010c7983 */ /* 0x001ea80000300800 */
[----:B------:R0:W2:Y:S01]  /*7a80*/  @!P5 LDG.E.U16 R18, desc[UR24][R30.64] ;  /* 0x000000181e12d981 */ /* 0x0000a2000c1e1500 */
[----:B-1----:R-:W-:-:S04]  /*7a90*/  IMAD.WIDE R32, R4, 0x2, R86 ;  /* 0x0000000204207825 */ /* 0x002fc800078e0256 */
[----:B0-----:R-:W-:Y:S01]  /*7aa0*/  IMAD.WIDE R30, R4, 0x2, R88 ;  /* 0x00000002041e7825 */ /* 0x001fe200078e0258 */
[----:B------:R-:W-:Y:S04]  /*7ab0*/  STL.64 [R1+0x60], R32 ;  /* 0x0000602001007387 */ /* 0x000fe80000100a00 */
[----:B------:R-:W-:Y:S04]  /*7ac0*/  STL.64 [R1+0x58], R30 ;  /* 0x0000581e01007387 */ /* 0x000fe80000100a00 */
[----:B------:R-:W-:Y:S04]  /*7ad0*/  STS.U16 [R27+UR10+0xd00], R28 ;  /* 0x000d001c1b007988 */ /* 0x000fe8000800040a */
[----:B------:R-:W-:Y:S04]  /*7ae0*/  STS.U16 [R27+UR10+0x4d00], R29 ;  /* 0x004d001d1b007988 */ /* 0x000fe8000800040a */
[----:B---3--:R0:W-:Y:S04]  /*7af0*/  STS.U16 [R27+UR10+0x1100], R58 ;  /* 0x0011003a1b007988 */ /* 0x0081e8000800040a */
[----:B----4-:R1:W-:Y:S04]  /*7b00*/  STS.U16 [R27+UR10+0x5100], R59 ;  /* 0x0051003b1b007988 */ /* 0x0103e8000800040a */
[----:B0-----:R-:W3:Y:S04]  /*7b10*/  LDL.LU R58, [R1+0x1cc] ;  /* 0x0001cc00013a7983 */ /* 0x001ee80000300800 */
[----:B--2---:R0:W-:Y:S04]  /*7b20*/  STS.U16 [R27+UR10+0x1500], R61 ;  /* 0x0015003d1b007988 */ /* 0x0041e8000800040a */
[----:B-1----:R-:W2:Y:S04]  /*7b30*/  LDL.LU R59, [R1+0x1c8] ;  /* 0x0001c800013b7983 */ /* 0x002ea80000300800 */
[----:B------:R1:W-:Y:S04]  /*7b40*/  STS.U16 [R27+UR10+0x5500], R64 ;  /* 0x005500401b007988 */ /* 0x0003e8000800040a */
[----:B0-----:R-:W4:Y:S04]  /*7b50*/  LDL.LU R61, [R1+0x1c4] ;  /* 0x0001c400013d7983 */ /* 0x001f280000300800 */
[----:B-1----:R-:W4:Y:S01]  /*7b60*/  LDL.LU R64, [R1+0x1c0] ;  /* 0x0001c00001407983 */ /* 0x002f220000300800 */
[----:B------:R-:W-:Y:S01]  /*7b70*/  PRMT R21, RZ, 0x7610, R21 ;  /* 0x00007610ff157816 */ /* 0x000fe20000000015 */
[----:B------:R-:W-:-:S05]  /*7b80*/  VIADD R3, R6, 0xffffffca ;  /* 0xffffffca06037836 */ /* 0x000fca0000000000 */
[----:B------:R0:W4:Y:S01]  /*7b90*/  @!P3 LDG.E.U16 R21, desc[UR24][R38.64] ;  /* 0x000000182615b981 */ /* 0x000122000c1e1500 */
[----:B------:R-:W-:Y:S01]  /*7ba0*/  ISETP.GE.U32.AND P3, PT, R3, 0x7fffff8b, PT ;  /* 0x7fffff8b0300780c */ /* 0x000fe20003f66070 */
[----:B------:R-:W-:Y:S01]  /*7bb0*/  VIADD R3, R6, 0xffffffc2 ;  /* 0xffffffc206037836 */ /* 0x000fe20000000000 */
[----:B------:R-:W-:-:S04]  /*7bc0*/  PRMT R7, RZ, 0x7610, R7 ;  /* 0x00007610ff077816 */ /* 0x000fc80000000007 */
[----:B------:R-:W-:Y:S02]  /*7bd0*/  ISETP.GE.U32.AND P5, PT, R3, 0x7fffff83, PT ;  /* 0x7fffff830300780c */ /* 0x000fe40003fa6070 */
[----:B------:R-:W-:Y:S01]  /*7be0*/  PRMT R3, RZ, 0x7610, R3 ;  /* 0x00007610ff037816 */ /* 0x000fe20000000003 */
[----:B------:R-:W-:Y:S01]  /*7bf0*/  IMAD R36, R90, 0x2d, RZ ;  /* 0x0000002d5a247824 */ /* 0x000fe200078e02ff */
[----:B------:R-:W-:Y:S01]  /*7c00*/  LOP3.LUT R26, R2, 0x30, RZ, 0x3c, !PT ;  /* 0x00000030021a7812 */ /* 0x000fe200078e3cff */
[----:B------:R-:W-:Y:S01]  /*7c10*/  VIADD R8, R6, 0xfffffff9 ;  /* 0xfffffff906087836 */ /* 0x000fe20000000000 */
[----:B------:R-:W-:Y:S01]  /*7c20*/  STS.U16 [R27+UR10+0x1900], R54 ;  /* 0x001900361b007988 */ /* 0x000fe2000800040a */
[----:B------:R-:W-:-:S03]  /*7c30*/  PRMT R5, RZ, 0x7610, R5 ;  /* 0x00007610ff057816 */ /* 0x000fc60000000005 */
[----:B------:R1:W4:Y:S01]  /*7c40*/  @!P4 LDG.E.U16 R3, desc[UR24][R32.64] ;  /* 0x000000182003c981 */ /* 0x000322000c1e1500 */
[----:B------:R-:W-:Y:S01]  /*7c50*/  PRMT R4, RZ, 0x7610, R4 ;  /* 0x00007610ff047816 */ /* 0x000fe20000000004 */
[C---:B0-----:R-:W-:Y:S02]  /*7c60*/  IMAD.WIDE R38, R36.reuse, 0x2, R86 ;  /* 0x0000000224267825 */ /* 0x041fe400078e0256 */
[----:B------:R-:W-:Y:S01]  /*7c70*/  STS.U16 [R27+UR10+0x5900], R55 ;  /* 0x005900371b007988 */ /* 0x000fe2000800040a */
[----:B------:R-:W-:Y:S01]  /*7c80*/  PRMT R11, RZ, 0x7610, R11 ;  /* 0x00007610ff0b7816 */ /* 0x000fe2000000000b */
[----:B------:R-:W-:Y:S02]  /*7c90*/  IMAD.WIDE R36, R36, 0x2, R88 ;  /* 0x0000000224247825 */ /* 0x000fe400078e0258 */
[----:B------:R-:W-:Y:S02]  /*7ca0*/  STS.U16 [R27+UR10+0x1d00], R70 ;  /* 0x001d00461b007988 */ /* 0x000fe4000800040a */
[----:B-1----:R-:W-:-:S02]  /*7cb0*/  IMAD R32, R90, 0x35, RZ ;  /* 0x000000355a207824 */ /* 0x002fc400078e02ff */
[----:B------:R0:W4:Y:S01]  /*7cc0*/  @!P4 LDG.E.U16 R7, desc[UR24][R30.64] ;  /* 0x000000181e07c981 */ /* 0x000122000c1e1500 */
[----:B------:R-:W-:Y:S01]  /*7cd0*/  ISETP.GE.U32.AND P4, PT, R8, 0x7fffffba, PT ;  /* 0x7fffffba0800780c */ /* 0x000fe20003f86070 */
[----:B------:R-:W-:Y:S02]  /*7ce0*/  VIADD R8, R6, 0xfffffff1 ;  /* 0xfffffff106087836 */ /* 0x000fe40000000000 */
[----:B------:R-:W-:Y:S01]  /*7cf0*/  STS.U16 [R27+UR10+0x5d00], R71 ;  /* 0x005d00471b007988 */ /* 0x000fe2000800040a */
[----:B------:R-:W-:Y:S01]  /*7d00*/  PRMT R10, RZ, 0x7610, R10 ;  /* 0x00007610ff0a7816 */ /* 0x000fe2000000000a */
[C---:B------:R-:W-:Y:S02]  /*7d10*/  IMAD.WIDE R34, R32.reuse, 0x2, R86 ;  /* 0x0000000220227825 */ /* 0x040fe400078e0256 */
[----:B------:R-:W-:Y:S02]  /*7d20*/  STS.U16 [R26+UR10+0x180], R56 ;  /* 0x000180381a007988 */ /* 0x000fe4000800040a */
[----:B------:R-:W-:-:S02]  /*7d30*/  IMAD.WIDE R32, R32, 0x2, R88 ;  /* 0x0000000220207825 */ /* 0x000fc400078e0258 */
[----:B------:R-:W-:Y:S02]  /*7d40*/  STS.U16 [R26+UR10+0x4180], R57 ;  /* 0x004180391a007988 */ /* 0x000fe4000800040a */
[----:B------:R-:W-:Y:S02]  /*7d50*/  IMAD R28, R90, 0x3d, RZ ;  /* 0x0000003d5a1c7824 */ /* 0x000fe400078e02ff */
[----:B------:R1:W-:Y:S01]  /*7d60*/  STS.U16 [R26+UR10+0x580], R12 ;  /* 0x0005800c1a007988 */ /* 0x0003e2000800040a */
[----:B------:R-:W-:Y:S01]  /*7d70*/  PRMT R9, RZ, 0x7610, R9 ;  /* 0x00007610ff097816 */ /* 0x000fe20000000009 */
[----:B0-----:R-:W-:Y:S02]  /*7d80*/  IMAD.WIDE R30, R28, 0x2, R86 ;  /* 0x000000021c1e7825 */ /* 0x001fe400078e0256 */
[----:B------:R-:W4:Y:S04]  /*7d90*/  @!P6 LDG.E.U16 R5, desc[UR24][R38.64] ;  /* 0x000000182605e981 */ /* 0x000f28000c1e1500 */
[----:B------:R-:W4:Y:S01]  /*7da0*/  @!P6 LDG.E.U16 R4, desc[UR24][R36.64] ;  /* 0x000000182404e981 */ /* 0x000f22000c1e1500 */
[----:B-1----:R-:W-:Y:S01]  /*7db0*/  VIADD R12, R6, 0xffffffe9 ;  /* 0xffffffe9060c7836 */ /* 0x002fe20000000000 */
[----:B------:R-:W-:-:S02]  /*7dc0*/  ISETP.GE.U32.AND P6, PT, R8, 0x7fffffb2, PT ;  /* 0x7fffffb20800780c */ /* 0x000fc40003fc6070 */
[----:B------:R-:W4:Y:S01]  /*7dd0*/  @!P3 LDG.E.U16 R11, desc[UR24][R34.64] ;  /* 0x00000018220bb981 */ /* 0x000f22000c1e1500 */
[----:B------:R-:W-:Y:S01]  /*7de0*/  PRMT R8, RZ, 0x7610, R8 ;  /* 0x00007610ff087816 */ /* 0x000fe20000000008 */
[----:B------:R-:W-:Y:S02]  /*7df0*/  IMAD.WIDE R28, R28, 0x2, R88 ;  /* 0x000000021c1c7825 */ /* 0x000fe400078e0258 */
[----:B------:R-:W4:Y:S01]  /*7e00*/  @!P3 LDG.E.U16 R10, desc[UR24][R32.64] ;  /* 0x00000018200ab981 */ /* 0x000f22000c1e1500 */
[----:B------:R-:W-:Y:S01]  /*7e10*/  ISETP.GE.U32.AND P3, PT, R12, 0x7fffffaa, PT ;  /* 0x7fffffaa0c00780c */ /* 0x000fe20003f66070 */
[----:B------:R-:W-:Y:S02]  /*7e20*/  VIADD R12, R6, 0xffffffe1 ;  /* 0xffffffe1060c7836 */ /* 0x000fe40000000000 */
[----:B------:R-:W4:Y:S04]  /*7e30*/  @!P5 LDG.E.U16 R9, desc[UR24][R30.64] ;  /* 0x000000181e09d981 */ /* 0x000f28000c1e1500 */
[----:B------:R-:W4:Y:S01]  /*7e40*/  @!P5 LDG.E.U16 R8, desc[UR24][R28.64] ;  /* 0x000000181c08d981 */ /* 0x000f22000c1e1500 */
[----:B------:R-:W-:Y:S01]  /*7e50*/  ISETP.GE.U32.AND P5, PT, R12, 0x7fffffa2, PT ;  /* 0x7fffffa20c00780c */ /* 0x000fe20003fa6070 */
[----:B------:R-:W-:-:S04]  /*7e60*/  IMAD R12, R90, 0x6, RZ ;  /* 0x000000065a0c7824 */ /* 0x000fc800078e02ff */
[----:B------:R-:W-:-:S05]  /*7e70*/  IMAD.WIDE R54, R12, 0x2, R86 ;  /* 0x000000020c367825 */ /* 0x000fca00078e0256 */
[----:B------:R-:W-:Y:S04]  /*7e80*/  STL.64 [R1+0x228], R54 ;  /* 0x0002283601007387 */ /* 0x000fe80000100a00 */
[----:B---3--:R-:W-:Y:S04]  /*7e90*/  STS.U16 [R26+UR10+0x4580], R58 ;  /* 0x0045803a1a007988 */ /* 0x008fe8000800040a */
[----:B--2---:R-:W-:Y:S04]  /*7ea0*/  STS.U16 [R26+UR10+0x980], R59 ;  /* 0x0009803b1a007988 */ /* 0x004fe8000800040a */
[----:B----4-:R-:W-:Y:S04]  /*7eb0*/  STS.U16 [R26+UR10+0x4980], R61 ;  /* 0x0049803d1a007988 */ /* 0x010fe8000800040a */
[----:B------:R0:W-:Y:S02]  /*7ec0*/  STS.U16 [R26+UR10+0xd80], R64 ;  /* 0x000d80401a007988 */ /* 0x0001e4000800040a */
[----:B0-----:R-:W-:-:S05]  /*7ed0*/  IMAD.WIDE R26, R12, 0x2, R88 ;  /* 0x000000020c1a7825 */ /* 0x001fca00078e0258 */
[----:B------:R0:W-:Y:S04]  /*7ee0*/  STL.64 [R1+0x220], R26 ;  /* 0x0002201a01007387 */ /* 0x0001e80000100a00 */
[----:B------:R-:W2:Y:S04]  /*7ef0*/  LDL.LU R61, [R1+0x2b8] ;  /* 0x0002b800013d7983 */ /* 0x000ea80000300800 */
[----:B------:R-:W3:Y:S01]  /*7f00*/  LDL.LU R64, [R1+0x2b4] ;  /* 0x0002b40001407983 */ /* 0x000ee20000300800 */
[----:B------:R-:W-:Y:S02]  /*7f10*/  PRMT R16, RZ, 0x7610, R16 ;  /* 0x00007610ff107816 */ /* 0x000fe40000000010 */
[----:B------:R-:W-:Y:S01]  /*7f20*/  PRMT R17, RZ, 0x7610, R17 ;  /* 0x00007610ff117816 */ /* 0x000fe20000000011 */
[----:B------:R-:W-:-:S03]  /*7f30*/  VIADD R12, R6, 0xffffffd9 ;  /* 0xffffffd9060c7836 */ /* 0x000fc60000000000 */
[----:B------:R0:W4:Y:S01]  /*7f40*/  @!P4 LDG.E.U16 R16, desc[UR24][R26.64] ;  /* 0x000000181a10c981 */ /* 0x000122000c1e1500 */
[----:B------:R-:W-:-:S03]  /*7f50*/  PRMT R15, RZ, 0x7610, R15 ;  /* 0x00007610ff0f7816 */ /* 0x000fc6000000000f */
[----:B------:R1:W4:Y:S01]  /*7f60*/  @!P4 LDG.E.U16 R17, desc[UR24][R54.64] ;  /* 0x000000183611c981 */ /* 0x000322000c1e1500 */
[C---:B0-----:R-:W-:Y:S02]  /*7f70*/  IMAD R26, R90.reuse, 0xe, RZ ;  /* 0x0000000e5a1a7824 */ /* 0x041fe400078e02ff */
[----:B------:R-:W-:Y:S02]  /*7f80*/  IMAD R27, R90, 0x16, RZ ;  /* 0x000000165a1b7824 */ /* 0x000fe400078e02ff */
[----:B------:R-:W-:Y:S01]  /*7f90*/  IMAD.WIDE R70, R26, 0x2, R86 ;  /* 0x000000021a467825 */ /* 0x000fe200078e0256 */
[----:B------:R-:W-:Y:S02]  /*7fa0*/  ISETP.GE.U32.AND P4, PT, R12, 0x7fffff9a, PT ;  /* 0x7fffff9a0c00780c */ /* 0x000fe40003f86070 */
[----:B------:R-:W-:Y:S01]  /*7fb0*/  PRMT R12, RZ, 0x7610, R12 ;  /* 0x00007610ff0c7816 */ /* 0x000fe2000000000c */
[----:B------:R-:W-:Y:S01]  /*7fc0*/  IMAD.WIDE R58, R26, 0x2, R88 ;  /* 0x000000021a3a7825 */ /* 0x000fe200078e0258 */
[----:B------:R0:W-:Y:S03]  /*7fd0*/  STL.64 [R1+0x1d0], R70 ;  /* 0x0001d04601007387 */ /* 0x0001e60000100a00 */
[C---:B------:R-:W-:Y:S01]  /*7fe0*/  IMAD.WIDE R56, R27.reuse, 0x2, R86 ;  /* 0x000000021b387825 */ /* 0x040fe200078e0256 */
[----:B------:R-:W4:Y:S03]  /*7ff0*/  @!P6 LDG.E.U16 R15, desc[UR24][R70.64] ;  /* 0x00000018460fe981 */ /* 0x000f26000c1e1500 */
[----:B-1----:R-:W-:Y:S01]  /*8000*/  IMAD.WIDE R54, R27, 0x2, R88 ;  /* 0x000000021b367825 */ /* 0x002fe200078e0258 */
[----:B------:R-:W-:-:S03]  /*8010*/  PRMT R75, RZ, 0x7610, R75 ;  /* 0x00007610ff4b7816 */ /* 0x000fc6000000004b */
[----:B------:R-:W-:Y:S01]  /*8020*/  IMAD R26, R90, 0x1e, RZ ;  /* 0x0000001e5a1a7824 */ /* 0x000fe200078e02ff */
[----:B------:R1:W4:Y:S04]  /*8030*/  @!P3 LDG.E.U16 R12, desc[UR24][R54.64] ;  /* 0x00000018360cb981 */ /* 0x000328000c1e1500 */
[----:B0-----:R-:W4:Y:S01]  /*8040*/  LDL.LU.64 R70, [R1+0x9a0] ;  /* 0x0009a00001467983 */ /* 0x001f220000300a00 */
[----:B------:R-:W-:-:S03]  /*8050*/  PRMT R13, RZ, 0x7610, R13 ;  /* 0x00007610ff0d7816 */ /* 0x000fc6000000000d */
[----:B------:R-:W-:Y:S04]  /*8060*/  STL.64 [R1+0x1c8], R58 ;  /* 0x0001c83a01007387 */ /* 0x000fe80000100a00 */
[----:B------:R-:W-:Y:S01]  /*8070*/  STL.64 [R1+0x150], R56 ;  /* 0x0001503801007387 */ /* 0x000fe20000100a00 */
[----:B------:R-:W-:-:S03]  /*8080*/  PRMT R14, RZ, 0x7610, R14 ;  /* 0x00007610ff0e7816 */ /* 0x000fc6000000000e */
[----:B------:R1:W-:Y:S01]  /*8090*/  STL.64 [R1+0x148], R54 ;  /* 0x0001483601007387 */ /* 0x0003e20000100a00 */
[----:B------:R-:W-:Y:S01]  /*80a0*/  IMAD R27, R90, 0x26, RZ ;  /* 0x000000265a1b7824 */ /* 0x000fe200078e02ff */
[----:B------:R-:W-:Y:S02]  /*80b0*/  PRMT R74, RZ, 0x7610, R74 ;  /* 0x00007610ff4a7816 */ /* 0x000fe4000000004a */
[----:B------:R0:W4:Y:S01]  /*80c0*/  @!P3 LDG.E.U16 R13, desc[UR24][R56.64] ;  /* 0x00000018380db981 */ /* 0x000122000c1e1500 */
[----:B------:R-:W-:Y:S02]  /*80d0*/  PRMT R72, RZ, 0x7610, R72 ;  /* 0x00007610ff487816 */ /* 0x000fe40000000048 */
[----:B------:R-:W-:Y:S01]  /*80e0*/  PRMT R92, RZ, 0x7610, R92 ;  /* 0x00007610ff5c7816 */ /* 0x000fe2000000005c */
[----:B------:R0:W4:Y:S01]  /*80f0*/  @!P6 LDG.E.U16 R14, desc[UR24][R58.64] ;  /* 0x000000183a0ee981 */ /* 0x000122000c1e1500 */
[----:B-1----:R-:W-:-:S05]  /*8100*/  IMAD.WIDE R54, R26, 0x2, R86 ;  /* 0x000000021a367825 */ /* 0x002fca00078e0256 */
[----:B------:R1:W-:Y:S01]  /*8110*/  STL.64 [R1+0xd0], R54 ;  /* 0x0000d03601007387 */ /* 0x0003e20000100a00 */
[----:B0-----:R-:W-:-:S03]  /*8120*/  IMAD.WIDE R56, R27, 0x2, R86 ;  /* 0x000000021b387825 */ /* 0x001fc600078e0256 */
[----:B------:R1:W4:Y:S01]  /*8130*/  @!P5 LDG.E.U16 R75, desc[UR24][R54.64] ;  /* 0x00000018364bd981 */ /* 0x000322000c1e1500 */
[----:B------:R-:W-:-:S03]  /*8140*/  IMAD.WIDE R58, R27, 0x2, R88 ;  /* 0x000000021b3a7825 */ /* 0x000fc600078e0258 */
[----:B------:R-:W4:Y:S04]  /*8150*/  LDL.LU R27, [R1+0x2b0] ;  /* 0x0002b000011b7983 */ /* 0x000f280000300800 */
[----:B------:R-:W4:Y:S01]  /*8160*/  @!P4 LDG.E.U16 R72, desc[UR24][R56.64] ;  /* 0x000000183848c981 */ /* 0x000f22000c1e1500 */
[----:B-1----:R-:W-:Y:S01]  /*8170*/  IMAD.WIDE R54, R26, 0x2, R88 ;  /* 0x000000021a367825 */ /* 0x002fe200078e0258 */
[C---:B------:R-:W-:Y:S02]  /*8180*/  LOP3.LUT R26, R2.reuse, 0x30, RZ, 0x3c, !PT ;  /* 0x00000030021a7812 */ /* 0x040fe400078e3cff */
[----:B------:R-:W4:Y:S04]  /*8190*/  @!P4 LDG.E.U16 R92, desc[UR24][R58.64] ;  /* 0x000000183a5cc981 */ /* 0x000f28000c1e1500 */
[----:B------:R0:W-:Y:S04]  /*81a0*/  STL.64 [R1+0xc8], R54 ;  /* 0x0000c83601007387 */ /* 0x0001e80000100a00 */
[----:B------:R1:W-:Y:S04]  /*81b0*/  STL.64 [R1+0x50], R56 ;  /* 0x0000503801007387 */ /* 0x0003e80000100a00 */
[----:B------:R-:W4:Y:S04]  /*81c0*/  @!P5 LDG.E.U16 R74, desc[UR24][R54.64] ;  /* 0x00000018364ad981 */ /* 0x000f28000c1e1500 */
[----:B0-----:R-:W5:Y:S04]  /*81d0*/  LDL.LU.64 R54, [R1+0x998] ;  /* 0x0009980001367983 */ /* 0x001f680000300a00 */
[----:B------:R0:W-:Y:S04]  /*81e0*/  STL.64 [R1+0x48], R58 ;  /* 0x0000483a01007387 */ /* 0x0001e80000100a00 */
[----:B-1----:R-:W5:Y:S04]  /*81f0*/  LDL.LU.64 R56, [R1+0x990] ;  /* 0x0009900001387983 */ /* 0x002f680000300a00 */
[----:B0-----:R-:W5:Y:S04]  /*8200*/  LDL.LU.64 R58, [R1+0x988] ;  /* 0x00098800013a7983 */ /* 0x001f680000300a00 */
[----:B--2---:R0:W-:Y:S04]  /*8210*/  STS.U16 [R26+UR10+0x4d80], R61 ;  /* 0x004d803d1a007988 */ /* 0x0041e8000800040a */
[----:B---3--:R1:W-:Y:S04]  /*8220*/  STS.U16 [R26+UR10+0x1180], R64 ;  /* 0x001180401a007988 */ /* 0x0083e8000800040a */
[----:B0-----:R-:W5:Y:S04]  /*8230*/  LDL.LU R61, [R1+0x980] ;  /* 0x00098000013d7983 */ /* 0x001f680000300800 */
[----:B-1----:R-:W2:Y:S04]  /*8240*/  LDL.LU R64, [R1+0x97c] ;  /* 0x00097c0001407983 */ /* 0x002ea80000300800 */
[----:B----4-:R-:W-:Y:S04]  /*8250*/  STS.U16 [R26+UR10+0x5180], R27 ;  /* 0x0051801b1a007988 */ /* 0x010fe8000800040a */
[----:B--2---:R0:W-:Y:S04]  /*8260*/  STS.U16 [R26+UR10+0x1580], R64 ;  /* 0x001580401a007988 */ /* 0x0041e8000800040a */
[----:B------:R1:W-:Y:S04]  /*8270*/  STS.U16 [R26+UR10+0x5580], R79 ;  /* 0x0055804f1a007988 */ /* 0x0003e8000800040a */
[----:B------:R2:W-:Y:S04]  /*8280*/  STS.U16 [R26+UR10+0x1980], R63 ;  /* 0x0019803f1a007988 */ /* 0x0005e8000800040a */
[----:B------:R3:W-:Y:S04]  /*8290*/  STS.U16 [R26+UR10+0x5980], R70 ;  /* 0x005980461a007988 */ /* 0x0007e8000800040a */
[----:B0-----:R-:W4:Y:S04]  /*82a0*/  LDL.LU R64, [R1+0x978] ;  /* 0x0009780001407983 */ /* 0x001f280000300800 */
[----:B------:R-:W-:Y:S04]  /*82b0*/  STS.U16 [R26+UR10+0x1d80], R71 ;  /* 0x001d80471a007988 */ /* 0x000fe8000800040a */
[----:B-1----:R-:W4:Y:S04]  /*82c0*/  LDL.LU R79, [R1+0x974] ;  /* 0x00097400014f7983 */ /* 0x002f280000300800 */
[----:B------:R0:W-:Y:S04]  /*82d0*/  STS.U16 [R26+UR10+0x5d80], R66 ;  /* 0x005d80421a007988 */ /* 0x0001e8000800040a */
[----:B--2---:R-:W2:Y:S04]  /*82e0*/  LDL.LU R63, [R1+0x970] ;  /* 0x00097000013f7983 */ /* 0x004ea80000300800 */
[----:B---3--:R-:W3:Y:S01]  /*82f0*/  LDL.LU R70, [R1+0x96c] ;  /* 0x00096c0001467983 */ /* 0x008ee20000300800 */
[----:B0-----:R-:W-:-:S03]  /*8300*/  LOP3.LUT R26, R2, 0x40, RZ, 0x3c, !PT ;  /* 0x00000040021a7812 */ /* 0x001fc600078e3cff */
[----:B------:R-:W2:Y:S04]  /*8310*/  LDL.LU R71, [R1+0x968] ;  /* 0x0009680001477983 */ /* 0x000ea80000300800 */
[----:B------:R-:W4:Y:S04]  /*8320*/  LDL.LU R66, [R1+0x964] ;  /* 0x0009640001427983 */ /* 0x000f280000300800 */
[----:B------:R0:W-:Y:S04]  /*8330*/  STS.U16 [R26+UR10+0x200], R73 ;  /* 0x000200491a007988 */ /* 0x0001e8000800040a */
[----:B------:R1:W-:Y:S04]  /*8340*/  STS.U16 [R26+UR10+0x4200], R68 ;  /* 0x004200441a007988 */ /* 0x0003e8000800040a */
[----:B------:R1:W-:Y:S04]  /*8350*/  STS.U16 [R26+UR10+0x600], R69 ;  /* 0x000600451a007988 */ /* 0x0003e8000800040a */
[----:B0-----:R-:W4:Y:S04]  /*8360*/  LDL.LU R73, [R1+0x960] ;  /* 0x0009600001497983 */ /* 0x001f280000300800 */
[----:B-1----:R-:W4:Y:S04]  /*8370*/  LDL.LU R68, [R1+0x95c] ;  /* 0x00095c0001447983 */ /* 0x002f280000300800 */
[----:B------:R-:W4:Y:S04]  /*8380*/  LDL.LU R69, [R1+0x958] ;  /* 0x0009580001457983 */ /* 0x000f280000300800 */
[----:B------:R0:W-:Y:S04]  /*8390*/  STS.U16 [R26+UR10+0x4600], R65 ;  /* 0x004600411a007988 */ /* 0x0001e8000800040a */
[----:B------:R-:W-:Y:S04]  /*83a0*/  STS.U16 [R26+UR10+0xa00], R78 ;  /* 0x000a004e1a007988 */ /* 0x000fe8000800040a */
        /* <DEDUP_REMOVED lines=9> */
[----:B------:R1:W-:Y:S04]  /*8440*/  STS.U16 [R26+UR10+0x1e00], R76 ;  /* 0x001e004c1a007988 */ /* 0x0003e8000800040a */
[----:B------:R-:W-:Y:S04]  /*8450*/  STS.U16 [R26+UR10+0x5e00], R62 ;  /* 0x005e003e1a007988 */ /* 0x000fe8000800040a */
[----:B0-----:R-:W4:Y:S01]  /*8460*/  LDL.LU R65, [R1+0x954] ;  /* 0x0009540001417983 */ /* 0x001f220000300800 */
[----:B-1----:R-:W-:-:S03]  /*8470*/  LOP3.LUT R76, R2, 0x50, RZ, 0x3c, !PT ;  /* 0x00000050024c7812 */ /* 0x002fc600078e3cff */
[----:B------:R-:W4:Y:S04]  /*8480*/  LDL.LU R78, [R1+0x950] ;  /* 0x00095000014e7983 */ /* 0x000f280000300800 */
[----:B------:R-:W-:Y:S04]  /*8490*/  STS.U16 [R76+UR10+0x280], R25 ;  /* 0x000280194c007988 */ /* 0x000fe8000800040a */
[----:B------:R0:W-:Y:S04]  /*84a0*/  STS.U16 [R76+UR10+0x4280], R24 ;  /* 0x004280184c007988 */ /* 0x0001e8000800040a */
[----:B------:R1:W-:Y:S04]  /*84b0*/  STS.U16 [R76+UR10+0x680], R23 ;  /* 0x000680174c007988 */ /* 0x0003e8000800040a */
[----:B------:R-:W-:Y:S01]  /*84c0*/  STS.U16 [R76+UR10+0x4680], R22 ;  /* 0x004680164c007988 */ /* 0x000fe2000800040a */
[----:B0-----:R-:W-:Y:S01]  /*84d0*/  VIADD R24, R6, 0xffffffc9 ;  /* 0xffffffc906187836 */ /* 0x001fe20000000000 */
[----:B------:R-:W-:-:S02]  /*84e0*/  LOP3.LUT R62, R2, 0x60, RZ, 0x3c, !PT ;  /* 0x00000060023e7812 */ /* 0x000fc400078e3cff */
[----:B------:R-:W4:Y:S01]  /*84f0*/  LDL.LU R91, [R1+0x94c] ;  /* 0x00094c00015b7983 */ /* 0x000f220000300800 */
[----:B-1----:R-:W-:-:S03]  /*8500*/  VIADD R23, R6, 0xffffffd1 ;  /* 0xffffffd106177836 */ /* 0x002fc60000000000 */
[----:B------:R-:W-:Y:S01]  /*8510*/  STS.U16 [R76+UR10+0xa80], R21 ;  /* 0x000a80154c007988 */ /* 0x000fe2000800040a */
[----:B------:R-:W-:Y:S02]  /*8520*/  ISETP.GE.U32.AND P4, PT, R24, 0x7fffff8a, PT ;  /* 0x7fffff8a1800780c */ /* 0x000fe40003f86070 */
[----:B------:R-:W-:Y:S01]  /*8530*/  ISETP.GE.U32.AND P3, PT, R23, 0x7fffff92, PT ;  /* 0x7fffff921700780c */ /* 0x000fe20003f66070 */
[----:B------:R-:W-:Y:S01]  /*8540*/  STS.U16 [R76+UR10+0x4a80], R20 ;  /* 0x004a80144c007988 */ /* 0x000fe2000800040a */
[----:B------:R-:W-:-:S03]  /*8550*/  IMAD R24, R90, 0x2e, RZ ;  /* 0x0000002e5a187824 */ /* 0x000fc600078e02ff */
[----:B------:R-:W-:Y:S04]  /*8560*/  STS.U16 [R76+UR10+0xe80], R19 ;  /* 0x000e80134c007988 */ /* 0x000fe8000800040a */
[----:B------:R-:W-:Y:S04]  /*8570*/  STS.U16 [R76+UR10+0x4e80], R18 ;  /* 0x004e80124c007988 */ /* 0x000fe8000800040a */
[----:B------:R0:W-:Y:S01]  /*8580*/  STS.U16 [R76+UR10+0x1280], R3 ;  /* 0x001280034c007988 */ /* 0x0001e2000800040a */
[----:B------:R-:W-:Y:S02]  /*8590*/  VIADD R23, R6, 0xffffffc1 ;  /* 0xffffffc106177836 */ /* 0x000fe40000000000 */
[----:B------:R-:W-:Y:S01]  /*85a0*/  IMAD.WIDE R26, R24, 0x2, R86 ;  /* 0x00000002181a7825 */ /* 0x000fe200078e0256 */
[----:B------:R-:W-:Y:S04]  /*85b0*/  STS.U16 [R76+UR10+0x5280], R7 ;  /* 0x005280074c007988 */ /* 0x000fe8000800040a */
[----:B------:R-:W4:Y:S01]  /*85c0*/  LDL.LU R0, [R1+0x948] ;  /* 0x0009480001007983 */ /* 0x000f220000300800 */
[----:B0-----:R-:W-:-:S03]  /*85d0*/  VIADD R3, R6, 0xfffffff8 ;  /* 0xfffffff806037836 */ /* 0x001fc60000000000 */
[----:B------:R-:W-:Y:S01]  /*85e0*/  STS.U16 [R76+UR10+0x1680], R5 ;  /* 0x001680054c007988 */ /* 0x000fe2000800040a */
[----:B------:R-:W-:Y:S01]  /*85f0*/  IMAD.WIDE R24, R24, 0x2, R88 ;  /* 0x0000000218187825 */ /* 0x000fe200078e0258 */
[----:B------:R-:W-:Y:S02]  /*8600*/  ISETP.GE.U32.AND P5, PT, R3, 0x7fffffb9, PT ;  /* 0x7fffffb90300780c */ /* 0x000fe40003fa6070 */
[----:B------:R-:W-:Y:S01]  /*8610*/  STS.U16 [R76+UR10+0x5680], R4 ;  /* 0x005680044c007988 */ /* 0x000fe2000800040a */
[----:B------:R-:W-:Y:S02]  /*8620*/  VIADD R3, R6, 0xfffffff0 ;  /* 0xfffffff006037836 */ /* 0x000fe40000000000 */
[----:B------:R-:W-:Y:S01]  /*8630*/  IMAD R20, R90, 0x36, RZ ;  /* 0x000000365a147824 */ /* 0x000fe200078e02ff */
[----:B------:R-:W-:Y:S01]  /*8640*/  STS.U16 [R76+UR10+0x1a80], R11 ;  /* 0x001a800b4c007988 */ /* 0x000fe2000800040a */
[----:B------:R-:W-:-:S03]  /*8650*/  ISETP.GE.U32.AND P6, PT, R23, 0x7fffff82, PT ;  /* 0x7fffff821700780c */ /* 0x000fc60003fc6070 */
[----:B------:R-:W-:Y:S01]  /*8660*/  STS.U16 [R76+UR10+0x5a80], R10 ;  /* 0x005a800a4c007988 */ /* 0x000fe2000800040a */
[----:B------:R-:W-:-:S03]  /*8670*/  IMAD.WIDE R22, R20, 0x2, R86 ;  /* 0x0000000214167825 */ /* 0x000fc600078e0256 */
[----:B------:R-:W-:Y:S01]  /*8680*/  STS.U16 [R76+UR10+0x1e80], R9 ;  /* 0x001e80094c007988 */ /* 0x000fe2000800040a */
[----:B------:R-:W-:-:S03]  /*8690*/  IMAD.WIDE R20, R20, 0x2, R88 ;  /* 0x0000000214147825 */ /* 0x000fc600078e0258 */
[----:B------:R-:W-:Y:S04]  /*86a0*/  STS.U16 [R76+UR10+0x5e80], R8 ;  /* 0x005e80084c007988 */ /* 0x000fe8000800040a */
[----:B------:R-:W-:Y:S04]  /*86b0*/  STS.U16 [R62+UR10+0x300], R17 ;  /* 0x000300113e007988 */ /* 0x000fe8000800040a */
[----:B------:R0:W-:Y:S04]  /*86c0*/  STS.U16 [R62+UR10+0x4300], R16 ;  /* 0x004300103e007988 */ /* 0x0001e8000800040a */
[----:B------:R1:W-:Y:S01]  /*86d0*/  STS.U16 [R62+UR10+0x700], R15 ;  /* 0x0007000f3e007988 */ /* 0x0003e2000800040a */
[----:B0-----:R-:W-:-:S03]  /*86e0*/  IMAD R16, R90, 0x3e, RZ ;  /* 0x0000003e5a107824 */ /* 0x001fc600078e02ff */
[----:B------:R0:W-:Y:S01]  /*86f0*/  STS.U16 [R62+UR10+0x4700], R14 ;  /* 0x0047000e3e007988 */ /* 0x0001e2000800040a */
[----:B-1----:R-:W-:Y:S01]  /*8700*/  PRMT R15, RZ, 0x7610, R15 ;  /* 0x00007610ff0f7816 */ /* 0x002fe2000000000f */
[----:B------:R-:W-:-:S04]  /*8710*/  IMAD.WIDE R18, R16, 0x2, R86 ;  /* 0x0000000210127825 */ /* 0x000fc800078e0256 */
[----:B------:R-:W-:Y:S01]  /*8720*/  IMAD.WIDE R16, R16, 0x2, R88 ;  /* 0x0000000210107825 */ /* 0x000fe200078e0258 */
[----:B------:R-:W4:Y:S01]  /*8730*/  @!P6 LDG.E.U16 R15, desc[UR24][R18.64] ;  /* 0x00000018120fe981 */ /* 0x000f22000c1e1500 */
[----:B0-----:R-:W-:-:S03]  /*8740*/  PRMT R14, RZ, 0x7610, R14 ;  /* 0x00007610ff0e7816 */ /* 0x001fc6000000000e */
[----:B------:R0:W-:Y:S04]  /*8750*/  STS.U16 [R62+UR10+0xb00], R13 ;  /* 0x000b000d3e007988 */ /* 0x0001e8000800040a */
[----:B------:R-:W4:Y:S04]  /*8760*/  @!P6 LDG.E.U16 R14, desc[UR24][R16.64] ;  /* 0x00000018100ee981 */ /* 0x000f28000c1e1500 */
[----:B------:R1:W-:Y:S01]  /*8770*/  STS.U16 [R62+UR10+0x4b00], R12 ;  /* 0x004b000c3e007988 */ /* 0x0003e2000800040a */
[----:B0-----:R-:W-:-:S03]  /*8780*/  PRMT R13, RZ, 0x7610, R13 ;  /* 0x00007610ff0d7816 */ /* 0x001fc6000000000d */
[----:B------:R-:W-:Y:S04]  /*8790*/  STS.U16 [R62+UR10+0xf00], R75 ;  /* 0x000f004b3e007988 */ /* 0x000fe8000800040a */
[----:B------:R-:W-:Y:S01]  /*87a0*/  STS.U16 [R62+UR10+0x4f00], R74 ;  /* 0x004f004a3e007988 */ /* 0x000fe2000800040a */
[----:B-1----:R-:W-:Y:S01]  /*87b0*/  PRMT R12, RZ, 0x7610, R12 ;  /* 0x00007610ff0c7816 */ /* 0x002fe2000000000c */
[----:B------:R-:W-:Y:S01]  /*87c0*/  IMAD R4, R90, 0x17, RZ ;  /* 0x000000175a047824 */ /* 0x000fe200078e02ff */
[----:B------:R-:W-:Y:S01]  /*87d0*/  PRMT R11, RZ, 0x7610, R11 ;  /* 0x00007610ff0b7816 */ /* 0x000fe2000000000b */
[----:B------:R0:W-:Y:S01]  /*87e0*/  STS.U16 [R62+UR10+0x1300], R72 ;  /* 0x001300483e007988 */ /* 0x0001e2000800040a */
[----:B------:R-:W-:Y:S01]  /*87f0*/  PRMT R9, RZ, 0x7610, R9 ;  /* 0x00007610ff097816 */ /* 0x000fe20000000009 */
[----:B------:R-:W-:Y:S01]  /*8800*/  IMAD.WIDE R80, R4, 0x2, R86 ;  /* 0x0000000204507825 */ /* 0x000fe200078e0256 */
[----:B------:R-:W-:Y:S01]  /*8810*/  PRMT R10, RZ, 0x7610, R10 ;  /* 0x00007610ff0a7816 */ /* 0x000fe2000000000a */
[----:B------:R1:W-:Y:S01]  /*8820*/  STS.U16 [R62+UR10+0x5300], R92 ;  /* 0x0053005c3e007988 */ /* 0x0003e2000800040a */
[----:B------:R-:W-:-:S02]  /*8830*/  PRMT R8, RZ, 0x7610, R8 ;  /* 0x00007610ff087816 */ /* 0x000fc40000000008 */
[----:B------:R-:W-:Y:S01]  /*8840*/  PRMT R7, RZ, 0x7610, R7 ;  /* 0x00007610ff077816 */ /* 0x000fe20000000007 */
[C---:B0-----:R-:W-:Y:S02]  /*8850*/  IMAD R72, R90.reuse, 0x27, RZ ;  /* 0x000000275a487824 */ /* 0x041fe400078e02ff */
[----:B-1----:R-:W-:Y:S01]  /*8860*/  IMAD R92, R90, 0x1f, RZ ;  /* 0x0000001f5a5c7824 */ /* 0x002fe200078e02ff */
[----:B------:R-:W-:Y:S02]  /*8870*/  PRMT R5, RZ, 0x7610, R5 ;  /* 0x00007610ff057816 */ /* 0x000fe40000000005 */
[----:B---3--:R-:W-:Y:S02]  /*8880*/  PRMT R70, RZ, 0x7610, R70 ;  /* 0x00007610ff467816 */ /* 0x008fe40000000046 */
[----:B--2---:R-:W-:-:S04]  /*8890*/  PRMT R71, RZ, 0x7610, R71 ;  /* 0x00007610ff477816 */ /* 0x004fc80000000047 */
[----:B------:R-:W2:Y:S01]  /*88a0*/  @!P3 LDG.E.U16 R70, desc[UR24][R24.64] ;  /* 0x000000181846b981 */ /* 0x000ea2000c1e1500 */
[----:B------:R-:W-:-:S03]  /*88b0*/  PRMT R63, RZ, 0x7610, R63 ;  /* 0x00007610ff3f7816 */ /* 0x000fc6000000003f */
[----:B------:R-:W3:Y:S01]  /*88c0*/  @!P3 LDG.E.U16 R71, desc[UR24][R26.64] ;  /* 0x000000181a47b981 */ /* 0x000ee2000c1e1500 */
[----:B------:R-:W-:Y:S01]  /*88d0*/  ISETP.GE.U32.AND P3, PT, R3, 0x7fffffb1, PT ;  /* 0x7fffffb10300780c */ /* 0x000fe20003f66070 */
[----:B------:R-:W-:Y:S02]  /*88e0*/  VIADD R3, R6, 0xffffffe8 ;  /* 0xffffffe806037836 */ /* 0x000fe40000000000 */
[----:B------:R-:W2:Y:S01]  /*88f0*/  @!P4 LDG.E.U16 R63, desc[UR24][R20.64] ;  /* 0x00000018143fc981 */ /* 0x000ea2000c1e1500 */
[----:B----4-:R-:W-:-:S06]  /*8900*/  PRMT R69, RZ, 0x7610, R69 ;  /* 0x00007610ff457816 */ /* 0x010fcc0000000045 */
[----:B------:R-:W4:Y:S01]  /*8910*/  @!P4 LDG.E.U16 R69, desc[UR24][R22.64] ;  /* 0x000000181645c981 */ /* 0x000f22000c1e1500 */
[----:B------:R-:W-:Y:S01]  /*8920*/  ISETP.GE.U32.AND P4, PT, R3, 0x7fffffa9, PT ;  /* 0x7fffffa90300780c */ /* 0x000fe20003f86070 */
[----:B------:R-:W-:-:S05]  /*8930*/  VIADD R3, R6, 0xffffffe0 ;  /* 0xffffffe006037836 */ /* 0x000fca0000000000 */
[----:B------:R-:W-:Y:S01]  /*8940*/  ISETP.GE.U32.AND P6, PT, R3, 0x7fffffa1, PT ;  /* 0x7fffffa10300780c */ /* 0x000fe20003fc6070 */
[----:B------:R-:W-:-:S04]  /*8950*/  IMAD R3, R90, 0x7, RZ ;  /* 0x000000075a037824 */ /* 0x000fc800078e02ff */
[C---:B------:R-:W-:Y:S02]  /*8960*/  IMAD.WIDE R76, R3.reuse, 0x2, R86 ;  /* 0x00000002034c7825 */ /* 0x040fe400078e0256 */
[----:B------:R-:W4:Y:S02]  /*8970*/  @!P4 LDG.E.U16 R9, desc[UR24][R80.64] ;  /* 0x000000185009c981 */ /* 0x000f24000c1e1500 */
[----:B------:R-:W-:Y:S02]  /*8980*/  IMAD.WIDE R74, R3, 0x2, R88 ;  /* 0x00000002034a7825 */ /* 0x000fe400078e0258 */
[----:B------:R0:W4:Y:S02]  /*8990*/  @!P5 LDG.E.U16 R13, desc[UR24][R76.64] ;  /* 0x000000184c0dd981 */ /* 0x000124000c1e1500 */
[----:B------:R-:W-:Y:S02]  /*89a0*/  VIADD R3, R6, 0xffffffd8 ;  /* 0xffffffd806037836 */ /* 0x000fe40000000000 */
[----:B------:R1:W4:Y:S03]  /*89b0*/  @!P5 LDG.E.U16 R12, desc[UR24][R74.64] ;  /* 0x000000184a0cd981 */ /* 0x000326000c1e1500 */
[----:B------:R-:W-:Y:S01]  /*89c0*/  ISETP.GE.U32.AND P5, PT, R3, 0x7fffff99, PT ;  /* 0x7fffff990300780c */ /* 0x000fe20003fa6070 */
[----:B------:R-:W-:Y:S01]  /*89d0*/  IMAD R3, R90, 0xf, RZ ;  /* 0x0000000f5a037824 */ /* 0x000fe200078e02ff */
[----:B------:R0:W-:Y:S03]  /*89e0*/  STL.64 [R1+0x218], R76 ;  /* 0x0002184c01007387 */ /* 0x0001e60000100a00 */
[C---:B------:R-:W-:Y:S01]  /*89f0*/  IMAD.WIDE R82, R3.reuse, 0x2, R86 ;  /* 0x0000000203527825 */ /* 0x040fe200078e0256 */
[----:B------:R1:W-:Y:S04]  /*8a00*/  STL.64 [R1+0x210], R74 ;  /* 0x0002104a01007387 */ /* 0x0003e80000100a00 */
[----:B------:R1:W-:Y:S01]  /*8a10*/  STL.64 [R1+0x1c0], R82 ;  /* 0x0001c05201007387 */ /* 0x0003e20000100a00 */
[----:B0-----:R-:W-:-:S03]  /*8a20*/  IMAD.WIDE R76, R3, 0x2, R88 ;  /* 0x00000002034c7825 */ /* 0x001fc600078e0258 */
[----:B------:R0:W4:Y:S01]  /*8a30*/  @!P3 LDG.E.U16 R11, desc[UR24][R82.64] ;  /* 0x00000018520bb981 */ /* 0x000122000c1e1500 */
[----:B-1----:R-:W-:-:S03]  /*8a40*/  IMAD.WIDE R74, R4, 0x2, R88 ;  /* 0x00000002044a7825 */ /* 0x002fc600078e0258 */
[----:B------:R-:W-:Y:S01]  /*8a50*/  STL.64 [R1+0x1b8], R76 ;  /* 0x0001b84c01007387 */ /* 0x000fe20000100a00 */
[----:B------:R-:W-:-:S03]  /*8a60*/  PRMT R4, RZ, 0x7610, R4 ;  /* 0x00007610ff047816 */ /* 0x000fc60000000004 */
[----:B------:R1:W-:Y:S01]  /*8a70*/  STL.64 [R1+0x140], R80 ;  /* 0x0001405001007387 */ /* 0x0003e20000100a00 */
[C---:B0-----:R-:W-:Y:S01]  /*8a80*/  IMAD.WIDE R82, R92.reuse, 0x2, R86 ;  /* 0x000000025c527825 */ /* 0x041fe200078e0256 */
[----:B------:R-:W-:Y:S02]  /*8a90*/  PRMT R3, RZ, 0x7610, R3 ;  /* 0x00007610ff037816 */ /* 0x000fe40000000003 */
[----:B------:R0:W4:Y:S04]  /*8aa0*/  @!P3 LDG.E.U16 R10, desc[UR24][R76.64] ;  /* 0x000000184c0ab981 */ /* 0x000128000c1e1500 */
[----:B------:R0:W-:Y:S01]  /*8ab0*/  STL.64 [R1+0x138], R74 ;  /* 0x0001384a01007387 */ /* 0x0001e20000100a00 */
[----:B-1----:R-:W-:-:S03]  /*8ac0*/  IMAD.WIDE R80, R92, 0x2, R88 ;  /* 0x000000025c507825 */ /* 0x002fc600078e0258 */
[----:B------:R1:W4:Y:S01]  /*8ad0*/  @!P4 LDG.E.U16 R8, desc[UR24][R74.64] ;  /* 0x000000184a08c981 */ /* 0x000322000c1e1500 */
[----:B0-----:R-:W-:-:S03]  /*8ae0*/  IMAD.WIDE R76, R72, 0x2, R86 ;  /* 0x00000002484c7825 */ /* 0x001fc600078e0256 */
[----:B------:R-:W4:Y:S04]  /*8af0*/  @!P6 LDG.E.U16 R7, desc[UR24][R82.64] ;  /* 0x000000185207e981 */ /* 0x000f28000c1e1500 */
[----:B------:R-:W4:Y:S01]  /*8b00*/  @!P6 LDG.E.U16 R5, desc[UR24][R80.64] ;  /* 0x000000185005e981 */ /* 0x000f22000c1e1500 */
[----:B-1----:R-:W-:-:S03]  /*8b10*/  IMAD.WIDE R74, R72, 0x2, R88 ;  /* 0x00000002484a7825 */ /* 0x002fc600078e0258 */
[----:B------:R-:W4:Y:S04]  /*8b20*/  @!P5 LDG.E.U16 R4, desc[UR24][R76.64] ;  /* 0x000000184c04d981 */ /* 0x000f28000c1e1500 */
[----:B------:R-:W4:Y:S01]  /*8b30*/  @!P5 LDG.E.U16 R3, desc[UR24][R74.64] ;  /* 0x000000184a03d981 */ /* 0x000f22000c1e1500 */
[----:B------:R-:W-:-:S05]  /*8b40*/  VIADD R92, R6, 0xffffffd0 ;  /* 0xffffffd0065c7836 */ /* 0x000fca0000000000 */
[----:B------:R-:W-:Y:S01]  /*8b50*/  ISETP.GE.U32.AND P3, PT, R92, 0x7fffff91, PT ;  /* 0x7fffff915c00780c */ /* 0x000fe20003f66070 */
[C---:B------:R-:W-:Y:S02]  /*8b60*/  VIADD R92, R6.reuse, 0xffffffc8 ;  /* 0xffffffc8065c7836 */ /* 0x040fe40000000000 */
[----:B------:R-:W-:-:S03]  /*8b70*/  VIADD R6, R6, 0xffffffc0 ;  /* 0xffffffc006067836 */ /* 0x000fc60000000000 */
[----:B------:R-:W-:Y:S02]  /*8b80*/  ISETP.GE.U32.AND P4, PT, R92, 0x7fffff89, PT ;  /* 0x7fffff895c00780c */ /* 0x000fe40003f86070 */
[----:B------:R-:W-:Y:S02]  /*8b90*/  ISETP.GE.U32.AND P5, PT, R6, 0x7fffff81, PT ;  /* 0x7fffff810600780c */ /* 0x000fe40003fa6070 */
[----:B------:R-:W-:Y:S02]  /*8ba0*/  PRMT R68, RZ, 0x7610, R68 ;  /* 0x00007610ff447816 */ /* 0x000fe40000000044 */
[----:B------:R-:W-:Y:S01]  /*8bb0*/  PRMT R92, RZ, 0x7610, R92 ;  /* 0x00007610ff5c7816 */ /* 0x000fe2000000005c */
[----:B---3--:R-:W-:Y:S04]  /*8bc0*/  STS.U16 [R62+UR10+0x1700], R71 ;  /* 0x001700473e007988 */ /* 0x008fe8000800040a */
[----:B--2---:R-:W-:Y:S04]  /*8bd0*/  STS.U16 [R62+UR10+0x5700], R70 ;  /* 0x005700463e007988 */ /* 0x004fe8000800040a */
[----:B----4-:R-:W-:Y:S04]  /*8be0*/  STS.U16 [R62+UR10+0x1b00], R69 ;  /* 0x001b00453e007988 */ /* 0x010fe8000800040a */
[----:B------:R-:W-:Y:S04]  /*8bf0*/  STS.U16 [R62+UR10+0x5b00], R63 ;  /* 0x005b003f3e007988 */ /* 0x000fe8000800040a */
[----:B------:R-:W-:Y:S04]  /*8c00*/  STS.U16 [R62+UR10+0x1f00], R15 ;  /* 0x001f000f3e007988 */ /* 0x000fe8000800040a */
[----:B------:R0:W-:Y:S02]  /*8c10*/  STS.U16 [R62+UR10+0x5f00], R14 ;  /* 0x005f000e3e007988 */ /* 0x0001e4000800040a */
[----:B0-----:R-:W-:-:S05]  /*8c20*/  LOP3.LUT R62, R2, 0x70, RZ, 0x3c, !PT ;  /* 0x00000070023e7812 */ /* 0x001fca00078e3cff */
[----:B------:R-:W-:Y:S04]  /*8c30*/  STS.U16 [R62+UR10+0x380], R13 ;  /* 0x0003800d3e007988 */ /* 0x000fe8000800040a */
[----:B------:R0:W-:Y:S01]  /*8c40*/  STS.U16 [R62+UR10+0x4380], R12 ;  /* 0x0043800c3e007988 */ /* 0x0001e2000800040a */
[----:B------:R-:W-:-:S03]  /*8c50*/  IMAD R63, R90, 0x3f, RZ ;  /* 0x0000003f5a3f7824 */ /* 0x000fc600078e02ff */
[----:B------:R-:W-:Y:S01]  /*8c60*/  STS.U16 [R62+UR10+0x780], R11 ;  /* 0x0007800b3e007988 */ /* 0x000fe2000800040a */
[----:B0-----:R-:W-:-:S04]  /*8c70*/  IMAD R12, R90, 0x2f, RZ ;  /* 0x0000002f5a0c7824 */ /* 0x001fc800078e02ff */
[C---:B------:R-:W-:Y:S01]  /*8c80*/  IMAD.WIDE R14, R12.reuse, 0x2, R86 ;  /* 0x000000020c0e7825 */ /* 0x040fe200078e0256 */
[----:B------:R-:W-:Y:S04]  /*8c90*/  STS.U16 [R62+UR10+0x4780], R10 ;  /* 0x0047800a3e007988 */ /* 0x000fe8000800040a */
[----:B------:R-:W-:Y:S01]  /*8ca0*/  STS.U16 [R62+UR10+0xb80], R9 ;  /* 0x000b80093e007988 */ /* 0x000fe2000800040a */
[----:B------:R-:W-:-:S03]  /*8cb0*/  IMAD.WIDE R12, R12, 0x2, R88 ;  /* 0x000000020c0c7825 */ /* 0x000fc600078e0258 */
[----:B------:R-:W2:Y:S04]  /*8cc0*/  @!P3 LDG.E.U16 R68, desc[UR24][R14.64] ;  /* 0x000000180e44b981 */ /* 0x000ea8000c1e1500 */
[----:B------:R0:W-:Y:S04]  /*8cd0*/  STS.U16 [R62+UR10+0x4b80], R8 ;  /* 0x004b80083e007988 */ /* 0x0001e8000800040a */
[----:B------:R-:W-:Y:S04]  /*8ce0*/  STS.U16 [R62+UR10+0xf80], R7 ;  /* 0x000f80073e007988 */ /* 0x000fe8000800040a */
[----:B------:R1:W-:Y:S01]  /*8cf0*/  STS.U16 [R62+UR10+0x4f80], R5 ;  /* 0x004f80053e007988 */ /* 0x0003e2000800040a */
[----:B0-----:R-:W-:-:S03]  /*8d00*/  IMAD R8, R90, 0x37, RZ ;  /* 0x000000375a087824 */ /* 0x001fc600078e02ff */
[----:B------:R0:W-:Y:S01]  /*8d10*/  STS.U16 [R62+UR10+0x1380], R4 ;  /* 0x001380043e007988 */ /* 0x0001e2000800040a */
[----:B------:R-:W-:-:S03]  /*8d20*/  IMAD.WIDE R10, R8, 0x2, R86 ;  /* 0x00000002080a7825 */ /* 0x000fc600078e0256 */
[----:B------:R3:W-:Y:S01]  /*8d30*/  STS.U16 [R62+UR10+0x5380], R3 ;  /* 0x005380033e007988 */ /* 0x0007e2000800040a */
[----:B-1----:R-:W-:Y:S01]  /*8d40*/  PRMT R5, RZ, 0x7610, R5 ;  /* 0x00007610ff057816 */ /* 0x002fe20000000005 */
[----:B------:R-:W-:Y:S02]  /*8d50*/  IMAD.WIDE R8, R8, 0x2, R88 ;  /* 0x0000000208087825 */ /* 0x000fe400078e0258 */
[----:B------:R-:W4:Y:S01]  /*8d60*/  @!P3 LDG.E.U16 R92, desc[UR24][R12.64] ;  /* 0x000000180c5cb981 */ /* 0x000f22000c1e1500 */
[----:B0-----:R-:W-:Y:S01]  /*8d70*/  PRMT R4, RZ, 0x7610, R4 ;  /* 0x00007610ff047816 */ /* 0x001fe20000000004 */
[----:B------:R-:W-:Y:S02]  /*8d80*/  IMAD.WIDE R6, R63, 0x2, R86 ;  /* 0x000000023f067825 */ /* 0x000fe400078e0256 */
[----:B------:R-:W4:Y:S01]  /*8d90*/  @!P4 LDG.E.U16 R5, desc[UR24][R10.64] ;  /* 0x000000180a05c981 */ /* 0x000f22000c1e1500 */
[----:B---3--:R-:W-:-:S03]  /*8da0*/  PRMT R3, RZ, 0x7610, R3 ;  /* 0x00007610ff037816 */ /* 0x008fc60000000003 */
[----:B------:R-:W3:Y:S04]  /*8db0*/  @!P4 LDG.E.U16 R4, desc[UR24][R8.64] ;  /* 0x000000180804c981 */ /* 0x000ee8000c1e1500 */
[----:B------:R-:W3:Y:S04]  /*8dc0*/  @!P5 LDG.E.U16 R3, desc[UR24][R6.64] ;  /* 0x000000180603d981 */ /* 0x000ee8000c1e1500 */
[----:B------:R-:W-:Y:S04]  /*8dd0*/  STL.64 [R1+0xc0], R82 ;  /* 0x0000c05201007387 */ /* 0x000fe80000100a00 */
[----:B------:R-:W-:Y:S04]  /*8de0*/  STL.64 [R1+0xb8], R80 ;  /* 0x0000b85001007387 */ /* 0x000fe80000100a00 */
[----:B------:R0:W-:Y:S04]  /*8df0*/  STL.64 [R1+0x40], R76 ;  /* 0x0000404c01007387 */ /* 0x0001e80000100a00 */
[----:B------:R1:W-:Y:S04]  /*8e00*/  STL.64 [R1+0x38], R74 ;  /* 0x0000384a01007387 */ /* 0x0003e80000100a00 */
[----:B------:R-:W3:Y:S04]  /*8e10*/  LDL R69, [R1+0x488] ;  /* 0x0004880001457983 */ /* 0x000ee80000100800 */
[----:B0-----:R-:W3:Y:S04]  /*8e20*/  LDL R76, [R1+0x484] ;  /* 0x00048400014c7983 */ /* 0x001ee80000100800 */
[----:B-1----:R-:W3:Y:S04]  /*8e30*/  LDL R74, [R1+0x464] ;  /* 0x00046400014a7983 */ /* 0x002ee80000100800 */
[----:B------:R-:W3:Y:S04]  /*8e40*/  LDL R75, [R1+0x468] ;  /* 0x00046800014b7983 */ /* 0x000ee80000100800 */
        /* <DEDUP_REMOVED lines=8> */
[----:B--2---:R0:W-:Y:S04]  /*8ed0*/  STS.U16 [R62+UR10+0x1780], R68 ;  /* 0x001780443e007988 */ /* 0x0041e8000800040a */
[----:B0-----:R-:W2:Y:S04]  /*8ee0*/  LDL R68, [R1+0x4e8] ;  /* 0x0004e80001447983 */ /* 0x001ea80000100800 */
[----:B----4-:R-:W-:Y:S04]  /*8ef0*/  STS.U16 [R62+UR10+0x5780], R92 ;  /* 0x0057805c3e007988 */ /* 0x010fe8000800040a */
[----:B------:R-:W-:Y:S04]  /*8f00*/  STS.U16 [R62+UR10+0x1b80], R5 ;  /* 0x001b80053e007988 */ /* 0x000fe8000800040a */
[----:B---3--:R0:W-:Y:S04]  /*8f10*/  STS.U16 [R62+UR10+0x5b80], R4 ;  /* 0x005b80043e007988 */ /* 0x0081e8000800040a */
[----:B------:R1:W-:Y:S01]  /*8f20*/  STS.U16 [R62+UR10+0x1f80], R3 ;  /* 0x001f80033e007988 */ /* 0x0003e2000800040a */
[----:B0-----:R-:W-:Y:S01]  /*8f30*/  IMAD.WIDE R4, R63, 0x2, R88 ;  /* 0x000000023f047825 */ /* 0x001fe200078e0258 */
[----:B-1----:R-:W-:-:S06]  /*8f40*/  PRMT R3, RZ, 0x7610, R3 ;  /* 0x00007610ff037816 */ /* 0x002fcc0000000003 */
[----:B------:R-:W3:Y:S01]  /*8f50*/  @!P5 LDG.E.U16 R3, desc[UR24][R4.64] ;  /* 0x000000180403d981 */ /* 0x000ee2000c1e1500 */
[----:B------:R-:W-:Y:S01]  /*8f60*/  PRMT R92, RZ, 0x7610, R92 ;  /* 0x00007610ff5c7816 */ /* 0x000fe2000000005c */
[----:B------:R-:W-:Y:S02]  /*8f70*/  @P0 IMAD.MOV.U32 R71, RZ, RZ, R74 ;  /* 0x000000ffff470224 */ /* 0x000fe400078e004a */
[----:B------:R-:W-:Y:S01]  /*8f80*/  @P0 IMAD.MOV.U32 R70, RZ, RZ, R75 ;  /* 0x000000ffff460224 */ /* 0x000fe200078e004b */
[----:B------:R-:W4:Y:S01]  /*8f90*/  LDL R74, [R1+0x504] ;  /* 0x00050400014a7983 */ /* 0x000f220000100800 */
[----:B------:R-:W-:-:S03]  /*8fa0*/  @P0 IMAD.MOV.U32 R63, RZ, RZ, R76 ;  /* 0x000000ffff3f0224 */ /* 0x000fc600078e004c */
[----:B------:R0:W2:Y:S04]  /*8fb0*/  @P0 LDG.E.U16 R92, desc[UR24][R70.64] ;  /* 0x00000018465c0981 */ /* 0x0000a8000c1e1500 */
[----:B------:R-:W4:Y:S04]  /*8fc0*/  LDL R75, [R1+0x508] ;  /* 0x00050800014b7983 */ /* 0x000f280000100800 */
[----:B------:R-:W4:Y:S04]  /*8fd0*/  LDL R76, [R1+0x568] ;  /* 0x00056800014c7983 */ /* 0x000f280000100800 */
[----:B---3--:R1:W-:Y:S02]  /*8fe0*/  STS.U16 [R62+UR10+0x5f80], R3 ;  /* 0x005f80033e007988 */ /* 0x0083e4000800040a */
[----:B-1----:R-:W-:Y:S01]  /*8ff0*/  PRMT R3, RZ, 0x7610, R3 ;  /* 0x00007610ff037816 */ /* 0x002fe20000000003 */
[----:B------:R-:W-:-:S02]  /*9000*/  @P0 IMAD.MOV.U32 R62, RZ, RZ, R69 ;  /* 0x000000ffff3e0224 */ /* 0x000fc400078e0045 */
[----:B0-----:R-:W-:Y:S01]  /*9010*/  @P0 IMAD.MOV.U32 R70, RZ, RZ, R82 ;  /* 0x000000ffff460224 */ /* 0x001fe200078e0052 */
[----:B------:R-:W3:Y:S04]  /*9020*/  LDL R69, [R1+0x528] ;  /* 0x0005280001457983 */ /* 0x000ee80000100800 */
[----:B------:R-:W3:Y:S01]  /*9030*/  @P0 LDG.E.U16 R3, desc[UR24][R62.64] ;  /* 0x000000183e030981 */ /* 0x000ee2000c1e1500 */
[----:B------:R-:W-:-:S03]  /*9040*/  @P0 IMAD.MOV.U32 R71, RZ, RZ, R77 ;  /* 0x000000ffff470224 */ /* 0x000fc600078e004d */
[----:B--2---:R0:W-:Y:S04]  /*9050*/  STS.U16 [R0+UR10+0x10000], R92 ;  /* 0x0100005c00007988 */ /* 0x0041e8000800040a */
[----:B------:R-:W2:Y:S04]  /*9060*/  LDL R77, [R1+0x5a4] ;  /* 0x0005a400014d7983 */ /* 0x000ea80000100800 */
[----:B------:R-:W2:Y:S01]  /*9070*/  LDL R63, [R1+0x524] ;  /* 0x00052400013f7983 */ /* 0x000ea20000100800 */
[----:B0-----:R-:W-:-:S03]  /*9080*/  PRMT R92, RZ, 0x7610, R92 ;  /* 0x00007610ff5c7816 */ /* 0x001fc6000000005c */
[----:B------:R-:W2:Y:S04]  /*9090*/  LDL R82, [R1+0x5a8] ;  /* 0x0005a80001527983 */ /* 0x000ea80000100800 */
[----:B------:R0:W2:Y:S02]  /*90a0*/  @P0 LDG.E.U16 R92, desc[UR24][R70.64] ;  /* 0x00000018465c0981 */ /* 0x0000a4000c1e1500 */
[----:B0-----:R-:W-:Y:S02]  /*90b0*/  @P0 IMAD.MOV.U32 R70, RZ, RZ, R81 ;  /* 0x000000ffff460224 */ /* 0x001fe400078e0051 */
[----:B------:R-:W-:Y:S01]  /*90c0*/  @P0 IMAD.MOV.U32 R71, RZ, RZ, R80 ;  /* 0x000000ffff470224 */ /* 0x000fe200078e0050 */
[----:B------:R-:W4:Y:S04]  /*90d0*/  LDL R81, [R1+0x588] ;  /* 0x0005880001517983 */ /* 0x000f280000100800 */
[----:B------:R-:W4:Y:S04]  /*90e0*/  LDL R80, [R1+0x584] ;  /* 0x0005840001507983 */ /* 0x000f280000100800 */
[----:B---3--:R0:W-:Y:S02]  /*90f0*/  STS.U16 [R0+UR10+0x10400], R3 ;  /* 0x0104000300007988 */ /* 0x0081e4000800040a */
[----:B0-----:R-:W-:-:S06]  /*9100*/  PRMT R3, RZ, 0x7610, R3 ;  /* 0x00007610ff037816 */ /* 0x001fcc0000000003 */
[----:B------:R0:W3:Y:S04]  /*9110*/  @P0 LDG.E.U16 R3, desc[UR24][R70.64] ;  /* 0x0000001846030981 */ /* 0x0000e8000c1e1500 */
[----:B--2---:R1:W-:Y:S01]  /*9120*/  STS.U16 [R0+UR10+0x10800], R92 ;  /* 0x0108005c00007988 */ /* 0x0043e2000800040a */
[----:B0-----:R-:W-:Y:S02]  /*9130*/  @P0 IMAD.MOV.U32 R70, RZ, RZ, R68 ;  /* 0x000000ffff460224 */ /* 0x001fe400078e0044 */
[----:B------:R-:W-:Y:S01]  /*9140*/  @P0 IMAD.MOV.U32 R71, RZ, RZ, R83 ;  /* 0x000000ffff470224 */ /* 0x000fe200078e0053 */
[----:B------:R-:W2:Y:S01]  /*9150*/  LDL R68, [R1+0x5c8] ;  /* 0x0005c80001447983 */ /* 0x000ea20000100800 */
[----:B-1----:R-:W-:Y:S01]  /*9160*/  PRMT R92, RZ, 0x7610, R92 ;  /* 0x00007610ff5c7816 */ /* 0x002fe2000000005c */
[----:B------:R-:W-:-:S02]  /*9170*/  @P0 IMAD.MOV.U32 R62, RZ, RZ, R69 ;  /* 0x000000ffff3e0224 */ /* 0x000fc400078e0045 */
[----:B------:R-:W2:Y:S04]  /*9180*/  LDL R83, [R1+0x5c4] ;  /* 0x0005c40001537983 */ /* 0x000ea80000100800 */
[----:B------:R4:W2:Y:S02]  /*9190*/  @P0 LDG.E.U16 R92, desc[UR24][R70.64] ;  /* 0x00000018465c0981 */ /* 0x0008a4000c1e1500 */
[----:B----4-:R-:W-:Y:S02]  /*91a0*/  @P0 IMAD.MOV.U32 R70, RZ, RZ, R75 ;  /* 0x000000ffff460224 */ /* 0x010fe400078e004b */
[----:B------:R-:W-:Y:S01]  /*91b0*/  @P0 IMAD.MOV.U32 R71, RZ, RZ, R74 ;  /* 0x000000ffff470224 */ /* 0x000fe200078e004a */
[----:B------:R-:W4:Y:S04]  /*91c0*/  LDL R75, [R1+0x5e8] ;  /* 0x0005e800014b7983 */ /* 0x000f280000100800 */
[----:B------:R-:W4:Y:S04]  /*91d0*/  LDL R74, [R1+0x5e4] ;  /* 0x0005e400014a7983 */ /* 0x000f280000100800 */
[----:B---3--:R0:W-:Y:S02]  /*91e0*/  STS.U16 [R0+UR10+0x10c00], R3 ;  /* 0x010c000300007988 */ /* 0x0081e4000800040a */
[----:B0-----:R-:W-:-:S06]  /*91f0*/  PRMT R3, RZ, 0x7610, R3 ;  /* 0x00007610ff037816 */ /* 0x001fcc0000000003 */
[----:B------:R-:W3:Y:S04]  /*9200*/  @P0 LDG.E.U16 R3, desc[UR24][R70.64] ;  /* 0x0000001846030981 */ /* 0x000ee8000c1e1500 */
[----:B--2---:R0:W-:Y:S04]  /*9210*/  STS.U16 [R0+UR10+0x11000], R92 ;  /* 0x0110005c00007988 */ /* 0x0041e8000800040a */
[----:B------:R-:W2:Y:S04]  /*9220*/  LDL.LU.64 R70, [R1+0x940] ;  /* 0x0009400001467983 */ /* 0x000ea80000300a00 */
[----:B------:R-:W2:Y:S01]  /*9230*/  LDL R69, [R1+0x604] ;  /* 0x0006040001457983 */ /* 0x000ea20000100800 */
[----:B0-----:R-:W-:-:S06]  /*9240*/  PRMT R92, RZ, 0x7610, R92 ;  /* 0x00007610ff5c7816 */ /* 0x001fcc000000005c */
[----:B------:R0:W2:Y:S02]  /*9250*/  @P0 LDG.E.U16 R92, desc[UR24][R62.64] ;  /* 0x000000183e5c0981 */ /* 0x0000a4000c1e1500 */
[----:B0-----:R-:W-:Y:S02]  /*9260*/  @P0 IMAD.MOV.U32 R62, RZ, RZ, R84 ;  /* 0x000000ffff3e0224 */ /* 0x001fe400078e0054 */
[----:B------:R-:W-:Y:S01]  /*9270*/  @P0 IMAD.MOV.U32 R63, RZ, RZ, R72 ;  /* 0x000000ffff3f0224 */ /* 0x000fe200078e0048 */
[----:B---3--:R0:W-:Y:S02]  /*9280*/  STS.U16 [R0+UR10+0x11400], R3 ;  /* 0x0114000300007988 */ /* 0x0081e4000800040a */
[----:B0-----:R-:W-:-:S06]  /*9290*/  PRMT R3, RZ, 0x7610, R3 ;  /* 0x00007610ff037816 */ /* 0x001fcc0000000003 */
[----:B------:R0:W3:Y:S04]  /*92a0*/  @P0 LDG.E.U16 R3, desc[UR24][R62.64] ;  /* 0x000000183e030981 */ /* 0x0000e8000c1e1500 */
[----:B--2---:R1:W-:Y:S01]  /*92b0*/  STS.U16 [R0+UR10+0x11800], R92 ;  /* 0x0118005c00007988 */ /* 0x0043e2000800040a */
[----:B0-----:R-:W-:Y:S02]  /*92c0*/  @P0 IMAD.MOV.U32 R62, RZ, RZ, R76 ;  /* 0x000000ffff3e0224 */ /* 0x001fe400078e004c */
[----:B------:R-:W-:Y:S01]  /*92d0*/  @P0 IMAD.MOV.U32 R63, RZ, RZ, R85 ;  /* 0x000000ffff3f0224 */ /* 0x000fe200078e0055 */
[----:B-1----:R-:W-:-:S06]  /*92e0*/  PRMT R92, RZ, 0x7610, R92 ;  /* 0x00007610ff5c7816 */ /* 0x002fcc000000005c */
        /* <DEDUP_REMOVED lines=15> */
[----:B---3--:R0:W-:Y:S02]  /*93e0*/  STS.U16 [R0+UR10+0x12400], R3 ;  /* 0x0124000300007988 */ /* 0x0081e4000800040a */
[----:B0-----:R-:W-:-:S06]  /*93f0*/  PRMT R3, RZ, 0x7610, R3 ;  /* 0x00007610ff037816 */ /* 0x001fcc0000000003 */
[----:B------:R4:W3:Y:S04]  /*9400*/  @P0 LDG.E.U16 R3, desc[UR24][R62.64] ;  /* 0x000000183e030981 */ /* 0x0008e8000c1e1500 */
[----:B--2---:R0:W-:Y:S01]  /*9410*/  STS.U16 [R0+UR10+0x12800], R92 ;  /* 0x0128005c00007988 */ /* 0x0041e2000800040a */
[----:B----4-:R-:W-:Y:S02]  /*9420*/  @P0 IMAD.MOV.U32 R62, RZ, RZ, R75 ;  /* 0x000000ffff3e0224 */ /* 0x010fe400078e004b */
[----:B------:R-:W-:Y:S01]  /*9430*/  @P0 IMAD.MOV.U32 R63, RZ, RZ, R74 ;  /* 0x000000ffff3f0224 */ /* 0x000fe200078e004a */
[----:B------:R-:W2:Y:S01]  /*9440*/  LDL R75, [R1+0x490] ;  /* 0x00049000014b7983 */ /* 0x000ea20000100800 */
[----:B0-----:R-:W-:-:S03]  /*9450*/  PRMT R92, RZ, 0x7610, R92 ;  /* 0x00007610ff5c7816 */ /* 0x001fc6000000005c */
[----:B------:R-:W4:Y:S04]  /*9460*/  LDL R74, [R1+0x48c] ;  /* 0x00048c00014a7983 */ /* 0x000f280000100800 */
[----:B------:R0:W2:Y:S02]  /*9470*/  @P0 LDG.E.U16 R92, desc[UR24][R62.64] ;  /* 0x000000183e5c0981 */ /* 0x0000a4000c1e1500 */
[----:B0-----:R-:W-:Y:S02]  /*9480*/  @P0 IMAD.MOV.U32 R62, RZ, RZ, R91 ;  /* 0x000000ffff3e0224 */ /* 0x001fe400078e005b */
[----:B------:R-:W-:Y:S01]  /*9490*/  @P0 IMAD.MOV.U32 R63, RZ, RZ, R69 ;  /* 0x000000ffff3f0224 */ /* 0x000fe200078e0045 */
[----:B------:R-:W4:Y:S01]  /*94a0*/  LDL.LU R91, [R1+0x938] ;  /* 0x00093800015b7983 */ /* 0x000f220000300800 */
[----:B------:R-:W-:-:S03]  /*94b0*/  LOP3.LUT R68, R0, 0x20, RZ, 0x3c, !PT ;  /* 0x0000002000447812 */ /* 0x000fc600078e3cff */
[----:B------:R-:W4:Y:S04]  /*94c0*/  LDL R84, [R1+0x4f0] ;  /* 0x0004f00001547983 */ /* 0x000f280000100800 */
[----:B------:R-:W4:Y:S04]  /*94d0*/  LDL R76, [R1+0x510] ;  /* 0x00051000014c7983 */ /* 0x000f280000100800 */
[----:B------:R-:W4:Y:S04]  /*94e0*/  LDL R85, [R1+0x50c] ;  /* 0x00050c0001557983 */ /* 0x000f280000100800 */
[----:B------:R-:W4:Y:S04]  /*94f0*/  LDL R82, [R1+0x530] ;  /* 0x0005300001527983 */ /* 0x000f280000100800 */
[----:B------:R-:W4:Y:S04]  /*9500*/  LDL R77, [R1+0x52c] ;  /* 0x00052c00014d7983 */ /* 0x000f280000100800 */
        /* <DEDUP_REMOVED lines=9> */
[----:B-1----:R-:W-:-:S03]  /*95a0*/  PRMT R92, RZ, 0x7610, R92 ;  /* 0x00007610ff5c7816 */ /* 0x002fc6000000005c */
        /* <DEDUP_REMOVED lines=12> */
[----:B-1----:R-:W-:Y:S01]  /*9670*/  PRMT R92, RZ, 0x7610, R92 ;  /* 0x00007610ff5c7816 */ /* 0x002fe2000000005c */
[----:B------:R-:W-:Y:S02]  /*9680*/  @P0 IMAD.MOV.U32 R80, RZ, RZ, R75 ;  /* 0x000000ffff500224 */ /* 0x000fe400078e004b */
[----:B----4-:R-:W-:Y:S01]  /*9690*/  @P0 IMAD.MOV.U32 R81, RZ, RZ, R74 ;  /* 0x000000ffff510224 */ /* 0x010fe200078e004a */
[----:B------:R-:W2:Y:S04]  /*96a0*/  LDL R75, [R1+0x550] ;  /* 0x00055000014b7983 */ /* 0x000ea80000100800 */
[----:B------:R-:W4:Y:S01]  /*96b0*/  @P0 LDG.E.U16 R92, desc[UR24][R62.64] ;  /* 0x000000183e5c0981 */ /* 0x000f22000c1e1500 */
[----:B------:R-:W-:-:S03]  /*96c0*/  @P0 IMAD.MOV.U32 R72, RZ, RZ, R65 ;  /* 0x000000ffff480224 */ /* 0x000fc600078e0041 */
[----:B------:R-:W2:Y:S04]  /*96d0*/  LDL R74, [R1+0x54c] ;  /* 0x00054c00014a7983 */ /* 0x000ea80000100800 */
[----:B------:R-:W2:Y:S04]  /*96e0*/  LDL R63, [R1+0x4ec] ;  /* 0x0004ec00013f7983 */ /* 0x000ea80000100800 */
[----:B---3--:R0:W-:Y:S02]  /*96f0*/  STS.U16 [R0+UR10+0x13c00], R3 ;  /* 0x013c000300007988 */ /* 0x0081e4000800040a */
[----:B0-----:R-:W-:-:S06]  /*9700*/  PRMT R3, RZ, 0x7610, R3 ;  /* 0x00007610ff037816 */ /* 0x001fcc0000000003 */
[----:B------:R-:W3:Y:S04]  /*9710*/  @P0 LDG.E.U16 R3, desc[UR24][R80.64] ;  /* 0x0000001850030981 */ /* 0x000ee8000c1e1500 */
[----:B----4-:R-:W-:Y:S01]  /*9720*/  STS.U16 [R68+UR10+0x10100], R92 ;  /* 0x0101005c44007988 */ /* 0x010fe2000800040a */
[----:B------:R-:W-:Y:S01]  /*9730*/  @P0 IMAD.MOV.U32 R62, RZ, RZ, R84 ;  /* 0x000000ffff3e0224 */ /* 0x000fe200078e0054 */
[----:B--2---:R-:W-:Y:S02]  /*9740*/  @P0 LOP3.LUT R75, R75, R74, RZ, 0x3c, !PT ;  /* 0x0000004a4b4b0212 */ /* 0x004fe400078e3cff */
[----:B------:R-:W2:Y:S04]  /*9750*/  LDL R80, [R1+0x58c] ;  /* 0x00058c0001507983 */ /* 0x000ea80000100800 */
[----:B------:R-:W2:Y:S04]  /*9760*/  LDL R81, [R1+0x590] ;  /* 0x0005900001517983 */ /* 0x000ea80000100800 */
[----:B---3--:R0:W-:Y:S02]  /*9770*/  STS.U16 [R68+UR10+0x10500], R3 ;  /* 0x0105000344007988 */ /* 0x0081e4000800040a */
[----:B0-----:R-:W-:-:S06]  /*9780*/  PRMT R3, RZ, 0x7610, R3 ;  /* 0x00007610ff037816 */ /* 0x001fcc0000000003 */
[----:B------:R-:W3:Y:S01]  /*9790*/  @P0 LDG.E.U16 R3, desc[UR24][R72.64] ;  /* 0x0000001848030981 */ /* 0x000ee2000c1e1500 */
[----:B------:R-:W-:Y:S01]  /*97a0*/  @P0 IMAD.MOV.U32 R84, RZ, RZ, R76 ;  /* 0x000000ffff540224 */ /* 0x000fe200078e004c */
[----:B------:R-:W-:Y:S02]  /*97b0*/  @P0 LOP3.LUT R74, R75, R74, RZ, 0x3c, !PT ;  /* 0x0000004a4b4a0212 */ /* 0x000fe400078e3cff */
[----:B--2---:R-:W-:Y:S01]  /*97c0*/  @P0 LOP3.LUT R81, R81, R80, RZ, 0x3c, !PT ;  /* 0x0000005051510212 */ /* 0x004fe200078e3cff */
[----:B------:R-:W2:Y:S04]  /*97d0*/  LDL.LU R72, [R1+0x934] ;  /* 0x0009340001487983 */ /* 0x000ea80000300800 */
[----:B---3--:R0:W-:Y:S01]  /*97e0*/  STS.U16 [R68+UR10+0x10900], R3 ;  /* 0x0109000344007988 */ /* 0x0081e2000800040a */
[----:B------:R-:W-:Y:S01]  /*97f0*/  @P0 IMAD.MOV.U32 R76, RZ, RZ, R82 ;  /* 0x000000ffff4c0224 */ /* 0x000fe200078e0052 */
[----:B------:R-:W-:-:S02]  /*9800*/  @P0 LOP3.LUT R75, R75, R74, RZ, 0x3c, !PT ;  /* 0x0000004a4b4b0212 */ /* 0x000fc400078e3cff */
[----:B------:R-:W-:Y:S01]  /*9810*/  @P0 LOP3.LUT R80, R81, R80, RZ, 0x3c, !PT ;  /* 0x0000005051500212 */ /* 0x000fe200078e3cff */
[----:B------:R-:W3:Y:S04]  /*9820*/  LDL R73, [R1+0x5ac] ;  /* 0x0005ac0001497983 */ /* 0x000ee80000100800 */
[----:B------:R-:W4:Y:S01]  /*9830*/  LDL R65, [R1+0x5b0] ;  /* 0x0005b00001417983 */ /* 0x000f220000100800 */
[----:B0-----:R-:W-:-:S06]  /*9840*/  PRMT R3, RZ, 0x7610, R3 ;  /* 0x00007610ff037816 */ /* 0x001fcc0000000003 */
[----:B------:R-:W2:Y:S01]  /*9850*/  @P0 LDG.E.U16 R3, desc[UR24][R70.64] ;  /* 0x0000001846030981 */ /* 0x000ea2000c1e1500 */
[----:B------:R-:W-:Y:S01]  /*9860*/  @P0 IMAD.MOV.U32 R82, RZ, RZ, R69 ;  /* 0x000000ffff520224 */ /* 0x000fe200078e0045 */
[----:B------:R-:W-:Y:S02]  /*9870*/  @P0 LOP3.LUT R81, R81, R80, RZ, 0x3c, !PT ;  /* 0x0000005051510212 */ /* 0x000fe400078e3cff */
[----:B------:R-:W3:Y:S04]  /*9880*/  LDL.LU R71, [R1+0x930] ;  /* 0x0009300001477983 */ /* 0x000ee80000300800 */
[----:B------:R-:W3:Y:S04]  /*9890*/  LDL R70, [R1+0x5cc] ;  /* 0x0005cc0001467983 */ /* 0x000ee80000100800 */
[----:B--2---:R0:W-:Y:S02]  /*98a0*/  STS.U16 [R68+UR10+0x10d00], R3 ;  /* 0x010d000344007988 */ /* 0x0041e4000800040a */
[----:B0-----:R-:W-:-:S06]  /*98b0*/  PRMT R3, RZ, 0x7610, R3 ;  /* 0x00007610ff037816 */ /* 0x001fcc0000000003 */
[----:B------:R-:W2:Y:S04]  /*98c0*/  @P0 LDG.E.U16 R3, desc[UR24][R62.64] ;  /* 0x000000183e030981 */ /* 0x000ea8000c1e1500 */
[----:B------:R-:W3:Y:S04]  /*98d0*/  LDL.LU.64 R62, [R1+0x928] ;  /* 0x00092800013e7983 */ /* 0x000ee80000300a00 */
        /* <DEDUP_REMOVED lines=15> */
[----:B--2---:R0:W-:Y:S02]  /*99d0*/  STS.U16 [R68+UR10+0x12100], R3 ;  /* 0x0121000344007988 */ /* 0x0041e4000800040a */
[----:B0-----:R-:W-:-:S06]  /*99e0*/  PRMT R3, RZ, 0x7610, R3 ;  /* 0x00007610ff037816 */ /* 0x001fcc0000000003 */
[----:B------:R4:W2:Y:S02]  /*99f0*/  @P0 LDG.E.U16 R3, desc[UR24][R80.64] ;  /* 0x0000001850030981 */ /* 0x0008a4000c1e1500 */
[----:B----4-:R-:W-:Y:S02]  /*9a00*/  @P0 IMAD.MOV.U32 R80, RZ, RZ, R65 ;  /* 0x000000ffff500224 */ /* 0x010fe400078e0041 */
[----:B---3--:R-:W-:Y:S01]  /*9a10*/  @P0 IMAD.MOV.U32 R81, RZ, RZ, R73 ;  /* 0x000000ffff510224 */ /* 0x008fe200078e0049 */
[----:B------:R-:W3:Y:S04]  /*9a20*/  LDL R65, [R1+0x478] ;  /* 0x0004780001417983 */ /* 0x000ee80000100800 */
[----:B------:R-:W4:Y:S04]  /*9a30*/  LDL R73, [R1+0x474] ;  /* 0x0004740001497983 */ /* 0x000f280000100800 */
[----:B--2---:R0:W-:Y:S02]  /*9a40*/  STS.U16 [R68+UR10+0x12500], R3 ;  /* 0x0125000344007988 */ /* 0x0041e4000800040a */
[----:B0-----:R-:W-:-:S06]  /*9a50*/  PRMT R3, RZ, 0x7610, R3 ;  /* 0x00007610ff037816 */ /* 0x001fcc0000000003 */
[----:B------:R0:W2:Y:S02]  /*9a60*/  @P0 LDG.E.U16 R3, desc[UR24][R80.64] ;  /* 0x0000001850030981 */ /* 0x0000a4000c1e1500 */
[----:B0-----:R-:W-:Y:S02]  /*9a70*/  @P0 IMAD.MOV.U32 R80, RZ, RZ, R91 ;  /* 0x000000ffff500224 */ /* 0x001fe400078e005b */
[----:B------:R-:W-:Y:S01]  /*9a80*/  @P0 IMAD.MOV.U32 R81, RZ, RZ, R70 ;  /* 0x000000ffff510224 */ /* 0x000fe200078e0046 */
[----:B------:R-:W3:Y:S04]  /*9a90*/  LDL.LU R91, [R1+0x908] ;  /* 0x00090800015b7983 */ /* 0x000ee80000300800 */
[----:B--2---:R0:W-:Y:S01]  /*9aa0*/  STS.U16 [R68+UR10+0x12900], R3 ;  /* 0x0129000344007988 */ /* 0x0041e2000800040a */
[----:B------:R-:W-:Y:S01]  /*9ab0*/  @P0 IMAD.MOV.U32 R70, RZ, RZ, R78 ;  /* 0x000000ffff460224 */ /* 0x000fe200078e004e */
[----:B------:R-:W-:-:S02]  /*9ac0*/  PRMT R92, RZ, 0x7610, R92 ;  /* 0x00007610ff5c7816 */ /* 0x000fc4000000005c */
[----:B------:R-:W2:Y:S04]  /*9ad0*/  LDL R82, [R1+0x4d4] ;  /* 0x0004d40001527983 */ /* 0x000ea80000100800 */
[----:B------:R-:W2:Y:S01]  /*9ae0*/  LDL R83, [R1+0x4d8] ;  /* 0x0004d80001537983 */ /* 0x000ea20000100800 */
[----:B0-----:R-:W-:-:S03]  /*9af0*/  PRMT R3, RZ, 0x7610, R3 ;  /* 0x00007610ff037816 */ /* 0x001fc60000000003 */
[----:B------:R-:W2:Y:S04]  /*9b00*/  LDL R69, [R1+0x4f8] ;  /* 0x0004f80001457983 */ /* 0x000ea80000100800 */
[----:B------:R-:W2:Y:S04]  /*9b10*/  @P0 LDG.E.U16 R3, desc[UR24][R80.64] ;  /* 0x0000001850030981 */ /* 0x000ea8000c1e1500 */
[----:B------:R-:W3:Y:S04]  /*9b20*/  LDL R78, [R1+0x574] ;  /* 0x00057400014e7983 */ /* 0x000ee80000100800 */
[----:B------:R-:W3:Y:S04]  /*9b30*/  LDL R80, [R1+0x514] ;  /* 0x0005140001507983 */ /* 0x000ee80000100800 */
[----:B------:R-:W3:Y:S04]  /*9b40*/  LDL R81, [R1+0x518] ;  /* 0x0005180001517983 */ /* 0x000ee80000100800 */
[----:B--2---:R0:W-:Y:S02]  /*9b50*/  STS.U16 [R68+UR10+0x12d00], R3 ;  /* 0x012d000344007988 */ /* 0x0041e4000800040a */
[----:B0-----:R-:W-:-:S06]  /*9b60*/  PRMT R3, RZ, 0x7610, R3 ;  /* 0x00007610ff037816 */ /* 0x001fcc0000000003 */
[----:B------:R-:W2:Y:S04]  /*9b70*/  @P0 LDG.E.U16 R3, desc[UR24][R74.64] ;  /* 0x000000184a030981 */ /* 0x000ea8000c1e1500 */
[----:B------:R-:W3:Y:S04]  /*9b80*/  LDL R74, [R1+0x494] ;  /* 0x00049400014a7983 */ /* 0x000ee80000100800 */
[----:B------:R-:W3:Y:S04]  /*9b90*/  LDL R75, [R1+0x498] ;  /* 0x00049800014b7983 */ /* 0x000ee80000100800 */
[----:B--2---:R0:W-:Y:S02]  /*9ba0*/  STS.U16 [R68+UR10+0x13100], R3 ;  /* 0x0131000344007988 */ /* 0x0041e4000800040a */
[----:B0-----:R-:W-:-:S06]  /*9bb0*/  PRMT R3, RZ, 0x7610, R3 ;  /* 0x00007610ff037816 */ /* 0x001fcc0000000003 */
[----:B------:R0:W2:Y:S02]  /*9bc0*/  @P0 LDG.E.U16 R3, desc[UR24][R70.64] ;  /* 0x0000001846030981 */ /* 0x0000a4000c1e1500 */
[----:B0-----:R-:W-:Y:S02]  /*9bd0*/  @P0 IMAD.MOV.U32 R70, RZ, RZ, R76 ;  /* 0x000000ffff460224 */ /* 0x001fe400078e004c */
[----:B------:R-:W-:Y:S01]  /*9be0*/  @P0 IMAD.MOV.U32 R71, RZ, RZ, R77 ;  /* 0x000000ffff470224 */ /* 0x000fe200078e004d */
[----:B---3--:R-:W-:Y:S01]  /*9bf0*/  @P0 LOP3.LUT R75, R75, R74, RZ, 0x3c, !PT ;  /* 0x0000004a4b4b0212 */ /* 0x008fe200078e3cff */
[----:B------:R-:W3:Y:S04]  /*9c00*/  LDL R76, [R1+0x4b4] ;  /* 0x0004b400014c7983 */ /* 0x000ee80000100800 */
[----:B--2---:R0:W-:Y:S04]  /*9c10*/  STS.U16 [R68+UR10+0x13500], R3 ;  /* 0x0135000344007988 */ /* 0x0041e8000800040a */
[----:B------:R-:W3:Y:S01]  /*9c20*/  LDL R77, [R1+0x4b8] ;  /* 0x0004b800014d7983 */ /* 0x000ee20000100800 */
[----:B0-----:R-:W-:-:S06]  /*9c30*/  PRMT R3, RZ, 0x7610, R3 ;  /* 0x00007610ff037816 */ /* 0x001fcc0000000003 */
[----:B------:R0:W2:Y:S02]  /*9c40*/  @P0 LDG.E.U16 R3, desc[UR24][R70.64] ;  /* 0x0000001846030981 */ /* 0x0000a4000c1e1500 */
[----:B0-----:R-:W-:Y:S02]  /*9c50*/  @P0 IMAD.MOV.U32 R70, RZ, RZ, R72 ;  /* 0x000000ffff460224 */ /* 0x001fe400078e0048 */
[----:B------:R-:W-:Y:S01]  /*9c60*/  @P0 IMAD.MOV.U32 R71, RZ, RZ, R79 ;  /* 0x000000ffff470224 */ /* 0x000fe200078e004f */
[----:B------:R-:W-:Y:S01]  /*9c70*/  @P0 LOP3.LUT R74, R75, R74, RZ, 0x3c, !PT ;  /* 0x0000004a4b4a0212 */ /* 0x000fe200078e3cff */
[----:B------:R-:W4:Y:S04]  /*9c80*/  LDL R72, [R1+0x554] ;  /* 0x0005540001487983 */ /* 0x000f280000100800 */
[----:B--2---:R0:W-:Y:S01]  /*9c90*/  STS.U16 [R68+UR10+0x13900], R3 ;  /* 0x0139000344007988 */ /* 0x0041e2000800040a */
[----:B---3--:R-:W-:-:S02]  /*9ca0*/  @P0 LOP3.LUT R77, R77, R76, RZ, 0x3c, !PT ;  /* 0x0000004c4d4d0212 */ /* 0x008fc400078e3cff */
[----:B------:R-:W-:Y:S01]  /*9cb0*/  @P0 LOP3.LUT R83, R83, R82, RZ, 0x3c, !PT ;  /* 0x0000005253530212 */ /* 0x000fe200078e3cff */
[----:B------:R-:W2:Y:S01]  /*9cc0*/  LDL R79, [R1+0x578] ;  /* 0x00057800014f7983 */ /* 0x000ea20000100800 */
[----:B0-----:R-:W-:-:S06]  /*9cd0*/  PRMT R3, RZ, 0x7610, R3 ;  /* 0x00007610ff037816 */ /* 0x001fcc0000000003 */
[----:B------:R0:W3:Y:S01]  /*9ce0*/  @P0 LDG.E.U16 R3, desc[UR24][R70.64] ;  /* 0x0000001846030981 */ /* 0x0000e2000c1e1500 */
[----:B------:R-:W-:Y:S01]  /*9cf0*/  @P0 LOP3.LUT R75, R75, R74, RZ, 0x3c, !PT ;  /* 0x0000004a4b4b0212 */ /* 0x000fe200078e3cff */
[----:B0-----:R-:W-:Y:S02]  /*9d00*/  @P0 IMAD.MOV.U32 R70, RZ, RZ, R65 ;  /* 0x000000ffff460224 */ /* 0x001fe400078e0041 */
[----:B----4-:R-:W-:Y:S01]  /*9d10*/  @P0 IMAD.MOV.U32 R71, RZ, RZ, R73 ;  /* 0x000000ffff470224 */ /* 0x010fe200078e0049 */
[----:B---3--:R0:W-:Y:S04]  /*9d20*/  STS.U16 [R68+UR10+0x13d00], R3 ;  /* 0x013d000344007988 */ /* 0x0081e8000800040a */
[----:B------:R-:W3:Y:S01]  /*9d30*/  @P0 LDG.E.U16 R92, desc[UR24][R70.64] ;  /* 0x00000018465c0981 */ /* 0x000ee2000c1e1500 */
[----:B------:R-:W-:-:S02]  /*9d40*/  LOP3.LUT R65, R0, 0x40, RZ, 0x3c, !PT ;  /* 0x0000004000417812 */ /* 0x000fc400078e3cff */
[----:B------:R-:W-:Y:S01]  /*9d50*/  @P0 LOP3.LUT R76, R77, R76, RZ, 0x3c, !PT ;  /* 0x0000004c4d4c0212 */ /* 0x000fe200078e3cff */
[----:B------:R-:W4:Y:S01]  /*9d60*/  LDL R73, [R1+0x558] ;  /* 0x0005580001497983 */ /* 0x000f220000100800 */
[----:B0-----:R-:W-:Y:S02]  /*9d70*/  PRMT R3, RZ, 0x7610, R3 ;  /* 0x00007610ff037816 */ /* 0x001fe40000000003 */
[----:B------:R-:W-:Y:S01]  /*9d80*/  @P0 LOP3.LUT R82, R83, R82, RZ, 0x3c, !PT ;  /* 0x0000005253520212 */ /* 0x000fe200078e3cff */
[----:B------:R-:W2:Y:S04]  /*9d90*/  LDL R68, [R1+0x4f4] ;  /* 0x0004f40001447983 */ /* 0x000ea80000100800 */
[----:B------:R-:W2:Y:S01]  /*9da0*/  @P0 LDG.E.U16 R3, desc[UR24][R74.64] ;  /* 0x000000184a030981 */ /* 0x000ea2000c1e1500 */
[----:B------:R-:W-:-:S02]  /*9db0*/  @P0 LOP3.LUT R77, R77, R76, RZ, 0x3c, !PT ;  /* 0x0000004c4d4d0212 */ /* 0x000fc400078e3cff */
[----:B------:R-:W-:Y:S01]  /*9dc0*/  @P0 LOP3.LUT R81, R81, R80, RZ, 0x3c, !PT ;  /* 0x0000005051510212 */ /* 0x000fe200078e3cff */
[----:B------:R-:W2:Y:S04]  /*9dd0*/  LDL R70, [R1+0x534] ;  /* 0x0005340001467983 */ /* 0x000ea80000100800 */
[----:B------:R-:W2:Y:S04]  /*9de0*/  LDL R71, [R1+0x538] ;  /* 0x0005380001477983 */ /* 0x000ea80000100800 */
[----:B---3--:R-:W-:Y:S01]  /*9df0*/  STS.U16 [R65+UR10+0x10200], R92 ;  /* 0x0102005c41007988 */ /* 0x008fe2000800040a */
[----:B------:R-:W-:-:S02]  /*9e00*/  @P0 LOP3.LUT R83, R83, R82, RZ, 0x3c, !PT ;  /* 0x0000005253530212 */ /* 0x000fc400078e3cff */
[----:B----4-:R-:W-:Y:S01]  /*9e10*/  @P0 LOP3.LUT R73, R73, R72, RZ, 0x3c, !PT ;  /* 0x0000004849490212 */ /* 0x010fe200078e3cff */
[----:B------:R-:W3:Y:S01]  /*9e20*/  LDL R74, [R1+0x594] ;  /* 0x00059400014a7983 */ /* 0x000ee20000100800 */
[----:B--2---:R-:W-:-:S03]  /*9e30*/  @P0 LOP3.LUT R69, R69, R68, RZ, 0x3c, !PT ;  /* 0x0000004445450212 */ /* 0x004fc600078e3cff */
[----:B------:R-:W3:Y:S04]  /*9e40*/  LDL R75, [R1+0x598] ;  /* 0x00059800014b7983 */ /* 0x000ee80000100800 */
[----:B------:R0:W-:Y:S02]  /*9e50*/  STS.U16 [R65+UR10+0x10600], R3 ;  /* 0x0106000341007988 */ /* 0x0001e4000800040a */
[----:B0-----:R-:W-:-:S06]  /*9e60*/  PRMT R3, RZ, 0x7610, R3 ;  /* 0x00007610ff037816 */ /* 0x001fcc0000000003 */
[----:B------:R-:W2:Y:S01]  /*9e70*/  @P0 LDG.E.U16 R3, desc[UR24][R76.64] ;  /* 0x000000184c030981 */ /* 0x000ea2000c1e1500 */
[----:B------:R-:W-:Y:S02]  /*9e80*/  @P0 LOP3.LUT R68, R69, R68, RZ, 0x3c, !PT ;  /* 0x0000004445440212 */ /* 0x000fe400078e3cff */
[----:B------:R-:W-:Y:S02]  /*9e90*/  @P0 LOP3.LUT R80, R81, R80, RZ, 0x3c, !PT ;  /* 0x0000005051500212 */ /* 0x000fe400078e3cff */
[----:B------:R-:W-:Y:S02]  /*9ea0*/  @P0 LOP3.LUT R71, R71, R70, RZ, 0x3c, !PT ;  /* 0x0000004647470212 */ /* 0x000fe400078e3cff */
[----:B------:R-:W-:Y:S02]  /*9eb0*/  @P0 LOP3.LUT R72, R73, R72, RZ, 0x3c, !PT ;  /* 0x0000004849480212 */ /* 0x000fe400078e3cff */
[----:B------:R-:W-:Y:S01]  /*9ec0*/  @P0 LOP3.LUT R79, R79, R78, RZ, 0x3c, !PT ;  /* 0x0000004e4f4f0212 */ /* 0x000fe200078e3cff */
[----:B------:R-:W4:Y:S04]  /*9ed0*/  LDL R76, [R1+0x5b4] ;  /* 0x0005b400014c7983 */ /* 0x000f280000100800 */
[----:B------:R-:W3:Y:S04]  /*9ee0*/  LDL R77, [R1+0x5b8] ;  /* 0x0005b800014d7983 */ /* 0x000ee80000100800 */
[----:B--2---:R0:W-:Y:S02]  /*9ef0*/  STS.U16 [R65+UR10+0x10a00], R3 ;  /* 0x010a000341007988 */ /* 0x0041e4000800040a */
[----:B0-----:R-:W-:-:S06]  /*9f00*/  PRMT R3, RZ, 0x7610, R3 ;  /* 0x00007610ff037816 */ /* 0x001fcc0000000003 */
[----:B------:R-:W2:Y:S01]  /*9f10*/  @P0 LDG.E.U16 R3, desc[UR24][R82.64] ;  /* 0x0000001852030981 */ /* 0x000ea2000c1e1500 */
[----:B------:R-:W-:Y:S02]  /*9f20*/  @P0 LOP3.LUT R69, R69, R68, RZ, 0x3c, !PT ;  /* 0x0000004445450212 */ /* 0x000fe400078e3cff */
[----:B------:R-:W-:Y:S02]  /*9f30*/  @P0 LOP3.LUT R81, R81, R80, RZ, 0x3c, !PT ;  /* 0x0000005051510212 */ /* 0x000fe400078e3cff */
[----:B------:R-:W-:Y:S02]  /*9f40*/  @P0 LOP3.LUT R70, R71, R70, RZ, 0x3c, !PT ;  /* 0x0000004647460212 */ /* 0x000fe400078e3cff */
[----:B------:R-:W-:Y:S02]  /*9f50*/  @P0 LOP3.LUT R73, R73, R72, RZ, 0x3c, !PT ;  /* 0x0000004849490212 */ /* 0x000fe400078e3cff */
[----:B------:R-:W-:Y:S01]  /*9f60*/  @P0 LOP3.LUT R78, R79, R78, RZ, 0x3c, !PT ;  /* 0x0000004e4f4e0212 */ /* 0x000fe200078e3cff */
[----:B------:R-:W3:Y:S04]  /*9f70*/  LDL.LU.64 R82, [R1+0x900] ;  /* 0x0009000001527983 */ /* 0x000ee80000300a00 */
[----:B--2---:R0:W-:Y:S02]  /*9f80*/  STS.U16 [R65+UR10+0x10e00], R3 ;  /* 0x010e000341007988 */ /* 0x0041e4000800040a */
[----:B0-----:R-:W-:-:S06]  /*9f90*/  PRMT R3, RZ, 0x7610, R3 ;  /* 0x00007610ff037816 */ /* 0x001fcc0000000003 */
[----:B------:R-:W2:Y:S01]  /*9fa0*/  @P0 LDG.E.U16 R3, desc[UR24][R68.64] ;  /* 0x0000001844030981 */ /* 0x000ea2000c1e1500 */
[----:B------:R-:W-:Y:S02]  /*9fb0*/  @P0 LOP3.LUT R71, R71, R70, RZ, 0x3c, !PT ;  /* 0x0000004647470212 */ /* 0x000fe400078e3cff */
[----:B------:R-:W-:Y:S02]  /*9fc0*/  @P0 LOP3.LUT R79, R79, R78, RZ, 0x3c, !PT ;  /* 0x0000004e4f4f0212 */ /* 0x000fe400078e3cff */
[----:B---3--:R-:W-:Y:S01]  /*9fd0*/  @P0 LOP3.LUT R75, R75, R74, RZ, 0x3c, !PT ;  /* 0x0000004a4b4b0212 */ /* 0x008fe200078e3cff */
[----:B------:R-:W3:Y:S04]  /*9fe0*/  LDL.LU.64 R68, [R1+0x8f8] ;  /* 0x0008f80001447983 */ /* 0x000ee80000300a00 */
[----:B--2---:R0:W-:Y:S02]  /*9ff0*/  STS.U16 [R65+UR10+0x11200], R3 ;  /* 0x0112000341007988 */ /* 0x0041e4000800040a */
[----:B0-----:R-:W-:-:S06]  /*a000*/  PRMT R3, RZ, 0x7610, R3 ;  /* 0x00007610ff037816 */ /* 0x001fcc0000000003 */
[----:B------:R-:W2:Y:S01]  /*a010*/  @P0 LDG.E.U16 R3, desc[UR24][R80.64] ;  /* 0x0000001850030981 */ /* 0x000ea2000c1e1500 */
[----:B------:R-:W-:-:S03]  /*a020*/  @P0 LOP3.LUT R74, R75, R74, RZ, 0x3c, !PT ;  /* 0x0000004a4b4a0212 */ /* 0x000fc600078e3cff */
        /* <DEDUP_REMOVED lines=16> */
[----:B0-----:R-:W-:Y:S02]  /*a130*/  @P0 IMAD.MOV.U32 R74, RZ, RZ, R77 ;  /* 0x000000ffff4a0224 */ /* 0x001fe400078e004d */
[----:B----4-:R-:W-:Y:S01]  /*a140*/  @P0 IMAD.MOV.U32 R75, RZ, RZ, R76 ;  /* 0x000000ffff4b0224 */ /* 0x010fe200078e004c */
[----:B------:R-:W-:Y:S01]  /*a150*/  PRMT R92, RZ, 0x7610, R92 ;  /* 0x00007610ff5c7816 */ /* 0x000fe2000000005c */
[----:B------:R-:W4:Y:S04]  /*a160*/  LDL R76, [R1+0x4a0] ;  /* 0x0004a000014c7983 */ /* 0x000f280000100800 */
        /* <DEDUP_REMOVED lines=8> */
[----:B---3--:R-:W2:Y:S04]  /*a1f0*/  @P0 LDG.E.U16 R3, desc[UR24][R72.64] ;  /* 0x0000001848030981 */ /* 0x008ea8000c1e1500 */
[----:B------:R-:W3:Y:S04]  /*a200*/  LDL R73, [R1+0x47c] ;  /* 0x00047c0001497983 */ /* 0x000ee80000100800 */
[----:B--2---:R0:W-:Y:S02]  /*a210*/  STS.U16 [R65+UR10+0x12e00], R3 ;  /* 0x012e000341007988 */ /* 0x0041e4000800040a */
[----:B0-----:R-:W-:-:S06]  /*a220*/  PRMT R3, RZ, 0x7610, R3 ;  /* 0x00007610ff037816 */ /* 0x001fcc0000000003 */
[----:B------:R0:W2:Y:S01]  /*a230*/  @P0 LDG.E.U16 R3, desc[UR24][R70.64] ;  /* 0x0000001846030981 */ /* 0x0000a2000c1e1500 */
[----:B------:R-:W-:Y:S02]  /*a240*/  @P0 IMAD.MOV.U32 R72, RZ, RZ, R74 ;  /* 0x000000ffff480224 */ /* 0x000fe400078e004a */
[----:B----4-:R-:W-:Y:S01]  /*a250*/  @P0 IMAD.MOV.U32 R78, RZ, RZ, R76 ;  /* 0x000000ffff4e0224 */ /* 0x010fe200078e004c */
[----:B------:R-:W4:Y:S01]  /*a260*/  LDL R74, [R1+0x580] ;  /* 0x00058000014a7983 */ /* 0x000f220000100800 */
[----:B------:R-:W-:-:S03]  /*a270*/  @P0 IMAD.MOV.U32 R79, RZ, RZ, R75 ;  /* 0x000000ffff4f0224 */ /* 0x000fc600078e004b */
[----:B---3--:R-:W3:Y:S01]  /*a280*/  @P0 LDG.E.U16 R92, desc[UR24][R72.64] ;  /* 0x00000018485c0981 */ /* 0x008ee2000c1e1500 */
[----:B0-----:R-:W-:-:S03]  /*a290*/  LOP3.LUT R71, R0, 0x60, RZ, 0x3c, !PT ;  /* 0x0000006000477812 */ /* 0x001fc600078e3cff */
[----:B------:R-:W3:Y:S04]  /*a2a0*/  LDL R70, [R1+0x540] ;  /* 0x0005400001467983 */ /* 0x000ee80000100800 */
[----:B------:R-:W3:Y:S04]  /*a2b0*/  LDL R76, [R1+0x5a0] ;  /* 0x0005a000014c7983 */ /* 0x000ee80000100800 */
[----:B------:R-:W3:Y:S04]  /*a2c0*/  LDL R72, [R1+0x560] ;  /* 0x0005600001487983 */ /* 0x000ee80000100800 */
[----:B------:R-:W3:Y:S04]  /*a2d0*/  LDL R73, [R1+0x57c] ;  /* 0x00057c0001497983 */ /* 0x000ee80000100800 */
[----:B------:R-:W3:Y:S04]  /*a2e0*/  LDL R75, [R1+0x59c] ;  /* 0x00059c00014b7983 */ /* 0x000ee80000100800 */
[----:B--2---:R0:W-:Y:S02]  /*a2f0*/  STS.U16 [R65+UR10+0x13200], R3 ;  /* 0x0132000341007988 */ /* 0x0041e4000800040a */
[----:B0-----:R-:W-:-:S06]  /*a300*/  PRMT R3, RZ, 0x7610, R3 ;  /* 0x00007610ff037816 */ /* 0x001fcc0000000003 */
[----:B------:R0:W2:Y:S02]  /*a310*/  @P0 LDG.E.U16 R3, desc[UR24][R68.64] ;  /* 0x0000001844030981 */ /* 0x0000a4000c1e1500 */
[----:B0-----:R-:W-:Y:S02]  /*a320*/  @P0 IMAD.MOV.U32 R68, RZ, RZ, R62 ;  /* 0x000000ffff440224 */ /* 0x001fe400078e003e */
[----:B------:R-:W-:Y:S01]  /*a330*/  @P0 IMAD.MOV.U32 R69, RZ, RZ, R66 ;  /* 0x000000ffff450224 */ /* 0x000fe200078e0042 */
        /* <DEDUP_REMOVED lines=15> */
[----:B0-----:R-:W-:-:S02]  /*a430*/  PRMT R3, RZ, 0x7610, R3 ;  /* 0x00007610ff037816 */ /* 0x001fc40000000003 */
[----:B------:R-:W2:Y:S04]  /*a440*/  LDL R65, [R1+0x4fc] ;  /* 0x0004fc0001417983 */ /* 0x000ea80000100800 */
[----:B------:R0:W2:Y:S04]  /*a450*/  @P0 LDG.E.U16 R3, desc[UR24][R78.64] ;  /* 0x000000184e030981 */ /* 0x0000a8000c1e1500 */
[----:B------:R1:W-:Y:S04]  /*a460*/  STS.U16 [R71+UR10+0x13f00], R67 ;  /* 0x013f004347007988 */ /* 0x0003e8000800040a */
[----:B---3--:R3:W-:Y:S01]  /*a470*/  STS.U16 [R71+UR10+0x10300], R92 ;  /* 0x0103005c47007988 */ /* 0x0087e2000800040a */
[----:B0-----:R-:W-:-:S02]  /*a480*/  @P0 IMAD.MOV.U32 R78, RZ, RZ, R77 ;  /* 0x000000ffff4e0224 */ /* 0x001fc400078e004d */
[----:B------:R-:W-:Y:S01]  /*a490*/  @P0 IMAD.MOV.U32 R79, RZ, RZ, R62 ;  /* 0x000000ffff4f0224 */ /* 0x000fe200078e003e */
[----:B-1----:R-:W4:Y:S01]  /*a4a0*/  LDL R67, [R1+0x51c] ;  /* 0x00051c0001437983 */ /* 0x002f220000100800 */
[----:B---3--:R-:W-:-:S03]  /*a4b0*/  LOP3.LUT R92, R0, 0x60, RZ, 0x3c, !PT ;  /* 0x00000060005c7812 */ /* 0x008fc600078e3cff */
[----:B------:R-:W3:Y:S04]  /*a4c0*/  LDL R71, [R1+0x55c] ;  /* 0x00055c0001477983 */ /* 0x000ee80000100800 */
[----:B--2---:R0:W-:Y:S02]  /*a4d0*/  STS.U16 [R92+UR10+0x10700], R3 ;  /* 0x010700035c007988 */ /* 0x0041e4000800040a */
[----:B0-----:R-:W-:-:S06]  /*a4e0*/  PRMT R3, RZ, 0x7610, R3 ;  /* 0x00007610ff037816 */ /* 0x001fcc0000000003 */
[----:B------:R-:W2:Y:S01]  /*a4f0*/  @P0 LDG.E.U16 R3, desc[UR24][R78.64] ;  /* 0x000000184e030981 */ /* 0x000ea2000c1e1500 */
[----:B------:R-:W-:-:S03]  /*a500*/  @P0 IMAD.MOV.U32 R62, RZ, RZ, R64 ;  /* 0x000000ffff3e0224 */ /* 0x000fc600078e0040 */
[----:B------:R-:W3:Y:S04]  /*a510*/  LDL.LU.64 R78, [R1+0x8d8] ;  /* 0x0008d800014e7983 */ /* 0x000ee80000300a00 */
[----:B--2---:R0:W-:Y:S01]  /*a520*/  STS.U16 [R92+UR10+0x10b00], R3 ;  /* 0x010b00035c007988 */ /* 0x0041e2000800040a */
[----:B------:R-:W-:-:S03]  /*a530*/  @P0 IMAD.MOV.U32 R64, RZ, RZ, R66 ;  /* 0x000000ffff400224 */ /* 0x000fc600078e0042 */
[----:B------:R-:W2:Y:S01]  /*a540*/  LDL R77, [R1+0x5bc] ;  /* 0x0005bc00014d7983 */ /* 0x000ea20000100800 */
[----:B0-----:R-:W-:-:S06]  /*a550*/  PRMT R3, RZ, 0x7610, R3 ;  /* 0x00007610ff037816 */ /* 0x001fcc0000000003 */
[----:B------:R-:W2:Y:S01]  /*a560*/  @P0 LDG.E.U16 R3, desc[UR24][R62.64] ;  /* 0x000000183e030981 */ /* 0x000ea2000c1e1500 */
[----:B------:R-:W-:-:S03]  /*a570*/  @P0 IMAD.MOV.U32 R66, RZ, RZ, R68 ;  /* 0x000000ffff420224 */ /* 0x000fc600078e0044 */
[----:B------:R0:W5:Y:S04]  /*a580*/  LDL.LU.64 R62, [R1+0x8d0] ;  /* 0x0008d000013e7983 */ /* 0x0001680000300a00 */
[----:B--2---:R1:W-:Y:S02]  /*a590*/  STS.U16 [R92+UR10+0x10f00], R3 ;  /* 0x010f00035c007988 */ /* 0x0043e4000800040a */
[----:B-1----:R-:W-:-:S06]  /*a5a0*/  PRMT R3, RZ, 0x7610, R3 ;  /* 0x00007610ff037816 */ /* 0x002fcc0000000003 */
[----:B------:R-:W2:Y:S01]  /*a5b0*/  @P0 LDG.E.U16 R3, desc[UR24][R64.64] ;  /* 0x0000001840030981 */ /* 0x000ea2000c1e1500 */
[----:B------:R-:W-:-:S03]  /*a5c0*/  @P0 IMAD.MOV.U32 R68, RZ, RZ, R70 ;  /* 0x000000ffff440224 */ /* 0x000fc600078e0046 */
[----:B------:R0:W5:Y:S04]  /*a5d0*/  LDL.LU.64 R64, [R1+0x8c8] ;  /* 0x0008c80001407983 */ /* 0x0001680000300a00 */
[----:B--2---:R1:W-:Y:S02]  /*a5e0*/  STS.U16 [R92+UR10+0x11300], R3 ;  /* 0x011300035c007988 */ /* 0x0043e4000800040a */
[----:B-1----:R-:W-:-:S06]  /*a5f0*/  PRMT R3, RZ, 0x7610, R3 ;  /* 0x00007610ff037816 */ /* 0x002fcc0000000003 */
[----:B----4-:R-:W2:Y:S01]  /*a600*/  @P0 LDG.E.U16 R3, desc[UR24][R66.64] ;  /* 0x0000001842030981 */ /* 0x010ea2000c1e1500 */
        /* <DEDUP_REMOVED lines=9> */
[----:B---3--:R-:W2:Y:S01]  /*a6a0*/  @P0 LDG.E.U16 R3, desc[UR24][R70.64] ;  /* 0x0000001846030981 */ /* 0x008ea2000c1e1500 */
        /* <DEDUP_REMOVED lines=9> */
[----:B------:R-:W2:Y:S04]  /*a740*/  @P0 LDG.E.U16 R3, desc[UR24][R74.64] ;  /* 0x000000184a030981 */ /* 0x000ea8000c1e1500 */
[----:B------:R0:W5:Y:S04]  /*a750*/  LDL.LU.64 R74, [R1+0x8a0] ;  /* 0x0008a000014a7983 */ /* 0x0001680000300a00 */
[----:B------:R-:W3:Y:S04]  /*a760*/  LDL.LU R91, [R1+0x898] ;  /* 0x00089800015b7983 */ /* 0x000ee80000300800 */
[----:B--2---:R1:W-:Y:S02]  /*a770*/  STS.U16 [R92+UR10+0x12700], R3 ;  /* 0x012700035c007988 */ /* 0x0043e4000800040a */
[----:B-1----:R-:W-:-:S06]  /*a780*/  PRMT R3, RZ, 0x7610, R3 ;  /* 0x00007610ff037816 */ /* 0x002fcc0000000003 */
[----:B------:R-:W2:Y:S01]  /*a790*/  @P0 LDG.E.U16 R3, desc[UR24][R76.64] ;  /* 0x000000184c030981 */ /* 0x000ea2000c1e1500 */
[----:B------:R-:W-:Y:S02]  /*a7a0*/  UIADD3 UR7, UPT, UPT, UR10, 0x8000, URZ ;  /* 0x000080000a077890 */ /* 0x000fe4000fffe0ff */
[----:B------:R-:W-:Y:S01]  /*a7b0*/  UIADD3 UR8, UPT, UPT, UR10, 0x14000, URZ ;  /* 0x000140000a087890 */ /* 0x000fe2000fffe0ff */
[----:B------:R0:W5:Y:S04]  /*a7c0*/  LDL.LU.64 R76, [R1+0x890] ;  /* 0x00089000014c7983 */ /* 0x0001680000300a00 */
[----:B--2---:R1:W-:Y:S02]  /*a7d0*/  STS.U16 [R92+UR10+0x12b00], R3 ;  /* 0x012b00035c007988 */ /* 0x0043e4000800040a */
[----:B-1----:R-:W-:-:S06]  /*a7e0*/  PRMT R3, RZ, 0x7610, R3 ;  /* 0x00007610ff037816 */ /* 0x002fcc0000000003 */
[----:B------:R-:W2:Y:S04]  /*a7f0*/  @P0 LDG.E.U16 R3, desc[UR24][R78.64] ;  /* 0x000000184e030981 */ /* 0x000ea8000c1e1500 */
[----:B------:R0:W5:Y:S04]  /*a800*/  LDL.LU.64 R78, [R1+0x888] ;  /* 0x00088800014e7983 */ /* 0x0001680000300a00 */
[----:B--2---:R1:W-:Y:S02]  /*a810*/  STS.U16 [R92+UR10+0x12f00], R3 ;  /* 0x012f00035c007988 */ /* 0x0043e4000800040a */
[----:B-1----:R-:W-:-:S06]  /*a820*/  PRMT R3, RZ, 0x7610, R3 ;  /* 0x00007610ff037816 */ /* 0x002fcc0000000003 */
[----:B------:R-:W2:Y:S01]  /*a830*/  @P0 LDG.E.U16 R3, desc[UR24][R80.64] ;  /* 0x0000001850030981 */ /* 0x000ea2000c1e1500 */
[----:B------:R-:W-:-:S03]  /*a840*/  USHF.R.U32.HI UR7, URZ, 0x4, UR7 ;  /* 0x00000004ff077899 */ /* 0x000fc60008011607 */
        /* <DEDUP_REMOVED lines=9> */
[----:B------:R-:W-:-:S03]  /*a8e0*/  ISETP.LT.OR P0, PT, R93, 0x40, P2 ;  /* 0x000000405d00780c */ /* 0x000fc60001701670 */
[----:B------:R0:W5:Y:S01]  /*a8f0*/  LDL.LU.64 R84, [R1+0x870] ;  /* 0x0008700001547983 */ /* 0x0001620000300a00 */
[----:B------:R-:W-:Y:S02]  /*a900*/  USGXT.U32 UR15, UR7, 0xe ;  /* 0x0000000e070f789a */ /* 0x000fe40008000000 */
[----:B------:R-:W-:Y:S02]  /*a910*/  USGXT.U32 UR14, UR8, 0xe ;  /* 0x0000000e080e789a */ /* 0x000fe40008000000 */
[----:B------:R-:W-:Y:S02]  /*a920*/  UIADD3 UR18, UP1, UPT, UR15, 0x2000080, URZ ;  /* 0x020000800f127890 */ /* 0x000fe4000ff3e0ff */
[----:B------:R-:W-:Y:S01]  /*a930*/  UIADD3 UR20, UP2, UPT, UR14, 0x2, URZ ;  /* 0x000000020e147890 */ /* 0x000fe2000ff5e0ff */
[----:B------:R-:W-:Y:S01]  /*a940*/  UMOV UR4, URZ ;  /* 0x000000ff00047c82 */ /* 0x000fe20008000000 */
[----:B------:R-:W-:Y:S01]  /*a950*/  UMOV UR5, URZ ;  /* 0x000000ff00057c82 */ /* 0x000fe20008000000 */
[----:B------:R-:W-:-:S02]  /*a960*/  UIADD3.X UR19, UPT, UPT, UR4, 0x40004040, URZ, UP1, !UPT ;  /* 0x4000404004137890 */ /* 0x000fc40008ffe4ff */
[----:B------:R-:W-:Y:S01]  /*a970*/  UIADD3.X UR21, UPT, UPT, UR5, 0x40004040, URZ, UP2, !UPT ;  /* 0x4000404005157890 */ /* 0x000fe200097fe4ff */
[----:B---3--:R-:W-:Y:S01]  /*a980*/  IMAD.SHL.U32 R91, R91, 0x40, RZ ;  /* 0x000000405b5b7824 */ /* 0x008fe200078e00ff */
[----:B--2---:R1:W-:Y:S01]  /*a990*/  STS.U16 [R92+UR10+0x13b00], R3 ;  /* 0x013b00035c007988 */ /* 0x0043e2000800040a */
[----:B------:R2:W-:Y:S06]  /*a9a0*/  MEMBAR.ALL.CTA ;  /* 0x0000000000007992 */ /* 0x0005ec0000008000 */
[----:B--2---:R-:W2:Y:S01]  /*a9b0*/  FENCE.VIEW.ASYNC.S ;  /* 0x00000000000073c6 */ /* 0x004ea20000000000 */
[----:B-1----:R-:W-:-:S04]  /*a9c0*/  SHF.R.S32.HI R3, RZ, 0x1f, R93 ;  /* 0x0000001fff037819 */ /* 0x002fc8000001145d */
[----:B------:R-:W-:Y:S02]  /*a9d0*/  LEA.HI R3, R3, R93, RZ, 0x6 ;  /* 0x0000005d03037211 */ /* 0x000fe400078f30ff */
[----:B------:R0:W5:Y:S02]  /*a9e0*/  LDL.LU R93, [R1+0x86c] ;  /* 0x00086c00015d7983 */ /* 0x0001640000300800 */
[----:B------:R-:W-:-:S04]  /*a9f0*/  SHF.R.S32.HI R3, RZ, 0x6, R3 ;  /* 0x00000006ff037819 */ /* 0x000fc80000011403 */
[----:B------:R-:W-:-:S05]  /*aa00*/  VIMNMX R3, PT, PT, R3, 0x1, !PT ;  /* 0x0000000103037848 */ /* 0x000fca0007fe0100 */
[----:B------:R-:W-:-:S05]  /*aa10*/  VIADD R3, R3, 0xffffffff ;  /* 0xffffffff03037836 */ /* 0x000fca0000000000 */
[----:B------:R0:W-:Y:S01]  /*aa20*/  STL [R1+0x83c], R3 ;  /* 0x00083c0301007387 */ /* 0x0001e20000100800 */
[----:B--2---:R-:W-:Y:S01]  /*aa30*/  BAR.SYNC.DEFER_BLOCKING 0x0 ;  /* 0x0000000000007b1d */ /* 0x004fe20000010000 */
[----:B------:R-:W-:Y:S01]  /*aa40*/  ISETP.NE.U32.AND P3, PT, R3, RZ, PT ;  /* 0x000000ff0300720c */ /* 0x000fe20003f65070 */
[----:B------:R-:W-:-:S04]  /*aa50*/  IMAD.SHL.U32 R92, R90, 0x40, RZ ;  /* 0x000000405a5c7824 */ /* 0x000fc800078e00ff */
[----:B------:R-:W-:Y:S08]  /*aa60*/  @P0 BRA `(.L_x_6) ;  /* 0x0000000000d80947 */ /* 0x000ff00003800000 */
[----:B------:R-:W-:Y:S02]  /*aa70*/  USHF.R.U32.HI UR13, URZ, 0x4, UR10 ;  /* 0x00000004ff0d7899 */ /* 0x000fe4000801160a */
[----:B------:R-:W-:Y:S02]  /*aa80*/  UIADD3 UR7, UPT, UPT, UR10, 0x10000, URZ ;  /* 0x000100000a077890 */ /* 0x000fe4000fffe0ff */
[----:B------:R-:W-:Y:S02]  /*aa90*/  USGXT.U32 UR13, UR13, 0xe ;  /* 0x0000000e0d0d789a */ /* 0x000fe40008000000 */
[----:B------:R-:W-:Y:S02]  /*aaa0*/  USHF.R.U32.HI UR7, URZ, 0x4, UR7 ;  /* 0x00000004ff077899 */ /* 0x000fe40008011607 */
[----:B------:R-:W-:Y:S02]  /*aab0*/  UIADD3 UR40, UP1, UPT, UR13, 0x2000080, URZ ;  /* 0x020000800d287890 */ /* 0x000fe4000ff3e0ff */
[----:B------:R-:W-:Y:S01]  /*aac0*/  USGXT.U32 UR16, UR7, 0xe ;  /* 0x0000000e0710789a */ /* 0x000fe20008000000 */
[----:B------:R-:W-:Y:S01]  /*aad0*/  UMOV UR5, URZ ;  /* 0x000000ff00057c82 */ /* 0x000fe20008000000 */
[----:B------:R-:W-:Y:S01]  /*aae0*/  UMOV UR8, URZ ;  /* 0x000000ff00087c82 */ /* 0x000fe20008000000 */
[----:B------:R-:W-:-:S02]  /*aaf0*/  UIADD3.X UR41, UPT, UPT, UR5, 0x40004040, URZ, UP1, !UPT ;  /* 0x4000404005297890 */ /* 0x000fc40008ffe4ff */
[----:B------:R-:W-:Y:S01]  /*ab00*/  UIADD3 UR42, UP1, UPT, UR16, 0x2, URZ ;  /* 0x00000002102a7890 */ /* 0x000fe2000ff3e0ff */
[----:B------:R-:W-:Y:S01]  /*ab10*/  UMOV UR7, URZ ;  /* 0x000000ff00077c82 */ /* 0x000fe20008000000 */
[----:B------:R-:W-:Y:S02]  /*ab20*/  UIADD3.64 UR44, UPT, UPT, UR40, 0x80, URZ ;  /* 0x00000080282c7897 */ /* 0x000fe4000fffe0ff */
[----:B------:R-:W-:Y:S01]  /*ab30*/  UIADD3.X UR43, UPT, UPT, UR8, 0x40004040, URZ, UP1, !UPT ;  /* 0x40004040082b7890 */ /* 0x000fe20008ffe4ff */
[----:B------:R-:W-:Y:S01]  /*ab40*/  UMOV UR5, UR6 ;  /* 0x0000000600057c82 */ /* 0x000fe20008000000 */
[----:B------:R-:W-:Y:S02]  /*ab50*/  ULOP3.LUT UR6, UR13, 0x2000000, URZ, 0xfc, !UPT ;  /* 0x020000000d067892 */ /* 0x000fe4000f8efcff */
[----:B------:R-:W-:Y:S02]  /*ab60*/  UIADD3.64 UR46, UPT, UPT, UR42, 0x2, URZ ;  /* 0x000000022a2e7897 */ /* 0x000fe4000fffe0ff */
[----:B------:R-:W-:-:S02]  /*ab70*/  UIADD3.64 UR48, UPT, UPT, UR40, 0x100, URZ ;  /* 0x0000010028307897 */ /* 0x000fc4000fffe0ff */
[----:B------:R-:W-:Y:S02]  /*ab80*/  UIADD3.64 UR50, UPT, UPT, UR42, 0x4, URZ ;  /* 0x000000042a327897 */ /* 0x000fe4000fffe0ff */
[----:B------:R-:W-:Y:S02]  /*ab90*/  UIADD3 UR54, UPT, UPT, UR9, 0x80, URZ ;  /* 0x0000008009367890 */ /* 0x000fe4000fffe0ff */
[----:B------:R-:W-:Y:S02]  /*aba0*/  UIADD3.64 UR52, UPT, UPT, UR40, 0x380, URZ ;  /* 0x0000038028347897 */ /* 0x000fe4000fffe0ff */
[----:B------:R-:W-:Y:S02]  /*abb0*/  UIADD3 UR55, UPT, UPT, UR9, 0x80, URZ ;  /* 0x0000008009377890 */ /* 0x000fe4000fffe0ff */
[----:B------:R-:W-:Y:S02]  /*abc0*/  UIADD3.64 UR56, UPT, UPT, UR40, 0x400, URZ ;  /* 0x0000040028387897 */ /* 0x000fe4000fffe0ff */
[----:B------:R-:W-:-:S02]  /*abd0*/  UIADD3 UR62, UPT, UPT, UR9, 0x80, URZ ;  /* 0x00000080093e7890 */ /* 0x000fc4000fffe0ff */
[----:B------:R-:W-:Y:S01]  /*abe0*/  UIADD3.64 UR58, UPT, UPT, UR40, 0x480, URZ ;  /* 0x00000480283a7897 */ /* 0x000fe2000fffe0ff */
[----:B------:R-:W-:Y:S01]  /*abf0*/  UMOV UR30, 0x0 ;  /* 0x00000000001e7882 */ /* 0x000fe20000000000 */
[----:B------:R-:W-:Y:S01]  /*ac00*/  UMOV UR31, 0x8208010 ;  /* 0x08208010001f7882 */ /* 0x000fe20000000000 */
[----:B------:R-:W-:Y:S01]  /*ac10*/  UIADD3 UR63, UPT, UPT, UR9, 0x80, URZ ;  /* 0x00000080093f7890 */ /* 0x000fe2000fffe0ff */
[----:B------:R-:W-:Y:S01]  /*ac20*/  UMOV UR17, 0x40004040 ;  /* 0x4000404000117882 */ /* 0x000fe20000000000 */
[----:B------:R-:W-:Y:S01]  /*ac30*/  UIADD3.64 UR60, UPT, UPT, UR40, 0x500, URZ ;  /* 0x00000500283c7897 */ /* 0x000fe2000fffe0ff */
[----:B------:R-:W-:Y:S01]  /*ac40*/  UMOV UR7, 0x40004040 ;  /* 0x4000404000077882 */ /* 0x000fe20000000000 */
[----:B------:R-:W-:Y:S01]  /*ac50*/  UMOV UR22, 0x0 ;  /* 0x0000000000167882 */ /* 0x000fe20000000000 */
[----:B------:R-:W-:Y:S01]  /*ac60*/  UMOV UR23, 0x8208010 ;  /* 0x0820801000177882 */ /* 0x000fe20000000000 */
[----:B------:R-:W-:Y:S01]  /*ac70*/  UMOV UR26, 0x0 ;  /* 0x00000000001a7882 */ /* 0x000fe20000000000 */
[----:B------:R-:W-:Y:S01]  /*ac80*/  UMOV UR27, 0x8208010 ;  /* 0x08208010001b7882 */ /* 0x000fe20000000000 */
[----:B------:R1:W-:Y:S01]  /*ac90*/  UTCHMMA gdesc[UR6], gdesc[UR16], tmem[UR9], tmem[UR30], idesc[UR31], !UPT ;  /* 0x00ff1e10060075ea */ /* 0x0003e2000f800009 */
[----:B------:R-:W-:Y:S01]  /*aca0*/  UMOV UR34, 0x0 ;  /* 0x0000000000227882 */ /* 0x000fe20000000000 */
[----:B------:R-:W-:Y:S01]  /*acb0*/  UMOV UR35, 0x8208010 ;  /* 0x0820801000237882 */ /* 0x000fe20000000000 */
[----:B------:R1:W-:Y:S01]  /*acc0*/  UTCHMMA gdesc[UR40], gdesc[UR42], tmem[UR9], tmem[UR22], idesc[UR23], UPT ;  /* 0x00ff162a280075ea */ /* 0x0003e2000b800009 */
        /* <DEDUP_REMOVED lines=8> */
[----:B------:R1:W-:Y:S01]  /*ad50*/  UTCHMMA gdesc[UR52], gdesc[UR16], tmem[UR54], tmem[UR32], idesc[UR33], !UPT ;  /* 0x00ff2010340075ea */ /* 0x0003e2000f800036 */
[----:B------:R-:W-:Y:S01]  /*ad60*/  UMOV UR38, 0x0 ;  /* 0x0000000000267882 */ /* 0x000fe20000000000 */
[----:B------:R-:W-:Y:S01]  /*ad70*/  UMOV UR39, 0x8208010 ;  /* 0x0820801000277882 */ /* 0x000fe20000000000 */
[----:B------:R1:W-:Y:S01]  /*ad80*/  UTCHMMA gdesc[UR56], gdesc[UR42], tmem[UR55], tmem[UR28], idesc[UR29], UPT ;  /* 0x00ff1c2a380075ea */ /* 0x0003e2000b800037 */
[----:B------:R1:W-:Y:S01]  /*ad90*/  UTCHMMA gdesc[UR58], gdesc[UR46], tmem[UR62], tmem[UR36], idesc[UR37], UPT ;  /* 0x00ff242e3a0075ea */ /* 0x0003e2000b80003e */
[----:B------:R1:W-:Y:S01]  /*ada0*/  UTCHMMA gdesc[UR60], gdesc[UR50], tmem[UR63], tmem[UR38], idesc[UR39], UPT ;  /* 0x00ff26323c0075ea */ /* 0x0003e2000b80003f */
[----:B------:R1:W-:Y:S01]  /*adb0*/  UTCBAR [UR5], URZ ;  /* 0x000000ff050073e9 */ /* 0x0003e200080000ff */
[----:B------:R-:W-:Y:S01]  /*adc0*/  NOP ;  /* 0x0000000000007918 */ /* 0x000fe20000000000 */
.L_x_6:
[----:B------:R2:W-:Y:S01]  /*add0*/  STL [R1+0x30c], RZ ;  /* 0x00030cff01007387 */ /* 0x0005e20000100800 */
[----:B-1----:R-:W-:Y:S01]  /*ade0*/  UMOV UR16, UR18 ;  /* 0x0000001200107c82 */ /* 0x002fe20008000000 */
[----:B------:R-:W-:Y:S01]  /*adf0*/  UMOV UR17, UR19 ;  /* 0x0000001300117c82 */ /* 0x000fe20008000000 */
[----:B------:R-:W-:Y:S01]  /*ae00*/  UMOV UR18, UR20 ;  /* 0x0000001400127c82 */ /* 0x000fe20008000000 */
[----:B------:R-:W-:Y:S01]  /*ae10*/  UMOV UR19, UR21 ;  /* 0x0000001500137c82 */ /* 0x000fe20008000000 */
[----:B------:R-:W-:Y:S05]  /*ae20*/  @!P3 BRA `(.L_x_7) ;  /* 0x000000c80098b947 */ /* 0x000fea0003800000 */
[----:B0-----:R-:W-:Y:S01]  /*ae30*/  SHF.R.S32.HI R3, RZ, 0x1f, R91 ;  /* 0x0000001fff037819 */ /* 0x001fe2000001145b */
[C---:B------:R-:W-:Y:S01]  /*ae40*/  IMAD.SHL.U32 R90, R91.reuse, 0x2, RZ ;  /* 0x000000025b5a7824 */ /* 0x040fe200078e00ff */
[----:B------:R-:W-:Y:S02]  /*ae50*/  ULOP3.LUT UR20, UR15, 0x2000000, URZ, 0xfc, !UPT ;  /* 0x020000000f147892 */ /* 0x000fe4000f8efcff */
[----:B------:R-:W-:Y:S01]  /*ae60*/  SHF.L.U64.HI R3, R91, 0x1, R3 ;  /* 0x000000015b037819 */ /* 0x000fe20000010203 */
[----:B------:R-:W-:Y:S01]  /*ae70*/  UIADD3.64 UR26, UPT, UPT, UR16, 0x80, URZ ;  /* 0x00000080101a7897 */ /* 0x000fe2000fffe0ff */
[----:B------:R-:W-:Y:S01]  /*ae80*/  SHF.R.S32.HI R91, RZ, 0x1f, R92 ;  /* 0x0000001fff5b7819 */ /* 0x000fe2000001145c */
[----:B------:R-:W-:Y:S02]  /*ae90*/  UIADD3.64 UR28, UPT, UPT, UR18, 0x2, URZ ;  /* 0x00000002121c7897 */ /* 0x000fe4000fffe0ff */
[----:B------:R-:W-:Y:S01]  /*aea0*/  UIADD3.64 UR30, UPT, UPT, UR16, 0x100, URZ ;  /* 0x00000100101e7897 */ /* 0x000fe2000fffe0ff */
[C---:B------:R-:W-:Y:S01]  /*aeb0*/  SHF.L.U64.HI R91, R92.reuse, 0x1, R91 ;  /* 0x000000015c5b7819 */ /* 0x040fe2000001025b */
[----:B------:R-:W-:Y:S01]  /*aec0*/  IMAD.SHL.U32 R92, R92, 0x2, RZ ;  /* 0x000000025c5c7824 */ /* 0x000fe200078e00ff */
[----:B------:R-:W-:-:S02]  /*aed0*/  UIADD3.64 UR32, UPT, UPT, UR18, 0x4, URZ ;  /* 0x0000000412207897 */ /* 0x000fc4000fffe0ff */
[----:B------:R-:W-:Y:S02]  /*aee0*/  UIADD3.64 UR34, UPT, UPT, UR16, 0x380, URZ ;  /* 0x0000038010227897 */ /* 0x000fe4000fffe0ff */
[----:B------:R-:W-:Y:S02]  /*aef0*/  UIADD3.64 UR36, UPT, UPT, UR16, 0x400, URZ ;  /* 0x0000040010247897 */ /* 0x000fe4000fffe0ff */
[----:B------:R-:W-:Y:S02]  /*af00*/  UIADD3.64 UR38, UPT, UPT, UR16, 0x480, URZ ;  /* 0x0000048010267897 */ /* 0x000fe4000fffe0ff */
[----:B------:R-:W-:Y:S01]  /*af10*/  UIADD3.64 UR40, UPT, UPT, UR16, 0x500, URZ ;  /* 0x0000050010287897 */ /* 0x000fe2000fffe0ff */
[----:B------:R-:W-:Y:S01]  /*af20*/  UMOV UR8, 0x1 ;  /* 0x0000000100087882 */ /* 0x000fe20000000000 */
[----:B------:R-:W-:Y:S01]  /*af30*/  UMOV UR5, URZ ;  /* 0x000000ff00057c82 */ /* 0x000fe20008000000 */
[----:B------:R-:W-:-:S09]  /*af40*/  UMOV UR15, 0x40004040 ;  /* 0x40004040000f7882 */ /* 0x000fd20000000000 */
.L_x_10:
[----:B-----5:R-:W-:Y:S04]  /*af50*/  STL.64 [R1+0x888], R88 ;  /* 0x0008885801007387 */ /* 0x020fe80000100a00 */
[----:B------:R0:W-:Y:S04]  /*af60*/  STL.64 [R1+0x880], R86 ;  /* 0x0008805601007387 */ /* 0x0001e80000100a00 */
[----:B------:R1:W-:Y:S01]  /*af70*/  STL.64 [R1+0x870], R2 ;  /* 0x0008700201007387 */ /* 0x0003e20000100a00 */
[-C--:B0-----:R-:W-:Y:S02]  /*af80*/  IADD3 R86, P4, PT, R16, R92.reuse, RZ ;  /* 0x0000005c10567210 */ /* 0x081fe40007f9e0ff */
[----:B-1----:R-:W-:-:S02]  /*af90*/  IADD3 R3, P0, PT, R4, R92, RZ ;  /* 0x0000005c04037210 */ /* 0x002fc40007f1e0ff */
[----:B------:R-:W-:-:S03]  /*afa0*/  IADD3 R2, P3, PT, R6, R92, RZ ;  /* 0x0000005c06027210 */ /* 0x000fc60007f7e0ff */
[----:B------:R0:W-:Y:S02]  /*afb0*/  STL [R1+0x81c], R3 ;  /* 0x00081c0301007387 */ /* 0x0001e40000100800 */
[--C-:B------:R-:W-:Y:S02]  /*afc0*/  IMAD.X R4, R7, 0x1, R91.reuse, P3 ;  /* 0x0000000107047824 */ /* 0x100fe400018e065b */
[----:B------:R1:W-:Y:S04]  /*afd0*/  STL [R1+0x820], R2 ;  /* 0x0008200201007387 */ /* 0x0003e80000100800 */
[----:B------:R-:W-:Y:S01]  /*afe0*/  STL [R1+0x824], R86 ;  /* 0x0008245601007387 */ /* 0x000fe20000100800 */
[----:B0-----:R-:W-:Y:S01]  /*aff0*/  IADD3 R3, P5, PT, R18, R92, RZ ;  /* 0x0000005c12037210 */ /* 0x001fe20007fbe0ff */
[----:B-1----:R-:W-:-:S04]  /*b000*/  IMAD.X R2, R5, 0x1, R91, P0 ;  /* 0x0000000105027824 */ /* 0x002fc800000e065b */
[----:B------:R0:W-:Y:S04]  /*b010*/  STL [R1+0x828], R3 ;  /* 0x0008280301007387 */ /* 0x0001e80000100800 */
[----:B------:R1:W-:Y:S04]  /*b020*/  STL [R1+0x7fc], R2 ;  /* 0x0007fc0201007387 */ /* 0x0003e80000100800 */
[----:B------:R3:W-:Y:S01]  /*b030*/  STL [R1+0x800], R4 ;  /* 0x0008000401007387 */ /* 0x0007e20000100800 */
[--C-:B0-----:R-:W-:Y:S02]  /*b040*/  IMAD.X R3, R17, 0x1, R91.reuse, P4 ;  /* 0x0000000111037824 */ /* 0x101fe400020e065b */
[----:B-1----:R-:W-:-:S03]  /*b050*/  IMAD.X R2, R19, 0x1, R91, P5 ;  /* 0x0000000113027824 */ /* 0x002fc600028e065b */
[----:B------:R0:W-:Y:S01]  /*b060*/  STL [R1+0x804], R3 ;  /* 0x0008040301007387 */ /* 0x0001e20000100800 */
[----:B---3--:R-:W-:-:S03]  /*b070*/  IADD3 R4, P0, PT, R28, R92, RZ ;  /* 0x0000005c1c047210 */ /* 0x008fc60007f1e0ff */
[----:B------:R1:W-:Y:S04]  /*b080*/  STL [R1+0x808], R2 ;  /* 0x0008080201007387 */ /* 0x0003e80000100800 */
[----:B------:R3:W-:Y:S01]  /*b090*/  STL [R1+0x82c], R4 ;  /* 0x00082c0401007387 */ /* 0x0007e20000100800 */
[-C--:B0-----:R-:W-:Y:S02]  /*b0a0*/  IADD3 R3, P3, PT, R30, R92.reuse, RZ ;  /* 0x0000005c1e037210 */ /* 0x081fe40007f7e0ff */
[----:B-1----:R-:W-:-:S03]  /*b0b0*/  IADD3 R2, P4, PT, R40, R92, RZ ;  /* 0x0000005c28027210 */ /* 0x002fc60007f9e0ff */
[----:B------:R0:W-:Y:S01]  /*b0c0*/  STL [R1+0x830], R3 ;  /* 0x0008300301007387 */ /* 0x0001e20000100800 */
[----:B---3--:R-:W-:-:S03]  /*b0d0*/  IADD3 R4, P5, PT, R42, R92, RZ ;  /* 0x0000005c2a047210 */ /* 0x008fc60007fbe0ff */
[----:B------:R1:W-:Y:S04]  /*b0e0*/  STL [R1+0x834], R2 ;  /* 0x0008340201007387 */ /* 0x0003e80000100800 */
[----:B------:R3:W-:Y:S01]  /*b0f0*/  STL [R1+0x838], R4 ;  /* 0x0008380401007387 */ /* 0x0007e20000100800 */
[--C-:B0-----:R-:W-:Y:S02]  /*b100*/  IMAD.X R3, R29, 0x1, R91.reuse, P0 ;  /* 0x000000011d037824 */ /* 0x101fe400000e065b */
[----:B-1----:R-:W-:-:S03]  /*b110*/  IMAD.X R2, R31, 0x1, R91, P3 ;  /* 0x000000011f027824 */ /* 0x002fc600018e065b */
[----:B------:R0:W-:Y:S01]  /*b120*/  STL [R1+0x80c], R3 ;  /* 0x00080c0301007387 */ /* 0x0001e20000100800 */
[----:B---3--:R-:W-:-:S03]  /*b130*/  IMAD.X R4, R41, 0x1, R91, P4 ;  /* 0x0000000129047824 */ /* 0x008fc600020e065b */
[----:B------:R1:W-:Y:S04]  /*b140*/  STL [R1+0x810], R2 ;  /* 0x0008100201007387 */ /* 0x0003e80000100800 */
[----:B------:R3:W-:Y:S01]  /*b150*/  STL [R1+0x814], R4 ;  /* 0x0008140401007387 */ /* 0x0007e20000100800 */
[----:B0-----:R-:W-:Y:S01]  /*b160*/  IMAD.X R3, R43, 0x1, R91, P5 ;  /* 0x000000012b037824 */ /* 0x001fe200028e065b */
[----:B-1----:R-:W-:-:S04]  /*b170*/  IADD3 R2, P0, PT, R52, R92, RZ ;  /* 0x0000005c34027210 */ /* 0x002fc80007f1e0ff */
[----:B------:R0:W-:Y:S01]  /*b180*/  STL [R1+0x818], R3 ;  /* 0x0008180301007387 */ /* 0x0001e20000100800 */
[----:B---3-5:R-:W-:-:S03]  /*b190*/  IADD3 R4, P3, PT, R54, R92, RZ ;  /* 0x0000005c36047210 */ /* 0x028fc60007f7e0ff */
[----:B------:R1:W-:Y:S01]  /*b1a0*/  STL [R1+0x77c], R2 ;  /* 0x00077c0201007387 */ /* 0x0003e20000100800 */
[----:B------:R-:W-:-:S03]  /*b1b0*/  IMAD.X R52, R53, 0x1, R91, P0 ;  /* 0x0000000135347824 */ /* 0x000fc600000e065b */
[----:B------:R3:W-:Y:S01]  /*b1c0*/  STL [R1+0x780], R4 ;  /* 0x0007800401007387 */ /* 0x0007e20000100800 */
[----:B------:R-:W-:Y:S01]  /*b1d0*/  IMAD.X R54, R55, 0x1, R91, P3 ;  /* 0x0000000137367824 */ /* 0x000fe200018e065b */
[-C--:B0-----:R-:W-:Y:S02]  /*b1e0*/  IADD3 R3, P4, PT, R62, R92.reuse, RZ ;  /* 0x0000005c3e037210 */ /* 0x081fe40007f9e0ff */
[----:B-1----:R-:W-:-:S03]  /*b1f0*/  IADD3 R2, P5, PT, R64, R92, RZ ;  /* 0x0000005c40027210 */ /* 0x002fc60007fbe0ff */
[----:B------:R0:W-:Y:S01]  /*b200*/  STL [R1+0x784], R3 ;  /* 0x0007840301007387 */ /* 0x0001e20000100800 */
[--C-:B------:R-:W-:Y:S01]  /*b210*/  IMAD.X R62, R63, 0x1, R91.reuse, P4 ;  /* 0x000000013f3e7824 */ /* 0x100fe200020e065b */
[----:B---3--:R-:W-:Y:S02]  /*b220*/  IADD3 R4, P3, PT, R72, R92, RZ ;  /* 0x0000005c48047210 */ /* 0x008fe40007f7e0ff */
[----:B------:R-:W-:Y:S01]  /*b230*/  STL [R1+0x878], R52 ;  /* 0x0008783401007387 */ /* 0x000fe20000100800 */
[----:B------:R-:W-:-:S03]  /*b240*/  IMAD.X R64, R65, 0x1, R91, P5 ;  /* 0x0000000141407824 */ /* 0x000fc600028e065b */
[----:B------:R1:W-:Y:S01]  /*b250*/  STL [R1+0x788], R2 ;  /* 0x0007880201007387 */ /* 0x0003e20000100800 */
[--C-:B------:R-:W-:Y:S01]  /*b260*/  IMAD.X R72, R73, 0x1, R91.reuse, P3 ;  /* 0x0000000149487824 */ /* 0x100fe200018e065b */
[-C--:B0-----:R-:W-:Y:S02]  /*b270*/  IADD3 R3, P4, PT, R78, R92.reuse, RZ ;  /* 0x0000005c4e037210 */ /* 0x081fe40007f9e0ff */
[----:B------:R-:W-:Y:S03]  /*b280*/  STL [R1+0x890], R54 ;  /* 0x0008903601007387 */ /* 0x000fe60000100800 */
[----:B------:R-:W-:Y:S01]  /*b290*/  IMAD.X R78, R79, 0x1, R91, P4 ;  /* 0x000000014f4e7824 */ /* 0x000fe200020e065b */
[----:B-1----:R-:W-:-:S05]  /*b2a0*/  IADD3 R2, P0, PT, R70, R92, RZ ;  /* 0x0000005c46027210 */ /* 0x002fca0007f1e0ff */
[----:B------:R0:W-:Y:S01]  /*b2b0*/  STL [R1+0x78c], R2 ;  /* 0x00078c0201007387 */ /* 0x0001e20000100800 */
[----:B------:R-:W-:-:S03]  /*b2c0*/  IMAD.X R70, R71, 0x1, R91, P0 ;  /* 0x0000000147467824 */ /* 0x000fc600000e065b */
[----:B------:R1:W-:Y:S04]  /*b2d0*/  STL [R1+0x790], R4 ;  /* 0x0007900401007387 */ /* 0x0003e80000100800 */
[----:B------:R3:W-:Y:S01]  /*b2e0*/  STL [R1+0x794], R3 ;  /* 0x0007940301007387 */ /* 0x0007e20000100800 */
[-C--:B0-----:R-:W-:Y:S02]  /*b2f0*/  IADD3 R2, P5, PT, R80, R92.reuse, RZ ;  /* 0x0000005c50027210 */ /* 0x081fe40007fbe0ff */
[----:B-1----:R-:W-:-:S03]  /*b300*/  IADD3 R4, P3, PT, R10, R92, RZ ;  /* 0x0000005c0a047210 */ /* 0x002fc60007f7e0ff */
[----:B------:R0:W-:Y:S01]  /*b310*/  STL [R1+0x798], R2 ;  /* 0x0007980201007387 */ /* 0x0001e20000100800 */
[--C-:B------:R-:W-:Y:S01]  /*b320*/  IMAD.X R80, R81, 0x1, R91.reuse, P5 ;  /* 0x0000000151507824 */ /* 0x100fe200028e065b */
[----:B---3--:R-:W-:Y:S01]  /*b330*/  IADD3 R3, P4, PT, R20, R92, RZ ;  /* 0x0000005c14037210 */ /* 0x008fe20007f9e0ff */
[----:B------:R-:W-:-:S04]  /*b340*/  IMAD.X R10, R11, 0x1, R91, P3 ;  /* 0x000000010b0a7824 */ /* 0x000fc800018e065b */
[----:B------:R-:W-:Y:S01]  /*b350*/  IMAD.X R20, R21, 0x1, R91, P4 ;  /* 0x0000000115147824 */ /* 0x000fe200020e065b */
[----:B0-----:R-:W-:-:S05]  /*b360*/  IADD3 R2, P0, PT, R8, R92, RZ ;  /* 0x0000005c08027210 */ /* 0x001fca0007f1e0ff */
        /* <DEDUP_REMOVED lines=26> */
[----:B------:R-:W-:Y:S04]  /*b510*/  STL [R1+0x7c0], R4 ;  /* 0x0007c00401007387 */ /* 0x000fe80000100800 */
[----:B------:R1:W-:Y:S01]  /*b520*/  STL [R1+0x7c4], R3 ;  /* 0x0007c40301007387 */ /* 0x0003e20000100800 */
[----:B0-----:R-:W-:-:S05]  /*b530*/  IADD3 R2, P5, PT, R68, R92, RZ ;  /* 0x0000005c44027210 */ /* 0x001fca0007fbe0ff */
[----:B------:R0:W-:Y:S01]  /*b540*/  STL [R1+0x7c8], R2 ;  /* 0x0007c80201007387 */ /* 0x0001e20000100800 */
[----:B------:R-:W-:Y:S01]  /*b550*/  IMAD.X R68, R69, 0x1, R91, P5 ;  /* 0x0000000145447824 */ /* 0x000fe200028e065b */
[-C--:B-1----:R-:W-:Y:S02]  /*b560*/  IADD3 R3, P0, PT, R74, R92.reuse, RZ ;  /* 0x0000005c4a037210 */ /* 0x082fe40007f1e0ff */
[----:B------:R-:W3:Y:S04]  /*b570*/  LDL.LU.64 R28, [R1] ;  /* 0x00000000011c7983 */ /* 0x000ee80000300a00 */
[----:B------:R1:W-:Y:S01]  /*b580*/  STL [R1+0x7cc], R3 ;  /* 0x0007cc0301007387 */ /* 0x0003e20000100800 */
[----:B0-----:R-:W-:-:S03]  /*b590*/  IADD3 R2, P3, PT, R76, R92, RZ ;  /* 0x0000005c4c027210 */ /* 0x001fc60007f7e0ff */
[----:B------:R-:W4:Y:S04]  /*b5a0*/  LDL.LU.64 R6, [R1+0x8] ;  /* 0x0000080001067983 */ /* 0x000f280000300a00 */
[----:B------:R0:W-:Y:S04]  /*b5b0*/  STL [R1+0x7d0], R2 ;  /* 0x0007d00201007387 */ /* 0x0001e80000100800 */
[----:B--2---:R-:W2:Y:S01]  /*b5c0*/  LDL.LU.64 R4, [R1+0x10] ;  /* 0x0000100001047983 */ /* 0x004ea20000300a00 */
[-C--:B-1----:R-:W-:Y:S01]  /*b5d0*/  IADD3 R3, P4, PT, R82, R92.reuse, RZ ;  /* 0x0000005c52037210 */ /* 0x082fe20007f9e0ff */
[----:B------:R-:W-:Y:S01]  /*b5e0*/  IMAD.X R74, R75, 0x1, R91, P0 ;  /* 0x000000014b4a7824 */ /* 0x000fe200000e065b */
[----:B0-----:R-:W-:-:S03]  /*b5f0*/  IADD3 R2, P5, PT, R84, R92, RZ ;  /* 0x0000005c54027210 */ /* 0x001fc60007fbe0ff */
[----:B------:R0:W-:Y:S01]  /*b600*/  STL [R1+0x7d4], R3 ;  /* 0x0007d40301007387 */ /* 0x0001e20000100800 */
[----:B------:R-:W-:-:S03]  /*b610*/  IMAD.X R76, R77, 0x1, R91, P3 ;  /* 0x000000014d4c7824 */ /* 0x000fc600018e065b */
[----:B------:R1:W-:Y:S01]  /*b620*/  STL [R1+0x7d8], R2 ;  /* 0x0007d80201007387 */ /* 0x0003e20000100800 */
[--C-:B------:R-:W-:Y:S01]  /*b630*/  IMAD.X R82, R83, 0x1, R91.reuse, P4 ;  /* 0x0000000153527824 */ /* 0x100fe200020e065b */
[-C--:B0-----:R-:W-:Y:S02]  /*b640*/  IADD3 R3, P0, PT, R12, R92.reuse, RZ ;  /* 0x0000005c0c037210 */ /* 0x081fe40007f1e0ff */
[----:B------:R-:W2:Y:S01]  /*b650*/  LDL.LU.64 R40, [R1+0x18] ;  /* 0x0000180001287983 */ /* 0x000ea20000300a00 */
[-C--:B-1----:R-:W-:Y:S01]  /*b660*/  IADD3 R2, P3, PT, R14, R92.reuse, RZ ;  /* 0x0000005c0e027210 */ /* 0x082fe20007f7e0ff */
[--C-:B------:R-:W-:Y:S02]  /*b670*/  IMAD.X R84, R85, 0x1, R91.reuse, P5 ;  /* 0x0000000155547824 */ /* 0x100fe400028e065b */
[----:B------:R-:W-:Y:S01]  /*b680*/  STL [R1+0x7dc], R3 ;  /* 0x0007dc0301007387 */ /* 0x000fe20000100800 */
[-C--:B------:R-:W-:Y:S02]  /*b690*/  IADD3 R11, P4, PT, R24, R92.reuse, RZ ;  /* 0x0000005c180b7210 */ /* 0x080fe40007f9e0ff */
[----:B------:R-:W-:Y:S01]  /*b6a0*/  IADD3 R9, P5, PT, R26, R92, RZ ;  /* 0x0000005c1a097210 */ /* 0x000fe20007fbe0ff */
[----:B------:R-:W2:Y:S04]  /*b6b0*/  LDL.LU.64 R18, [R1+0x20] ;  /* 0x0000200001127983 */ /* 0x000ea80000300a00 */
[----:B------:R0:W-:Y:S01]  /*b6c0*/  STL [R1+0x7e0], R2 ;  /* 0x0007e00201007387 */ /* 0x0001e20000100800 */
[----:B------:R-:W-:-:S03]  /*b6d0*/  IMAD.X R12, R13, 0x1, R91, P0 ;  /* 0x000000010d0c7824 */ /* 0x000fc600000e065b */
[----:B------:R-:W2:Y:S01]  /*b6e0*/  LDL.LU.64 R16, [R1+0x28] ;  /* 0x0000280001107983 */ /* 0x000ea20000300a00 */
[----:B------:R-:W-:-:S03]  /*b6f0*/  IMAD.X R14, R15, 0x1, R91, P3 ;  /* 0x000000010f0e7824 */ /* 0x000fc600018e065b */
[----:B0-----:R-:W2:Y:S04]  /*b700*/  LDL.LU.64 R2, [R1+0x30] ;  /* 0x0000300001027983 */ /* 0x001ea80000300a00 */
[----:B------:R0:W-:Y:S04]  /*b710*/  STL [R1+0x7e4], R11 ;  /* 0x0007e40b01007387 */ /* 0x0001e80000100800 */
[----:B------:R1:W-:Y:S01]  /*b720*/  STL [R1+0x7e8], R9 ;  /* 0x0007e80901007387 */ /* 0x0003e20000100800 */
[--C-:B------:R-:W-:Y:S01]  /*b730*/  IMAD.X R24, R25, 0x1, R91.reuse, P4 ;  /* 0x0000000119187824 */ /* 0x100fe200020e065b */
[-C--:B------:R-:W-:Y:S01]  /*b740*/  IADD3 R13, P3, PT, R38, R92.reuse, RZ ;  /* 0x0000005c260d7210 */ /* 0x080fe20007f7e0ff */
[----:B------:R-:W-:Y:S01]  /*b750*/  IMAD.X R26, R27, 0x1, R91, P5 ;  /* 0x000000011b1a7824 */ /* 0x000fe200028e065b */
[----:B0-----:R-:W-:-:S02]  /*b760*/  IADD3 R11, P4, PT, R48, R92, RZ ;  /* 0x0000005c300b7210 */ /* 0x001fc40007f9e0ff */
[----:B-1----:R-:W-:-:S05]  /*b770*/  IADD3 R9, P0, PT, R36, R92, RZ ;  /* 0x0000005c24097210 */ /* 0x002fca0007f1e0ff */
[----:B------:R0:W-:Y:S04]  /*b780*/  STL [R1+0x7ec], R9 ;  /* 0x0007ec0901007387 */ /* 0x0001e80000100800 */
[----:B------:R1:W-:Y:S01]  /*b790*/  STL [R1+0x7f0], R13 ;  /* 0x0007f00d01007387 */ /* 0x0003e20000100800 */
[----:B0-----:R-:W-:-:S03]  /*b7a0*/  IADD3 R9, P5, PT, R50, R92, RZ ;  /* 0x0000005c32097210 */ /* 0x001fc60007fbe0ff */
[----:B------:R0:W-:Y:S01]  /*b7b0*/  STL [R1+0x7f4], R11 ;  /* 0x0007f40b01007387 */ /* 0x0001e20000100800 */
[----:B-1----:R-:W-:-:S03]  /*b7c0*/  IMAD.X R13, R49, 0x1, R91, P4 ;  /* 0x00000001310d7824 */ /* 0x002fc600020e065b */
[----:B------:R1:W-:Y:S01]  /*b7d0*/  STL [R1+0x7f8], R9 ;  /* 0x0007f80901007387 */ /* 0x0003e20000100800 */
[--C-:B------:R-:W-:Y:S02]  /*b7e0*/  IMAD.X R36, R37, 0x1, R91.reuse, P0 ;  /* 0x0000000125247824 */ /* 0x100fe400000e065b */
[--C-:B0-----:R-:W-:Y:S02]  /*b7f0*/  IMAD.X R11, R39, 0x1, R91.reuse, P3 ;  /* 0x00000001270b7824 */ /* 0x101fe400018e065b */
[----:B-1----:R-:W-:-:S03]  /*b800*/  IMAD.X R9, R51, 0x1, R91, P5 ;  /* 0x0000000133097824 */ /* 0x002fc600028e065b */
[----:B------:R0:W-:Y:S04]  /*b810*/  STL [R1+0x770], R11 ;  /* 0x0007700b01007387 */ /* 0x0001e80000100800 */
[----:B------:R3:W-:Y:S04]  /*b820*/  STL [R1+0x774], R13 ;  /* 0x0007740d01007387 */ /* 0x0007e80000100800 */
[----:B------:R4:W-:Y:S01]  /*b830*/  STL [R1+0x778], R9 ;  /* 0x0007780901007387 */ /* 0x0009e20000100800 */
[----:B0-----:R-:W-:-:S05]  /*b840*/  IADD3 R11, P0, PT, R60, R92, RZ ;  /* 0x0000005c3c0b7210 */ /* 0x001fca0007f1e0ff */
[----:B------:R2:W-:Y:S01]  /*b850*/  STL [R1+0x748], R11 ;  /* 0x0007480b01007387 */ /* 0x0005e20000100800 */
[-C--:B---3--:R-:W-:Y:S02]  /*b860*/  IADD3 R13, P3, PT, R28, R92.reuse, RZ ;  /* 0x0000005c1c0d7210 */ /* 0x088fe40007f7e0ff */
[----:B----4-:R-:W-:-:S03]  /*b870*/  IADD3 R9, P4, PT, R6, R92, RZ ;  /* 0x0000005c06097210 */ /* 0x010fc60007f9e0ff */
[----:B------:R-:W-:Y:S04]  /*b880*/  STL [R1+0x74c], R13 ;  /* 0x00074c0d01007387 */ /* 0x000fe80000100800 */
[----:B------:R0:W-:Y:S01]  /*b890*/  STL [R1+0x750], R9 ;  /* 0x0007500901007387 */ /* 0x0001e20000100800 */
[----:B--2---:R-:W-:Y:S01]  /*b8a0*/  IADD3 R11, P5, PT, R4, R92, RZ ;  /* 0x0000005c040b7210 */ /* 0x004fe20007fbe0ff */
[--C-:B------:R-:W-:Y:S02]  /*b8b0*/  IMAD.X R6, R7, 0x1, R91.reuse, P4 ;  /* 0x0000000107067824 */ /* 0x100fe400020e065b */
[--C-:B0-----:R-:W-:Y:S02]  /*b8c0*/  IMAD.X R9, R29, 0x1, R91.reuse, P3 ;  /* 0x000000011d097824 */ /* 0x101fe400018e065b */
[----:B------:R-:W-:Y:S01]  /*b8d0*/  STL [R1+0x754], R11 ;  /* 0x0007540b01007387 */ /* 0x000fe20000100800 */
[----:B------:R-:W-:-:S03]  /*b8e0*/  IMAD.X R4, R5, 0x1, R91, P5 ;  /* 0x0000000105047824 */ /* 0x000fc600028e065b */
[----:B------:R-:W-:Y:S04]  /*b8f0*/  STL [R1], R9 ;  /* 0x0000000901007387 */ /* 0x000fe80000100800 */
[----:B------:R-:W2:Y:S04]  /*b900*/  LDL.LU.64 R30, [R1+0x38] ;  /* 0x00003800011e7983 */ /* 0x000ea80000300a00 */
[----:B------:R0:W-:Y:S04]  /*b910*/  STL [R1+0x8], R6 ;  /* 0x0000080601007387 */ /* 0x0001e80000100800 */
[----:B------:R-:W3:Y:S04]  /*b920*/  LDL.LU.64 R28, [R1+0x40] ;  /* 0x00004000011c7983 */ /* 0x000ee80000300a00 */
[----:B------:R1:W-:Y:S04]  /*b930*/  STL [R1+0x10], R4 ;  /* 0x0000100401007387 */ /* 0x0003e80000100800 */
[----:B0-----:R-:W4:Y:S04]  /*b940*/  LDL.LU.64 R6, [R1+0x48] ;  /* 0x0000480001067983 */ /* 0x001f280000300a00 */
[----:B-1----:R-:W4:Y:S01]  /*b950*/  LDL.LU.64 R4, [R1+0x50] ;  /* 0x0000500001047983 */ /* 0x002f220000300a00 */
[----:B------:R-:W-:Y:S01]  /*b960*/  IMAD.X R60, R61, 0x1, R91, P0 ;  /* 0x000000013d3c7824 */ /* 0x000fe200000e065b */
[----:B------:R-:W-:-:S02]  /*b970*/  IADD3 R9, P0, PT, R40, R92, RZ ;  /* 0x0000005c28097210 */ /* 0x000fc40007f1e0ff */
[-C--:B------:R-:W-:Y:S02]  /*b980*/  IADD3 R13, P3, PT, R18, R92.reuse, RZ ;  /* 0x0000005c120d7210 */ /* 0x080fe40007f7e0ff */
[-C--:B------:R-:W-:Y:S01]  /*b990*/  IADD3 R11, P4, PT, R16, R92.reuse, RZ ;  /* 0x0000005c100b7210 */ /* 0x080fe20007f9e0ff */
[----:B------:R0:W-:Y:S04]  /*b9a0*/  STL [R1+0x758], R9 ;  /* 0x0007580901007387 */ /* 0x0001e80000100800 */
[----:B------:R1:W-:Y:S01]  /*b9b0*/  STL [R1+0x75c], R13 ;  /* 0x00075c0d01007387 */ /* 0x0003e20000100800 */
[----:B0-----:R-:W-:-:S03]  /*b9c0*/  IADD3 R9, P5, PT, R2, R92, RZ ;  /* 0x0000005c02097210 */ /* 0x001fc60007fbe0ff */
[----:B------:R0:W-:Y:S01]  /*b9d0*/  STL [R1+0x760], R11 ;  /* 0x0007600b01007387 */ /* 0x0001e20000100800 */
[----:B-1----:R-:W-:-:S03]  /*b9e0*/  IMAD.X R13, R41, 0x1, R91, P0 ;  /* 0x00000001290d7824 */ /* 0x002fc600000e065b */
[----:B------:R1:W-:Y:S01]  /*b9f0*/  STL [R1+0x764], R9 ;  /* 0x0007640901007387 */ /* 0x0003e20000100800 */
[--C-:B------:R-:W-:Y:S02]  /*ba00*/  IMAD.X R2, R3, 0x1, R91.reuse, P5 ;  /* 0x0000000103027824 */ /* 0x100fe400028e065b */
[--C-:B0-----:R-:W-:Y:S01]  /*ba10*/  IMAD.X R11, R19, 0x1, R91.reuse, P3 ;  /* 0x00000001130b7824 */ /* 0x101fe200018e065b */
[----:B------:R-:W-:Y:S01]  /*ba20*/  STL [R1+0x18], R13 ;  /* 0x0000180d01007387 */ /* 0x000fe20000100800 */
[----:B-1----:R-:W-:-:S03]  /*ba30*/  IMAD.X R9, R17, 0x1, R91, P4 ;  /* 0x0000000111097824 */ /* 0x002fc600020e065b */
[----:B------:R-:W-:Y:S04]  /*ba40*/  STL [R1+0x408], R11 ;  /* 0x0004080b01007387 */ /* 0x000fe80000100800 */
[----:B------:R-:W4:Y:S04]  /*ba50*/  LDL.LU.64 R38, [R1+0x58] ;  /* 0x0000580001267983 */ /* 0x000f280000300a00 */
[----:B------:R-:W-:Y:S04]  /*ba60*/  STL [R1+0x28], R9 ;  /* 0x0000280901007387 */ /* 0x000fe80000100800 */
[----:B------:R-:W4:Y:S04]  /*ba70*/  LDL.LU.64 R18, [R1+0x60] ;  /* 0x0000600001127983 */ /* 0x000f280000300a00 */
[----:B------:R0:W-:Y:S04]  /*ba80*/  STL [R1+0x30], R2 ;  /* 0x0000300201007387 */ /* 0x0001e80000100800 */
[----:B------:R-:W4:Y:S04]  /*ba90*/  LDL.LU.64 R16, [R1+0x68] ;  /* 0x0000680001107983 */ /* 0x000f280000300a00 */
[----:B0-----:R-:W4:Y:S01]  /*baa0*/  LDL.LU.64 R2, [R1+0x70] ;  /* 0x0000700001027983 */ /* 0x001f220000300a00 */
[----:B--2---:R-:W-:-:S02]  /*bab0*/  IADD3 R13, P0, PT, R30, R92, RZ ;  /* 0x0000005c1e0d7210 */ /* 0x004fc40007f1e0ff */
[----:B---3--:R-:W-:-:S03]  /*bac0*/  IADD3 R11, P3, PT, R28, R92, RZ ;  /* 0x0000005c1c0b7210 */ /* 0x008fc60007f7e0ff */
[----:B------:R0:W-:Y:S01]  /*bad0*/  STL [R1+0x768], R13 ;  /* 0x0007680d01007387 */ /* 0x0001e20000100800 */
[----:B----4-:R-:W-:-:S03]  /*bae0*/  IADD3 R9, P4, PT, R6, R92, RZ ;  /* 0x0000005c06097210 */ /* 0x010fc60007f9e0ff */
[----:B------:R1:W-:Y:S04]  /*baf0*/  STL [R1+0x76c], R11 ;  /* 0x00076c0b01007387 */ /* 0x0003e80000100800 */
[----:B------:R2:W-:Y:S01]  /*bb00*/  STL [R1+0x414], R9 ;  /* 0x0004140901007387 */ /* 0x0005e20000100800 */
[----:B0-----:R-:W-:Y:S01]  /*bb10*/  IADD3 R13, P5, PT, R4, R92, RZ ;  /* 0x0000005c040d7210 */ /* 0x001fe20007fbe0ff */
[--C-:B------:R-:W-:Y:S02]  /*bb20*/  IMAD.X R6, R7, 0x1, R91.reuse, P4 ;  /* 0x0000000107067824 */ /* 0x100fe400020e065b */
[--C-:B-1----:R-:W-:Y:S02]  /*bb30*/  IMAD.X R11, R31, 0x1, R91.reuse, P0 ;  /* 0x000000011f0b7824 */ /* 0x102fe400000e065b */
[----:B------:R-:W-:Y:S01]  /*bb40*/  STL [R1+0x418], R13 ;  /* 0x0004180d01007387 */ /* 0x000fe20000100800 */
[----:B--2---:R-:W-:-:S03]  /*bb50*/  IMAD.X R9, R29, 0x1, R91, P3 ;  /* 0x000000011d097824 */ /* 0x004fc600018e065b */
[----:B------:R-:W-:Y:S01]  /*bb60*/  STL [R1+0x40c], R11 ;  /* 0x00040c0b01007387 */ /* 0x000fe20000100800 */
[----:B------:R-:W-:-:S03]  /*bb70*/  IMAD.X R4, R5, 0x1, R91, P5 ;  /* 0x0000000105047824 */ /* 0x000fc600028e065b */
[----:B------:R-:W-:Y:S04]  /*bb80*/  STL [R1+0x410], R9 ;  /* 0x0004100901007387 */ /* 0x000fe80000100800 */
[----:B------:R-:W2:Y:S04]  /*bb90*/  LDL.LU.64 R30, [R1+0x78] ;  /* 0x00007800011e7983 */ /* 0x000ea80000300a00 */
[----:B------:R0:W-:Y:S04]  /*bba0*/  STL [R1+0x48], R6 ;  /* 0x0000480601007387 */ /* 0x0001e80000100800 */
[----:B------:R-:W3:Y:S04]  /*bbb0*/  LDL.LU.64 R28, [R1+0x80] ;  /* 0x00008000011c7983 */ /* 0x000ee80000300a00 */
[----:B------:R1:W-:Y:S04]  /*bbc0*/  STL [R1+0x50], R4 ;  /* 0x0000500401007387 */ /* 0x0003e80000100800 */
[----:B0-----:R-:W4:Y:S04]  /*bbd0*/  LDL.LU.64 R6, [R1+0x88] ;  /* 0x0000880001067983 */ /* 0x001f280000300a00 */
[----:B-1----:R-:W4:Y:S01]  /*bbe0*/  LDL.LU.64 R4, [R1+0x90] ;  /* 0x0000900001047983 */ /* 0x002f220000300a00 */
[----:B------:R-:W-:-:S02]  /*bbf0*/  IADD3 R9, P0, PT, R38, R92, RZ ;  /* 0x0000005c26097210 */ /* 0x000fc40007f1e0ff */
[----:B------:R-:W-:-:S03]  /*bc00*/  IADD3 R13, P3, PT, R18, R92, RZ ;  /* 0x0000005c120d7210 */ /* 0x000fc60007f7e0ff */
[----:B------:R0:W-:Y:S01]  /*bc10*/  STL [R1+0x3f0], R9 ;  /* 0x0003f00901007387 */ /* 0x0001e20000100800 */
[----:B------:R-:W-:-:S03]  /*bc20*/  IADD3 R11, P4, PT, R16, R92, RZ ;  /* 0x0000005c100b7210 */ /* 0x000fc60007f9e0ff */
        /* <DEDUP_REMOVED lines=36> */
[----:B------:R-:W-:-:S05]  /*be70*/  IADD3 R9, P0, PT, R38, R92, RZ ;  /* 0x0000005c26097210 */ /* 0x000fca0007f1e0ff */
[----:B------:R0:W-:Y:S01]  /*be80*/  STL [R1+0x3bc], R9 ;  /* 0x0003bc0901007387 */ /* 0x0001e20000100800 */
[-C--:B------:R-:W-:Y:S02]  /*be90*/  IADD3 R13, P3, PT, R18, R92.reuse, RZ ;  /* 0x0000005c120d7210 */ /* 0x080fe40007f7e0ff */
        /* <DEDUP_REMOVED lines=184> */
[----:B-1----:R-:W-:-:S04]  /*ca20*/  IMAD.X R11, R31, 0x1, R91, P0 ;  /* 0x000000011f0b7824 */ /* 0x002fc800000e065b */
[----:B------:R-:W-:Y:S01]  /*ca30*/  STL [R1+0x150], R13 ;  /* 0x0001500d01007387 */ /* 0x000fe20000100800 */
[----:B--2---:R-:W-:-:S03]  /*ca40*/  IMAD.X R9, R29, 0x1, R91, P3 ;  /* 0x000000011d097824 */ /* 0x004fc600018e065b */
[----:B------:R-:W-:Y:S01]  /*ca50*/  STL [R1+0x11c], R11 ;  /* 0x00011c0b01007387 */ /* 0x000fe20000100800 */
[----:B------:R-:W-:-:S03]  /*ca60*/  IMAD.X R4, R5, 0x1, R91, P5 ;  /* 0x0000000105047824 */ /* 0x000fc600028e065b */
[----:B------:R-:W-:Y:S04]  /*ca70*/  STL [R1+0x120], R9 ;  /* 0x0001200901007387 */ /* 0x000fe80000100800 */
[----:B------:R-:W2:Y:S04]  /*ca80*/  LDL.LU.64 R30, [R1+0x1f8] ;  /* 0x0001f800011e7983 */ /* 0x000ea80000300a00 */
[----:B------:R-:W3:Y:S04]  /*ca90*/  LDL.LU.64 R28, [R1+0x200] ;  /* 0x00020000011c7983 */ /* 0x000ee80000300a00 */
[----:B------:R0:W-:Y:S01]  /*caa0*/  STL [R1+0x20], R4 ;  /* 0x0000200401007387 */ /* 0x0001e20000100800 */
[----:B------:R-:W-:-:S03]  /*cab0*/  IMAD.X R51, R7, 0x1, R91, P4 ;  /* 0x0000000107337824 */ /* 0x000fc600020e065b */
[----:B0-----:R-:W4:Y:S04]  /*cac0*/  LDL.LU.64 R4, [R1+0x208] ;  /* 0x0002080001047983 */ /* 0x001f280000300a00 */
[----:B------:R-:W4:Y:S01]  /*cad0*/  LDL.LU.64 R6, [R1+0x250] ;  /* 0x0002500001067983 */ /* 0x000f220000300a00 */
        /* <DEDUP_REMOVED lines=22> */
[----:B------:R-:W-:Y:S04]  /*cc40*/  STL [R1+0xf4], R13 ;  /* 0x0000f40d01007387 */ /* 0x000fe80000100800 */
[----:B------:R0:W-:Y:S01]  /*cc50*/  STL [R1+0xf8], R11 ;  /* 0x0000f80b01007387 */ /* 0x0001e20000100800 */
[-C--:B----4-:R-:W-:Y:S01]  /*cc60*/  IADD3 R9, P4, PT, R4, R92.reuse, RZ ;  /* 0x0000005c04097210 */ /* 0x090fe20007f9e0ff */
[----:B0-----:R-:W-:Y:S01]  /*cc70*/  IMAD.X R11, R31, 0x1, R91, P0 ;  /* 0x000000011f0b7824 */ /* 0x001fe200000e065b */
[----:B------:R-:W-:-:S03]  /*cc80*/  IADD3 R13, P5, PT, R6, R92, RZ ;  /* 0x0000005c060d7210 */ /* 0x000fc60007fbe0ff */
[----:B------:R0:W-:Y:S04]  /*cc90*/  STL [R1+0xfc], R9 ;  /* 0x0000fc0901007387 */ /* 0x0001e80000100800 */
[----:B------:R-:W-:Y:S01]  /*cca0*/  STL [R1+0x100], R13 ;  /* 0x0001000d01007387 */ /* 0x000fe20000100800 */
[----:B0-----:R-:W-:-:S03]  /*ccb0*/  IMAD.X R9, R29, 0x1, R91, P3 ;  /* 0x000000011d097824 */ /* 0x001fc600018e065b */
[----:B------:R-:W-:Y:S04]  /*ccc0*/  STL [R1+0x44], R11 ;  /* 0x0000440b01007387 */ /* 0x000fe80000100800 */
[----:B------:R0:W-:Y:S04]  /*ccd0*/  STL [R1+0x70], R9 ;  /* 0x0000700901007387 */ /* 0x0001e80000100800 */
[----:B------:R-:W2:Y:S04]  /*cce0*/  LDL.LU.64 R42, [R1+0x210] ;  /* 0x00021000012a7983 */ /* 0x000ea80000300a00 */
[----:B------:R-:W3:Y:S04]  /*ccf0*/  LDL.LU.64 R28, [R1+0x218] ;  /* 0x00021800011c7983 */ /* 0x000ee80000300a00 */
[----:B------:R-:W4:Y:S04]  /*cd00*/  LDL.LU.64 R52, [R1+0x220] ;  /* 0x0002200001347983 */ /* 0x000f280000300a00 */
[----:B------:R-:W4:Y:S01]  /*cd10*/  LDL.LU.64 R30, [R1+0x228] ;  /* 0x00022800011e7983 */ /* 0x000f220000300a00 */
[----:B------:R-:W-:-:S02]  /*cd20*/  IMAD.X R6, R7, 0x1, R91, P5 ;  /* 0x0000000107067824 */ /* 0x000fc400028e065b */
[----:B------:R-:W-:Y:S01]  /*cd30*/  IMAD.X R5, R5, 0x1, R91, P4 ;  /* 0x0000000105057824 */ /* 0x000fe200020e065b */
[----:B------:R-:W-:-:S05]  /*cd40*/  IADD3 R4, P0, PT, R38, R92, RZ ;  /* 0x0000005c26047210 */ /* 0x000fca0007f1e0ff */
[----:B------:R1:W-:Y:S01]  /*cd50*/  STL [R1+0x74], R4 ;  /* 0x0000740401007387 */ /* 0x0003e20000100800 */
[-C--:B------:R-:W-:Y:S02]  /*cd60*/  IADD3 R7, P3, PT, R16, R92.reuse, RZ ;  /* 0x0000005c10077210 */ /* 0x080fe40007f7e0ff */
[----:B0-----:R-:W-:-:S03]  /*cd70*/  IADD3 R9, P4, PT, R18, R92, RZ ;  /* 0x0000005c12097210 */ /* 0x001fc60007f9e0ff */
[----:B------:R0:W-:Y:S01]  /*cd80*/  STL [R1+0x78], R7 ;  /* 0x0000780701007387 */ /* 0x0001e20000100800 */
[----:B-1----:R-:W-:-:S03]  /*cd90*/  IADD3 R4, P5, PT, R2, R92, RZ ;  /* 0x0000005c02047210 */ /* 0x002fc60007fbe0ff */
[----:B------:R-:W-:Y:S01]  /*cda0*/  STL [R1+0x7c], R9 ;  /* 0x00007c0901007387 */ /* 0x000fe20000100800 */
[----:B0-----:R-:W-:-:S03]  /*cdb0*/  IMAD.X R7, R39, 0x1, R91, P0 ;  /* 0x0000000127077824 */ /* 0x001fc600000e065b */
[----:B------:R2:W-:Y:S01]  /*cdc0*/  STL [R1+0x80], R4 ;  /* 0x0000800401007387 */ /* 0x0005e20000100800 */
[----:B------:R-:W-:-:S03]  /*cdd0*/  IMAD.X R18, R3, 0x1, R91, P5 ;  /* 0x0000000103127824 */ /* 0x000fc600028e065b */
[----:B------:R-:W4:Y:S01]  /*cde0*/  LDL.LU.64 R38, [R1+0x230] ;  /* 0x0002300001267983 */ /* 0x000f220000300a00 */
[----:B------:R-:W-:-:S03]  /*cdf0*/  IMAD.X R16, R17, 0x1, R91, P3 ;  /* 0x0000000111107824 */ /* 0x000fc600018e065b */
[----:B------:R-:W4:Y:S01]  /*ce00*/  LDL.LU.64 R2, [R1+0x238] ;  /* 0x0002380001027983 */ /* 0x000f220000300a00 */
[----:B------:R-:W-:-:S03]  /*ce10*/  IMAD.X R17, R19, 0x1, R91, P4 ;  /* 0x0000000113117824 */ /* 0x000fc600020e065b */
[----:B------:R-:W4:Y:S04]  /*ce20*/  LDL.LU.64 R54, [R1+0x240] ;  /* 0x0002400001367983 */ /* 0x000f280000300a00 */
[----:B------:R-:W4:Y:S01]  /*ce30*/  LDL.LU.64 R40, [R1+0x248] ;  /* 0x0002480001287983 */ /* 0x000f220000300a00 */
[-C--:B--2---:R-:W-:Y:S02]  /*ce40*/  IADD3 R4, P0, PT, R42, R92.reuse, RZ ;  /* 0x0000005c2a047210 */ /* 0x084fe40007f1e0ff */
[----:B---3--:R-:W-:-:S03]  /*ce50*/  IADD3 R11, P3, PT, R28, R92, RZ ;  /* 0x0000005c1c0b7210 */ /* 0x008fc60007f7e0ff */
[----:B------:R0:W-:Y:S01]  /*ce60*/  STL [R1+0x84], R4 ;  /* 0x0000840401007387 */ /* 0x0001e20000100800 */
[----:B----4-:R-:W-:-:S03]  /*ce70*/  IADD3 R9, P4, PT, R52, R92, RZ ;  /* 0x0000005c34097210 */ /* 0x010fc60007f9e0ff */
[----:B------:R-:W-:Y:S01]  /*ce80*/  STL [R1+0xa0], R11 ;  /* 0x0000a00b01007387 */ /* 0x000fe20000100800 */
[----:B0-----:R-:W-:-:S03]  /*ce90*/  IADD3 R4, P5, PT, R30, R92, RZ ;  /* 0x0000005c1e047210 */ /* 0x001fc60007fbe0ff */
[----:B------:R-:W-:Y:S01]  /*cea0*/  STL [R1+0xa4], R9 ;  /* 0x0000a40901007387 */ /* 0x000fe20000100800 */
[----:B------:R-:W-:-:S03]  /*ceb0*/  IMAD.X R19, R43, 0x1, R91, P0 ;  /* 0x000000012b137824 */ /* 0x000fc600000e065b */
[----:B------:R0:W-:Y:S04]  /*cec0*/  STL [R1+0xa8], R4 ;  /* 0x0000a80401007387 */ /* 0x0001e80000100800 */
[----:B------:R-:W2:Y:S04]  /*ced0*/  LDL.LU.64 R88, [R1+0x278] ;  /* 0x0002780001587983 */ /* 0x000ea80000300a00 */
[----:B------:R-:W3:Y:S04]  /*cee0*/  LDL.LU.64 R42, [R1+0x280] ;  /* 0x00028000012a7983 */ /* 0x000ee80000300a00 */
[----:B------:R-:W4:Y:S04]  /*cef0*/  LDL.LU.64 R86, [R1+0x288] ;  /* 0x0002880001567983 */ /* 0x000f280000300a00 */
[----:B------:R-:W4:Y:S01]  /*cf00*/  LDL.LU.64 R48, [R1+0x290] ;  /* 0x0002900001307983 */ /* 0x000f220000300a00 */
[----:B------:R-:W-:-:S02]  /*cf10*/  IMAD.X R28, R29, 0x1, R91, P3 ;  /* 0x000000011d1c7824 */ /* 0x000fc400018e065b */
[--C-:B------:R-:W-:Y:S02]  /*cf20*/  IMAD.X R29, R53, 0x1, R91.reuse, P4 ;  /* 0x00000001351d7824 */ /* 0x100fe400020e065b */
[----:B------:R-:W-:Y:S01]  /*cf30*/  IMAD.X R30, R31, 0x1, R91, P5 ;  /* 0x000000011f1e7824 */ /* 0x000fe200028e065b */
[-C--:B0-----:R-:W-:Y:S02]  /*cf40*/  IADD3 R4, P0, PT, R38, R92.reuse, RZ ;  /* 0x0000005c26047210 */ /* 0x081fe40007f1e0ff */
[----:B------:R-:W-:-:S03]  /*cf50*/  IADD3 R11, P3, PT, R2, R92, RZ ;  /* 0x0000005c020b7210 */ /* 0x000fc60007f7e0ff */
[----:B------:R0:W-:Y:S01]  /*cf60*/  STL [R1+0xac], R4 ;  /* 0x0000ac0401007387 */ /* 0x0001e20000100800 */
[----:B------:R-:W-:-:S03]  /*cf70*/  IADD3 R9, P4, PT, R54, R92, RZ ;  /* 0x0000005c36097210 */ /* 0x000fc60007f9e0ff */
[----:B------:R-:W-:Y:S01]  /*cf80*/  STL [R1+0xb8], R11 ;  /* 0x0000b80b01007387 */ /* 0x000fe20000100800 */
[--C-:B------:R-:W-:Y:S01]  /*cf90*/  IMAD.X R31, R39, 0x1, R91.reuse, P0 ;  /* 0x00000001271f7824 */ /* 0x100fe200000e065b */
[----:B0-----:R-:W-:Y:S02]  /*cfa0*/  IADD3 R4, P5, PT, R40, R92, RZ ;  /* 0x0000005c28047210 */ /* 0x001fe40007fbe0ff */
[----:B------:R-:W-:Y:S01]  /*cfb0*/  STL [R1+0xbc], R9 ;  /* 0x0000bc0901007387 */ /* 0x000fe20000100800 */
[----:B------:R-:W-:-:S03]  /*cfc0*/  IMAD.X R38, R3, 0x1, R91, P3 ;  /* 0x0000000103267824 */ /* 0x000fc600018e065b */
[----:B------:R2:W-:Y:S01]  /*cfd0*/  STL [R1+0xc0], R4 ;  /* 0x0000c00401007387 */ /* 0x0005e20000100800 */
[----:B------:R-:W-:-:S03]  /*cfe0*/  IMAD.X R39, R55, 0x1, R91, P4 ;  /* 0x0000000137277824 */ /* 0x000fc600020e065b */
[----:B------:R-:W4:Y:S01]  /*cff0*/  LDL.LU.64 R52, [R1+0x298] ;  /* 0x0002980001347983 */ /* 0x000f220000300a00 */
[----:B------:R-:W-:-:S03]  /*d000*/  IMAD.X R40, R41, 0x1, R91, P5 ;  /* 0x0000000129287824 */ /* 0x000fc600028e065b */
[----:B------:R-:W4:Y:S04]  /*d010*/  LDL.LU.64 R2, [R1+0x2a0] ;  /* 0x0002a00001027983 */ /* 0x000f280000300a00 */
[----:B------:R0:W5:Y:S01]  /*d020*/  LDL.LU R54, [R1+0x890] ;  /* 0x0008900001367983 */ /* 0x0001620000300800 */
[-C--:B--2---:R-:W-:Y:S02]  /*d030*/  IADD3 R4, P0, PT, R88, R92.reuse, RZ ;  /* 0x0000005c58047210 */ /* 0x084fe40007f1e0ff */
[----:B---3--:R-:W-:-:S03]  /*d040*/  IADD3 R11, P3, PT, R42, R92, RZ ;  /* 0x0000005c2a0b7210 */ /* 0x008fc60007f7e0ff */
[----:B------:R1:W-:Y:S01]  /*d050*/  STL [R1+0xc4], R4 ;  /* 0x0000c40401007387 */ /* 0x0003e20000100800 */
[----:B----4-:R-:W-:-:S03]  /*d060*/  IADD3 R9, P4, PT, R86, R92, RZ ;  /* 0x0000005c56097210 */ /* 0x010fc60007f9e0ff */
[----:B------:R2:W-:Y:S01]  /*d070*/  STL [R1+0xc8], R11 ;  /* 0x0000c80b01007387 */ /* 0x0005e20000100800 */
[--C-:B------:R-:W-:Y:S01]  /*d080*/  IMAD.X R41, R89, 0x1, R91.reuse, P0 ;  /* 0x0000000159297824 */ /* 0x100fe200000e065b */
[----:B-1----:R-:W-:Y:S02]  /*d090*/  IADD3 R4, P5, PT, R48, R92, RZ ;  /* 0x0000005c30047210 */ /* 0x002fe40007fbe0ff */
[----:B------:R1:W-:Y:S04]  /*d0a0*/  STL [R1+0xcc], R9 ;  /* 0x0000cc0901007387 */ /* 0x0003e80000100800 */
[----:B------:R-:W3:Y:S01]  /*d0b0*/  LDL.LU.64 R88, [R1+0x888] ;  /* 0x0008880001587983 */ /* 0x000ee20000300a00 */
[----:B------:R-:W-:-:S03]  /*d0c0*/  IMAD.X R42, R43, 0x1, R91, P3 ;  /* 0x000000012b2a7824 */ /* 0x000fc600018e065b */
[----:B------:R4:W-:Y:S01]  /*d0d0*/  STL [R1+0xd0], R4 ;  /* 0x0000d00401007387 */ /* 0x0009e20000100800 */
[----:B------:R-:W-:-:S03]  /*d0e0*/  IMAD.X R43, R87, 0x1, R91, P4 ;  /* 0x00000001572b7824 */ /* 0x000fc600020e065b */
[----:B--2---:R-:W2:Y:S04]  /*d0f0*/  LDL.LU R11, [R1+0x460] ;  /* 0x00046000010b7983 */ /* 0x004ea80000300800 */
[----:B------:R-:W2:Y:S04]  /*d100*/  LDL.LU R15, [R1+0x654] ;  /* 0x00065400010f7983 */ /* 0x000ea80000300800 */
[----:B------:R-:W2:Y:S04]  /*d110*/  LDL.LU R13, [R1+0x650] ;  /* 0x00065000010d7983 */ /* 0x000ea80000300800 */
[----:B-1----:R-:W2:Y:S04]  /*d120*/  LDL.LU R9, [R1+0x648] ;  /* 0x0006480001097983 */ /* 0x002ea80000300800 */
[----:B------:R-:W2:Y:S01]  /*d130*/  LDL.LU.64 R86, [R1+0x880] ;  /* 0x0008800001567983 */ /* 0x000ea20000300a00 */
[----:B------:R-:W-:Y:S01]  /*d140*/  IMAD.X R48, R49, 0x1, R91, P5 ;  /* 0x0000000131307824 */ /* 0x000fe200028e065b */
[----:B----4-:R-:W-:-:S02]  /*d150*/  IADD3 R4, P0, PT, R52, R92, RZ ;  /* 0x0000005c34047210 */ /* 0x010fc40007f1e0ff */
[----:B------:R-:W-:-:S03]  /*d160*/  IADD3 R23, P3, PT, R2, R92, RZ ;  /* 0x0000005c02177210 */ /* 0x000fc60007f7e0ff */
[----:B------:R1:W-:Y:S01]  /*d170*/  STL [R1+0xd4], R4 ;  /* 0x0000d40401007387 */ /* 0x0003e20000100800 */
[----:B------:R-:W-:-:S03]  /*d180*/  IMAD.X R49, R53, 0x1, R91, P0 ;  /* 0x0000000135317824 */ /* 0x000fc600000e065b */
[----:B------:R-:W-:Y:S01]  /*d190*/  STL [R1+0xd8], R23 ;  /* 0x0000d81701007387 */ /* 0x000fe20000100800 */
[----:B------:R-:W-:Y:S01]  /*d1a0*/  IMAD.X R50, R3, 0x1, R91, P3 ;  /* 0x0000000103327824 */ /* 0x000fe200018e065b */
[----:B---3--:R-:W-:-:S05]  /*d1b0*/  IADD3 R21, P4, PT, R88, R92, RZ ;  /* 0x0000005c58157210 */ /* 0x008fca0007f9e0ff */
[----:B------:R-:W-:Y:S04]  /*d1c0*/  STL [R1+0xdc], R21 ;  /* 0x0000dc1501007387 */ /* 0x000fe80000100800 */
[----:B------:R0:W5:Y:S01]  /*d1d0*/  LDL.LU R52, [R1+0x878] ;  /* 0x0008780001347983 */ /* 0x0001620000300800 */
[-C--:B--2---:R-:W-:Y:S01]  /*d1e0*/  IADD3 R11, P0, PT, R11, R90.reuse, RZ ;  /* 0x0000005a0b0b7210 */ /* 0x084fe20007f1e0ff */
[----:B------:R-:W-:Y:S01]  /*d1f0*/  IMAD.X R88, R89, 0x1, R91, P4 ;  /* 0x0000000159587824 */ /* 0x000fe200020e065b */
[----:B------:R-:W-:Y:S02]  /*d200*/  IADD3 R15, P3, PT, R15, R90, RZ ;  /* 0x0000005a0f0f7210 */ /* 0x000fe40007f7e0ff */
[----:B-1----:R-:W-:-:S05]  /*d210*/  IADD3 R4, P5, PT, R86, R92, RZ ;  /* 0x0000005c56047210 */ /* 0x002fca0007fbe0ff */
[----:B------:R1:W-:Y:S04]  /*d220*/  STL [R1+0xe0], R4 ;  /* 0x0000e00401007387 */ /* 0x0003e80000100800 */
[----:B------:R-:W2:Y:S01]  /*d230*/  LDL.LU.64 R2, [R1+0x870] ;  /* 0x0008700001027983 */ /* 0x000ea20000300a00 */
[----:B------:R-:W-:-:S03]  /*d240*/  IADD3 R13, P4, PT, R13, R90, RZ ;  /* 0x0000005a0d0d7210 */ /* 0x000fc60007f9e0ff */
[----:B-1----:R-:W3:Y:S01]  /*d250*/  LDL.LU R4, [R1+0x640] ;  /* 0x0006400001047983 */ /* 0x002ee20000300800 */
[----:B------:R-:W-:Y:S01]  /*d260*/  IMAD.X R86, R87, 0x1, R91, P5 ;  /* 0x0000000157567824 */ /* 0x000fe200028e065b */
[-C--:B------:R-:W-:Y:S02]  /*d270*/  IADD3 R9, P5, PT, R9, R90.reuse, RZ ;  /* 0x0000005a09097210 */ /* 0x080fe40007fbe0ff */
[----:B------:R1:W-:Y:S04]  /*d280*/  STL [R1+0x460], R11 ;  /* 0x0004600b01007387 */ /* 0x0003e80000100800 */
[----:B-1----:R-:W2:Y:S04]  /*d290*/  LDL.LU R11, [R1+0x458] ;  /* 0x00045800010b7983 */ /* 0x002ea80000300800 */
[----:B------:R-:W4:Y:S04]  /*d2a0*/  LDL.LU R81, [R1+0x638] ;  /* 0x0006380001517983 */ /* 0x000f280000300800 */
[----:B------:R-:W-:Y:S04]  /*d2b0*/  STL [R1+0x654], R15 ;  /* 0x0006540f01007387 */ /* 0x000fe80000100800 */
[----:B------:R-:W4:Y:S04]  /*d2c0*/  LDL.LU R79, [R1+0x45c] ;  /* 0x00045c00014f7983 */ /* 0x000f280000300800 */
[----:B------:R-:W-:Y:S04]  /*d2d0*/  STL [R1+0x650], R13 ;  /* 0x0006500d01007387 */ /* 0x000fe80000100800 */
[----:B------:R-:W4:Y:S04]  /*d2e0*/  LDL.LU R77, [R1+0x630] ;  /* 0x00063000014d7983 */ /* 0x000f280000300800 */
[----:B------:R1:W-:Y:S04]  /*d2f0*/  STL [R1+0x648], R9 ;  /* 0x0006480901007387 */ /* 0x0003e80000100800 */
[----:B------:R-:W4:Y:S04]  /*d300*/  LDL.LU R75, [R1+0x64c] ;  /* 0x00064c00014b7983 */ /* 0x000f280000300800 */
        /* <DEDUP_REMOVED lines=18> */
[----:B-1----:R-:W4:Y:S04]  /*d430*/  LDL.LU R9, [R1+0x5e0] ;  /* 0x0005e00001097983 */ /* 0x002f280000300800 */
[----:B------:R-:W4:Y:S04]  /*d440*/  LDL.LU R23, [R1+0x5fc] ;  /* 0x0005fc0001177983 */ /* 0x000f280000300800 */
[----:B------:R-:W4:Y:S01]  /*d450*/  LDL.LU R21, [R1+0x5d8] ;  /* 0x0005d80001157983 */ /* 0x000f220000300800 */
[----:B---3--:R-:W-:-:S05]  /*d460*/  IADD3 R4, P6, PT, R4, R90, RZ ;  /* 0x0000005a04047210 */ /* 0x008fca0007fde0ff */
[----:B------:R1:W-:Y:S04]  /*d470*/  STL [R1+0x640], R4 ;  /* 0x0006400401007387 */ /* 0x0003e80000100800 */
[----:B-1----:R-:W3:Y:S01]  /*d480*/  LDL.LU R4, [R1+0x5f4] ;  /* 0x0005f40001047983 */ /* 0x002ee20000300800 */
[--C-:B--2---:R-:W-:Y:S01]  /*d490*/  IMAD.X R11, R11, 0x1, R3.reuse, P0 ;  /* 0x000000010b0b7824 */ /* 0x104fe200000e0603 */
[----:B----4-:R-:W-:Y:S02]  /*d4a0*/  IADD3 R81, P0, PT, R81, R90, RZ ;  /* 0x0000005a51517210 */ /* 0x010fe40007f1e0ff */
[----:B------:R-:W2:Y:S04]  /*d4b0*/  LDL.LU R15, [R1+0x5d0] ;  /* 0x0005d000010f7983 */ /* 0x000ea80000300800 */
[----:B------:R-:W4:Y:S01]  /*d4c0*/  LDL.LU R13, [R1+0x5ec] ;  /* 0x0005ec00010d7983 */ /* 0x000f220000300800 */
[----:B------:R-:W-:-:S03]  /*d4d0*/  IMAD.X R79, R79, 0x1, R3, P3 ;  /* 0x000000014f4f7824 */ /* 0x000fc600018e0603 */
[----:B------:R1:W-:Y:S01]  /*d4e0*/  STL [R1+0x458], R11 ;  /* 0x0004580b01007387 */ /* 0x0003e20000100800 */
[----:B------:R-:W-:-:S03]  /*d4f0*/  IADD3 R77, P3, PT, R77, R90, RZ ;  /* 0x0000005a4d4d7210 */ /* 0x000fc60007f7e0ff */
[----:B-1----:R-:W4:Y:S01]  /*d500*/  LDL.LU R11, [R1+0x5c8] ;  /* 0x0005c800010b7983 */ /* 0x002f220000300800 */
[----:B------:R-:W-:-:S03]  /*d510*/  IMAD.X R75, R75, 0x1, R3, P4 ;  /* 0x000000014b4b7824 */ /* 0x000fc600020e0603 */
[----:B------:R-:W-:Y:S01]  /*d520*/  STL [R1+0x638], R81 ;  /* 0x0006385101007387 */ /* 0x000fe20000100800 */
[----:B------:R-:W-:-:S03]  /*d530*/  IADD3 R73, P4, PT, R73, R90, RZ ;  /* 0x0000005a49497210 */ /* 0x000fc60007f9e0ff */
[----:B------:R-:W-:Y:S01]  /*d540*/  STL [R1+0x45c], R79 ;  /* 0x00045c4f01007387 */ /* 0x000fe20000100800 */
        /* <DEDUP_REMOVED lines=35> */
[----:B------:R-:W-:Y:S04]  /*d780*/  STL [R1+0x60c], R33 ;  /* 0x00060c2101007387 */ /* 0x000fe80000100800 */
[----:B------:R1:W-:Y:S04]  /*d790*/  STL [R1+0x5e0], R9 ;  /* 0x0005e00901007387 */ /* 0x0003e80000100800 */
[----:B------:R-:W-:Y:S04]  /*d7a0*/  STL [R1+0x5e8], R27 ;  /* 0x0005e81b01007387 */ /* 0x000fe80000100800 */
[----:B-1----:R-:W4:Y:S01]  /*d7b0*/  LDL.LU R9, [R1+0x5e4] ;  /* 0x0005e40001097983 */ /* 0x002f220000300800 */
[----:B------:R-:W-:Y:S01]  /*d7c0*/  IMAD.X R23, R23, 0x1, R3, P4 ;  /* 0x0000000117177824 */ /* 0x000fe200020e0603 */
[----:B------:R-:W-:-:S02]  /*d7d0*/  IADD3 R21, P4, PT, R21, R90, RZ ;  /* 0x0000005a15157210 */ /* 0x000fc40007f9e0ff */
[----:B------:R-:W-:Y:S01]  /*d7e0*/  STL [R1+0x604], R25 ;  /* 0x0006041901007387 */ /* 0x000fe20000100800 */
[----:B---3--:R-:W-:Y:S01]  /*d7f0*/  IMAD.X R4, R4, 0x1, R3, P5 ;  /* 0x0000000104047824 */ /* 0x008fe200028e0603 */
[----:B--2---:R-:W-:-:S04]  /*d800*/  IADD3 R15, P5, PT, R15, R90, RZ ;  /* 0x0000005a0f0f7210 */ /* 0x004fc80007fbe0ff */
[----:B------:R1:W-:Y:S01]  /*d810*/  STL [R1+0x5f4], R4 ;  /* 0x0005f40401007387 */ /* 0x0003e20000100800 */
[----:B----4-:R-:W-:-:S03]  /*d820*/  IMAD.X R13, R13, 0x1, R3, P6 ;  /* 0x000000010d0d7824 */ /* 0x010fc600030e0603 */
[----:B------:R-:W-:Y:S04]  /*d830*/  STL [R1+0x5fc], R23 ;  /* 0x0005fc1701007387 */ /* 0x000fe80000100800 */
[----:B-1----:R-:W2:Y:S04]  /*d840*/  LDL.LU R4, [R1+0x5c0] ;  /* 0x0005c00001047983 */ /* 0x002ea80000300800 */
[----:B------:R-:W-:Y:S01]  /*d850*/  STL [R1+0x5d8], R21 ;  /* 0x0005d81501007387 */ /* 0x000fe20000100800 */
[----:B------:R-:W-:-:S03]  /*d860*/  IADD3 R11, P6, PT, R11, R90, RZ ;  /* 0x0000005a0b0b7210 */ /* 0x000fc60007fde0ff */
[----:B------:R-:W3:Y:S04]  /*d870*/  LDL.LU R81, [R1+0x5dc] ;  /* 0x0005dc0001517983 */ /* 0x000ee80000300800 */
        /* <DEDUP_REMOVED lines=22> */
[----:B------:R-:W4:Y:S01]  /*d9e0*/  LDL.LU R27, [R1+0x58c] ;  /* 0x00058c00011b7983 */ /* 0x000f220000300800 */
[----:B------:R-:W-:-:S03]  /*d9f0*/  IMAD.X R9, R9, 0x1, R3, P0 ;  /* 0x0000000109097824 */ /* 0x000fc600000e0603 */
[----:B------:R-:W4:Y:S04]  /*da00*/  LDL.LU R25, [R1+0x568] ;  /* 0x0005680001197983 */ /* 0x000f280000300800 */
[----:B-1----:R-:W4:Y:S04]  /*da10*/  LDL.LU R11, [R1+0x584] ;  /* 0x00058400010b7983 */ /* 0x002f280000300800 */
[----:B------:R-:W4:Y:S04]  /*da20*/  LDL.LU R23, [R1+0x560] ;  /* 0x0005600001177983 */ /* 0x000f280000300800 */
[----:B------:R-:W4:Y:S04]  /*da30*/  LDL.LU R21, [R1+0x57c] ;  /* 0x00057c0001157983 */ /* 0x000f280000300800 */
[----:B------:R1:W-:Y:S04]  /*da40*/  STL [R1+0x5e4], R9 ;  /* 0x0005e40901007387 */ /* 0x0003e80000100800 */
[----:B-1----:R-:W4:Y:S04]  /*da50*/  LDL.LU R9, [R1+0x558] ;  /* 0x0005580001097983 */ /* 0x002f280000300800 */
[----:B------:R-:W4:Y:S04]  /*da60*/  LDL.LU R15, [R1+0x574] ;  /* 0x00057400010f7983 */ /* 0x000f280000300800 */
[----:B------:R-:W4:Y:S01]  /*da70*/  LDL.LU R13, [R1+0x550] ;  /* 0x00055000010d7983 */ /* 0x000f220000300800 */
[----:B--2---:R-:W-:-:S05]  /*da80*/  IADD3 R4, P0, PT, R4, R90, RZ ;  /* 0x0000005a04047210 */ /* 0x004fca0007f1e0ff */
[----:B------:R1:W-:Y:S01]  /*da90*/  STL [R1+0x5c0], R4 ;  /* 0x0005c00401007387 */ /* 0x0003e20000100800 */
[----:B---3--:R-:W-:-:S03]  /*daa0*/  IMAD.X R81, R81, 0x1, R3, P3 ;  /* 0x0000000151517824 */ /* 0x008fc600018e0603 */
[----:B-1----:R-:W2:Y:S01]  /*dab0*/  LDL.LU R4, [R1+0x56c] ;  /* 0x00056c0001047983 */ /* 0x002ea20000300800 */
[----:B----4-:R-:W-:-:S03]  /*dac0*/  IADD3 R79, P3, PT, R79, R90, RZ ;  /* 0x0000005a4f4f7210 */ /* 0x010fc60007f7e0ff */
        /* <DEDUP_REMOVED lines=39> */
[-C--:B------:R-:W-:Y:S01]  /*dd40*/  IADD3 R25, P3, PT, R25, R90.reuse, RZ ;  /* 0x0000005a19197210 */ /* 0x080fe20007f7e0ff */
[----:B------:R-:W-:Y:S01]  /*dd50*/  IMAD.X R11, R11, 0x1, R3, P4 ;  /* 0x000000010b0b7824 */ /* 0x000fe200020e0603 */
[----:B------:R-:W-:-:S04]  /*dd60*/  IADD3 R23, P4, PT, R23, R90, RZ ;  /* 0x0000005a17177210 */ /* 0x000fc80007f9e0ff */
[----:B------:R1:W-:Y:S01]  /*dd70*/  STL [R1+0x584], R11 ;  /* 0x0005840b01007387 */ /* 0x0003e20000100800 */
[----:B------:R-:W-:-:S03]  /*dd80*/  IMAD.X R21, R21, 0x1, R3, P5 ;  /* 0x0000000115157824 */ /* 0x000fc600028e0603 */
[----:B------:R-:W-:Y:S04]  /*dd90*/  STL [R1+0x58c], R27 ;  /* 0x00058c1b01007387 */ /* 0x000fe80000100800 */
[----:B-1----:R-:W3:Y:S01]  /*dda0*/  LDL.LU R11, [R1+0x548] ;  /* 0x00054800010b7983 */ /* 0x002ee20000300800 */
[----:B------:R-:W-:-:S03]  /*ddb0*/  IADD3 R9, P5, PT, R9, R90, RZ ;  /* 0x0000005a09097210 */ /* 0x000fc60007fbe0ff */
[----:B------:R-:W-:Y:S04]  /*ddc0*/  STL [R1+0x568], R25 ;  /* 0x0005681901007387 */ /* 0x000fe80000100800 */
[----:B------:R1:W-:Y:S04]  /*ddd0*/  STL [R1+0x558], R9 ;  /* 0x0005580901007387 */ /* 0x0003e80000100800 */
[----:B------:R-:W-:Y:S04]  /*dde0*/  STL [R1+0x560], R23 ;  /* 0x0005601701007387 */ /* 0x000fe80000100800 */
[----:B-1----:R-:W4:Y:S01]  /*ddf0*/  LDL.LU R9, [R1+0x564] ;  /* 0x0005640001097983 */ /* 0x002f220000300800 */
[----:B------:R-:W-:Y:S01]  /*de00*/  IMAD.X R15, R15, 0x1, R3, P6 ;  /* 0x000000010f0f7824 */ /* 0x000fe200030e0603 */
[----:B------:R-:W-:-:S02]  /*de10*/  IADD3 R13, P6, PT, R13, R90, RZ ;  /* 0x0000005a0d0d7210 */ /* 0x000fc40007fde0ff */
[----:B------:R-:W-:Y:S04]  /*de20*/  STL [R1+0x57c], R21 ;  /* 0x00057c1501007387 */ /* 0x000fe80000100800 */
[----:B------:R-:W4:Y:S04]  /*de30*/  LDL.LU R81, [R1+0x540] ;  /* 0x0005400001517983 */ /* 0x000f280000300800 */
[----:B------:R-:W-:Y:S04]  /*de40*/  STL [R1+0x574], R15 ;  /* 0x0005740f01007387 */ /* 0x000fe80000100800 */
[----:B------:R-:W4:Y:S04]  /*de50*/  LDL.LU R79, [R1+0x55c] ;  /* 0x00055c00014f7983 */ /* 0x000f280000300800 */
[----:B------:R-:W-:Y:S04]  /*de60*/  STL [R1+0x550], R13 ;  /* 0x0005500d01007387 */ /* 0x000fe80000100800 */
[----:B------:R-:W4:Y:S01]  /*de70*/  LDL.LU R77, [R1+0x538] ;  /* 0x00053800014d7983 */ /* 0x000f220000300800 */
[----:B--2---:R-:W-:-:S05]  /*de80*/  IMAD.X R4, R4, 0x1, R3, P0 ;  /* 0x0000000104047824 */ /* 0x004fca00000e0603 */
[----:B------:R1:W-:Y:S04]  /*de90*/  STL [R1+0x56c], R4 ;  /* 0x00056c0401007387 */ /* 0x0003e80000100800 */
[----:B------:R-:W2:Y:S04]  /*dea0*/  LDL.LU R75, [R1+0x554] ;  /* 0x00055400014b7983 */ /* 0x000ea80000300800 */
        /* <DEDUP_REMOVED lines=18> */
[----:B-1----:R-:W2:Y:S04]  /*dfd0*/  LDL.LU R4, [R1+0x4e8] ;  /* 0x0004e80001047983 */ /* 0x002ea80000300800 */
[----:B------:R-:W2:Y:S04]  /*dfe0*/  LDL.LU R23, [R1+0x504] ;  /* 0x0005040001177983 */ /* 0x000ea80000300800 */
[----:B------:R-:W2:Y:S04]  /*dff0*/  LDL.LU R21, [R1+0x4e0] ;  /* 0x0004e00001157983 */ /* 0x000ea80000300800 */
[----:B------:R-:W2:Y:S01]  /*e000*/  LDL.LU R15, [R1+0x4fc] ;  /* 0x0004fc00010f7983 */ /* 0x000ea20000300800 */
[----:B---3--:R-:W-:-:S05]  /*e010*/  IADD3 R11, P0, PT, R11, R90, RZ ;  /* 0x0000005a0b0b7210 */ /* 0x008fca0007f1e0ff */
[----:B------:R1:W-:Y:S04]  /*e020*/  STL [R1+0x548], R11 ;  /* 0x0005480b01007387 */ /* 0x0003e80000100800 */
[----:B------:R-:W3:Y:S04]  /*e030*/  LDL.LU R13, [R1+0x4f4] ;  /* 0x0004f400010d7983 */ /* 0x000ee80000300800 */
[----:B-1----:R-:W3:Y:S01]  /*e040*/  LDL.LU R11, [R1+0x4d8] ;  /* 0x0004d800010b7983 */ /* 0x002ee20000300800 */
[----:B----4-:R-:W-:-:S05]  /*e050*/  IMAD.X R9, R9, 0x1, R3, P3 ;  /* 0x0000000109097824 */ /* 0x010fca00018e0603 */
[----:B------:R1:W-:Y:S04]  /*e060*/  STL [R1+0x564], R9 ;  /* 0x0005640901007387 */ /* 0x0003e80000100800 */
[----:B-1----:R-:W4:Y:S01]  /*e070*/  LDL.LU R9, [R1+0x4ec] ;  /* 0x0004ec0001097983 */ /* 0x002f220000300800 */
[----:B------:R-:W-:Y:S01]  /*e080*/  IADD3 R81, P3, PT, R81, R90, RZ ;  /* 0x0000005a51517210 */ /* 0x000fe20007f7e0ff */
[----:B------:R-:W-:-:S04]  /*e090*/  IMAD.X R79, R79, 0x1, R3, P4 ;  /* 0x000000014f4f7824 */ /* 0x000fc800020e0603 */
[----:B------:R1:W-:Y:S01]  /*e0a0*/  STL [R1+0x540], R81 ;  /* 0x0005405101007387 */ /* 0x0003e20000100800 */
[----:B------:R-:W-:-:S03]  /*e0b0*/  IADD3 R77, P4, PT, R77, R90, RZ ;  /* 0x0000005a4d4d7210 */ /* 0x000fc60007f9e0ff */
[----:B------:R0:W-:Y:S04]  /*e0c0*/  STL [R1+0x55c], R79 ;  /* 0x00055c4f01007387 */ /* 0x0001e80000100800 */
[----:B------:R0:W-:Y:S01]  /*e0d0*/  STL [R1+0x538], R77 ;  /* 0x0005384d01007387 */ /* 0x0001e20000100800 */
[----:B--2---:R-:W-:Y:S01]  /*e0e0*/  IMAD.X R75, R75, 0x1, R3, P5 ;  /* 0x000000014b4b7824 */ /* 0x004fe200028e0603 */
[----:B------:R-:W-:-:S04]  /*e0f0*/  IADD3 R73, P5, PT, R73, R90, RZ ;  /* 0x0000005a49497210 */ /* 0x000fc80007fbe0ff */
[----:B------:R2:W-:Y:S01]  /*e100*/  STL [R1+0x554], R75 ;  /* 0x0005544b01007387 */ /* 0x0005e20000100800 */
[----:B------:R-:W-:-:S03]  /*e110*/  IMAD.X R71, R71, 0x1, R3, P6 ;  /* 0x0000000147477824 */ /* 0x000fc600030e0603 */
[----:B------:R0:W-:Y:S01]  /*e120*/  STL [R1+0x530], R73 ;  /* 0x0005304901007387 */ /* 0x0001e20000100800 */
[----:B------:R-:W-:-:S03]  /*e130*/  IADD3 R69, P6, PT, R69, R90, RZ ;  /* 0x0000005a45457210 */ /* 0x000fc60007fde0ff */
        /* <DEDUP_REMOVED lines=27> */
[-C--:B------:R-:W-:Y:S01]  /*e2f0*/  IADD3 R27, P3, PT, R27, R90.reuse, RZ ;  /* 0x0000005a1b1b7210 */ /* 0x080fe20007f7e0ff */
[--C-:B------:R-:W-:Y:S01]  /*e300*/  IMAD.X R25, R25, 0x1, R3.reuse, P4 ;  /* 0x0000000119197824 */ /* 0x100fe200020e0603 */
[----:B------:R-:W-:Y:S01]  /*e310*/  IADD3 R4, P4, PT, R4, R90, RZ ;  /* 0x0000005a04047210 */ /* 0x000fe20007f9e0ff */
[----:B------:R0:W-:Y:S01]  /*e320*/  STL [R1+0x514], R33 ;  /* 0x0005142101007387 */ /* 0x0001e20000100800 */
[----:B------:R-:W-:-:S03]  /*e330*/  IMAD.X R23, R23, 0x1, R3, P5 ;  /* 0x0000000117177824 */ /* 0x000fc600028e0603 */
[----:B------:R-:W-:Y:S01]  /*e340*/  STL [R1+0x4e8], R4 ;  /* 0x0004e80401007387 */ /* 0x000fe20000100800 */
[----:B------:R-:W-:-:S03]  /*e350*/  IADD3 R21, P5, PT, R21, R90, RZ ;  /* 0x0000005a15157210 */ /* 0x000fc60007fbe0ff */
[----:B------:R0:W-:Y:S01]  /*e360*/  STL [R1+0x4f0], R27 ;  /* 0x0004f01b01007387 */ /* 0x0001e20000100800 */
[----:B------:R-:W-:-:S03]  /*e370*/  IMAD.X R15, R15, 0x1, R3, P6 ;  /* 0x000000010f0f7824 */ /* 0x000fc600030e0603 */
[----:B------:R0:W-:Y:S04]  /*e380*/  STL [R1+0x50c], R25 ;  /* 0x00050c1901007387 */ /* 0x0001e80000100800 */
[----:B------:R0:W-:Y:S04]  /*e390*/  STL [R1+0x504], R23 ;  /* 0x0005041701007387 */ /* 0x0001e80000100800 */
[----:B------:R0:W-:Y:S04]  /*e3a0*/  STL [R1+0x4e0], R21 ;  /* 0x0004e01501007387 */ /* 0x0001e80000100800 */
[----:B------:R0:W-:Y:S04]  /*e3b0*/  STL [R1+0x4fc], R15 ;  /* 0x0004fc0f01007387 */ /* 0x0001e80000100800 */
[----:B------:R-:W2:Y:S01]  /*e3c0*/  LDL.LU R87, [R1+0x4d0] ;  /* 0x0004d00001577983 */ /* 0x000ea20000300800 */
[----:B---3--:R-:W-:Y:S01]  /*e3d0*/  IMAD.X R13, R13, 0x1, R3, P0 ;  /* 0x000000010d0d7824 */ /* 0x008fe200000e0603 */
[----:B------:R-:W-:-:S04]  /*e3e0*/  IADD3 R11, P0, PT, R11, R90, RZ ;  /* 0x0000005a0b0b7210 */ /* 0x000fc80007f1e0ff */
[----:B------:R3:W-:Y:S04]  /*e3f0*/  STL [R1+0x4f4], R13 ;  /* 0x0004f40d01007387 */ /* 0x0007e80000100800 */
[----:B------:R-:W2:Y:S04]  /*e400*/  LDL.LU R85, [R1+0x4e4] ;  /* 0x0004e40001557983 */ /* 0x000ea80000300800 */
[----:B------:R0:W-:Y:S04]  /*e410*/  STL [R1+0x4d8], R11 ;  /* 0x0004d80b01007387 */ /* 0x0001e80000100800 */
[----:B------:R-:W2:Y:S01]  /*e420*/  LDL.LU R83, [R1+0x4c8] ;  /* 0x0004c80001537983 */ /* 0x000ea20000300800 */
[----:B----4-:R-:W-:-:S05]  /*e430*/  IMAD.X R9, R9, 0x1, R3, P3 ;  /* 0x0000000109097824 */ /* 0x010fca00018e0603 */
[----:B------:R4:W-:Y:S04]  /*e440*/  STL [R1+0x4ec], R9 ;  /* 0x0004ec0901007387 */ /* 0x0009e80000100800 */
[----:B-1----:R-:W2:Y:S04]  /*e450*/  LDL.LU R81, [R1+0x4dc] ;  /* 0x0004dc0001517983 */ /* 0x002ea80000300800 */
[----:B0-----:R-:W2:Y:S04]  /*e460*/  LDL.LU R79, [R1+0x4c0] ;  /* 0x0004c000014f7983 */ /* 0x001ea80000300800 */
[----:B------:R-:W2:Y:S04]  /*e470*/  LDL.LU R77, [R1+0x4d4] ;  /* 0x0004d400014d7983 */ /* 0x000ea80000300800 */
[----:B--2---:R-:W2:Y:S04]  /*e480*/  LDL.LU R75, [R1+0x4b8] ;  /* 0x0004b800014b7983 */ /* 0x004ea80000300800 */
        /* <DEDUP_REMOVED lines=21> */
[----:B---3--:R-:W3:Y:S04]  /*e5e0*/  LDL.LU R13, [R1+0x474] ;  /* 0x00047400010d7983 */ /* 0x008ee80000300800 */
[----:B------:R-:W3:Y:S04]  /*e5f0*/  LDL.LU R11, [R1+0x46c] ;  /* 0x00046c00010b7983 */ /* 0x000ee80000300800 */
[----:B----4-:R-:W4:Y:S01]  /*e600*/  LDL.LU R9, [R1+0x464] ;  /* 0x0004640001097983 */ /* 0x010f220000300800 */
[----:B------:R-:W-:-:S06]  /*e610*/  USHF.L.U32 UR4, UR4, 0x1f, URZ ;  /* 0x0000001f04047899 */ /* 0x000fcc00080006ff */
[----:B------:R-:W-:-:S04]  /*e620*/  IMAD.U32 R4, RZ, RZ, UR4 ;  /* 0x00000004ff047e24 */ /* 0x000fc8000f8e00ff */
[----:B------:R-:W0:Y:S01]  /*e630*/  SYNCS.PHASECHK.TRANS64.TRYWAIT P6, [UR12], R4 ;  /* 0x00000004ff0075a7 */ /* 0x000e2200080c110c */
[----:B------:R-:W-:-:S05]  /*e640*/  IADD3 R87, P3, PT, R87, R90, RZ ;  /* 0x0000005a57577210 */ /* 0x000fca0007f7e0ff */
[----:B------:R1:W-:Y:S01]  /*e650*/  STL [R1+0x4d0], R87 ;  /* 0x0004d05701007387 */ /* 0x0003e20000100800 */
[----:B------:R-:W-:Y:S01]  /*e660*/  IMAD.X R85, R85, 0x1, R3, P4 ;  /* 0x0000000155557824 */ /* 0x000fe200020e0603 */
[----:B------:R-:W-:-:S04]  /*e670*/  IADD3 R83, P4, PT, R83, R90, RZ ;  /* 0x0000005a53537210 */ /* 0x000fc80007f9e0ff */
[----:B------:R1:W-:Y:S04]  /*e680*/  STL [R1+0x4e4], R85 ;  /* 0x0004e45501007387 */ /* 0x0003e80000100800 */
[----:B------:R1:W-:Y:S01]  /*e690*/  STL [R1+0x4c8], R83 ;  /* 0x0004c85301007387 */ /* 0x0003e20000100800 */
[----:B------:R-:W-:Y:S01]  /*e6a0*/  IMAD.X R81, R81, 0x1, R3, P5 ;  /* 0x0000000151517824 */ /* 0x000fe200028e0603 */
[----:B------:R-:W-:-:S04]  /*e6b0*/  IADD3 R79, P5, PT, R79, R90, RZ ;  /* 0x0000005a4f4f7210 */ /* 0x000fc80007fbe0ff */
[----:B------:R1:W-:Y:S01]  /*e6c0*/  STL [R1+0x4dc], R81 ;  /* 0x0004dc5101007387 */ /* 0x0003e20000100800 */
[----:B------:R-:W-:-:S03]  /*e6d0*/  IMAD.X R77, R77, 0x1, R3, P0 ;  /* 0x000000014d4d7824 */ /* 0x000fc600000e0603 */
[----:B------:R1:W-:Y:S01]  /*e6e0*/  STL [R1+0x4c0], R79 ;  /* 0x0004c04f01007387 */ /* 0x0003e20000100800 */
[----:B--2---:R-:W-:-:S03]  /*e6f0*/  IADD3 R75, P0, PT, R75, R90, RZ ;  /* 0x0000005a4b4b7210 */ /* 0x004fc60007f1e0ff */
        /* <DEDUP_REMOVED lines=20> */
[----:B------:R-:W-:Y:S02]  /*e840*/  IMAD.X R53, R53, 0x1, R3, P4 ;  /* 0x0000000135357824 */ /* 0x000fe400020e0603 */
        /* <DEDUP_REMOVED lines=18> */
[----:B------:R1:W-:Y:S01]  /*e970*/  STL [R1+0x48c], R27 ;  /* 0x00048c1b01007387 */ /* 0x0003e20000100800 */
[----:B---3--:R-:W-:-:S03]  /*e980*/  IMAD.X R13, R13, 0x1, R3, P0 ;  /* 0x000000010d0d7824 */ /* 0x008fc600000e0603 */
[----:B------:R1:W-:Y:S01]  /*e990*/  STL [R1+0x470], R25 ;  /* 0x0004701901007387 */ /* 0x0003e20000100800 */
[----:B------:R-:W-:-:S03]  /*e9a0*/  IMAD.X R11, R11, 0x1, R3, P3 ;  /* 0x000000010b0b7824 */ /* 0x000fc600018e0603 */
[----:B------:R1:W-:Y:S01]  /*e9b0*/  STL [R1+0x484], R23 ;  /* 0x0004841701007387 */ /* 0x0003e20000100800 */
[----:B----4-:R-:W-:-:S03]  /*e9c0*/  IMAD.X R9, R9, 0x1, R3, P4 ;  /* 0x0000000109097824 */ /* 0x010fc600020e0603 */
[----:B------:R1:W-:Y:S04]  /*e9d0*/  STL [R1+0x468], R21 ;  /* 0x0004681501007387 */ /* 0x0003e80000100800 */
[----:B------:R1:W-:Y:S04]  /*e9e0*/  STL [R1+0x47c], R15 ;  /* 0x00047c0f01007387 */ /* 0x0003e80000100800 */
[----:B------:R1:W-:Y:S04]  /*e9f0*/  STL [R1+0x464], R9 ;  /* 0x0004640901007387 */ /* 0x0003e80000100800 */
[----:B------:R1:W-:Y:S04]  /*ea00*/  STL [R1+0x474], R13 ;  /* 0x0004740d01007387 */ /* 0x0003e80000100800 */
[----:B------:R1:W-:Y:S01]  /*ea10*/  STL [R1+0x46c], R11 ;  /* 0x00046c0b01007387 */ /* 0x0003e20000100800 */
[----:B0-----:R-:W-:Y:S05]  /*ea20*/  @!P6 BRA `(.L_x_8) ;  /* 0x000001140084e947 */ /* 0x001fea0003800000 */
.L_x_16:
[----:B-----5:R0:W-:Y:S04]  /*ea30*/  STL [R1+0xd00], R52 ;  /* 0x000d003401007387 */ /* 0x0201e80000100800 */
[----:B------:R2:W-:Y:S04]  /*ea40*/  STL [R1+0xcfc], R54 ;  /* 0x000cfc3601007387 */ /* 0x0005e80000100800 */
[----:B------:R3:W-:Y:S04]  /*ea50*/  STL [R1+0xcf8], R62 ;  /* 0x000cf83e01007387 */ /* 0x0007e80000100800 */
[----:B------:R4:W-:Y:S04]  /*ea60*/  STL [R1+0xcf4], R64 ;  /* 0x000cf44001007387 */ /* 0x0009e80000100800 */
[----:B------:R1:W-:Y:S04]  /*ea70*/  STL [R1+0xcf0], R70 ;  /* 0x000cf04601007387 */ /* 0x0003e80000100800 */
[----:B------:R0:W-:Y:S04]  /*ea80*/  STL [R1+0xcec], R72 ;  /* 0x000cec4801007387 */ /* 0x0001e80000100800 */
[----:B------:R-:W-:Y:S04]  /*ea90*/  STL [R1+0xce8], R78 ;  /* 0x000ce84e01007387 */ /* 0x000fe80000100800 */
        /* <DEDUP_REMOVED lines=46> */
[----:B-1----:R-:W4:Y:S01]  /*ed80*/  LDL.LU R23, [R1+0x30c] ;  /* 0x00030c0001177983 */ /* 0x002f220000300800 */
[----:B0-----:R-:W-:-:S03]  /*ed90*/  PRMT R52, RZ, 0x7610, R52 ;  /* 0x00007610ff347816 */ /* 0x001fc60000000034 */
[----:B------:R-:W-:Y:S04]  /*eda0*/  STL [R1+0xa5c], R2 ;  /* 0x000a5c0201007387 */ /* 0x000fe80000100800 */
[----:B------:R-:W-:Y:S04]  /*edb0*/  STL [R1+0x96c], R0 ;  /* 0x00096c0001007387 */ /* 0x000fe80000100800 */
[----:B------:R-:W-:Y:S04]  /*edc0*/  STL [R1+0xa60], R0 ;  /* 0x000a600001007387 */ /* 0x000fe80000100800 */
[----:B------:R-:W-:Y:S04]  /*edd0*/  STL [R1+0x87c], R93 ;  /* 0x00087c5d01007387 */ /* 0x000fe80000100800 */
[----:B------:R-:W-:Y:S04]  /*ede0*/  STL [R1+0xa08], R93 ;  /* 0x000a085d01007387 */ /* 0x000fe80000100800 */
[----:B------:R-:W-:Y:S04]  /*edf0*/  STL [R1+0x878], R92 ;  /* 0x0008785c01007387 */ /* 0x000fe80000100800 */
[----:B------:R-:W-:Y:S01]  /*ee00*/  STL [R1+0xa0c], R92 ;  /* 0x000a0c5c01007387 */ /* 0x000fe20000100800 */
[----:B--2---:R-:W-:-:S03]  /*ee10*/  PRMT R54, RZ, 0x7610, R54 ;  /* 0x00007610ff367816 */ /* 0x004fc60000000036 */
[----:B------:R-:W-:Y:S04]  /*ee20*/  STL [R1+0x874], R91 ;  /* 0x0008745b01007387 */ /* 0x000fe80000100800 */
[----:B------:R-:W-:Y:S04]  /*ee30*/  STL [R1+0xa04], R91 ;  /* 0x000a045b01007387 */ /* 0x000fe80000100800 */
[----:B------:R-:W-:Y:S01]  /*ee40*/  STL [R1+0x870], R90 ;  /* 0x0008705a01007387 */ /* 0x000fe20000100800 */
[----:B---3--:R-:W-:-:S03]  /*ee50*/  PRMT R62, RZ, 0x7610, R62 ;  /* 0x00007610ff3e7816 */ /* 0x008fc6000000003e */
[----:B------:R-:W-:Y:S04]  /*ee60*/  STL [R1+0xa38], R90 ;  /* 0x000a385a01007387 */ /* 0x000fe80000100800 */
[----:B------:R-:W-:Y:S01]  /*ee70*/  STL [R1+0x86c], R3 ;  /* 0x00086c0301007387 */ /* 0x000fe20000100800 */
[----:B----4-:R-:W-:-:S03]  /*ee80*/  PRMT R64, RZ, 0x7610, R64 ;  /* 0x00007610ff407816 */ /* 0x010fc60000000040 */
[----:B------:R-:W-:Y:S04]  /*ee90*/  STL [R1+0xa00], R3 ;  /* 0x000a000301007387 */ /* 0x000fe80000100800 */
[----:B------:R0:W-:Y:S01]  /*eea0*/  STL.S16 [R1+0x2b0], R52 ;  /* 0x0002b03401007387 */ /* 0x0001e20000100600 */
[----:B------:R-:W-:Y:S02]  /*eeb0*/  PRMT R70, RZ, 0x7610, R70 ;  /* 0x00007610ff467816 */ /* 0x000fe40000000046 */
[----:B------:R-:W-:Y:S01]  /*eec0*/  PRMT R72, RZ, 0x7610, R72 ;  /* 0x00007610ff487816 */ /* 0x000fe20000000048 */
[----:B0-----:R-:W2:Y:S04]  /*eed0*/  LDL.LU R52, [R1+0xd00] ;  /* 0x000d000001347983 */ /* 0x001ea80000300800 */
[----:B------:R0:W-:Y:S01]  /*eee0*/  STL.S16 [R1+0x2b4], R54 ;  /* 0x0002b43601007387 */ /* 0x0001e20000100600 */
[----:B------:R-:W-:-:S02]  /*eef0*/  PRMT R78, RZ, 0x7610, R78 ;  /* 0x00007610ff4e7816 */ /* 0x000fc4000000004e */
[----:B------:R-:W-:Y:S01]  /*ef00*/  PRMT R80, RZ, 0x7610, R80 ;  /* 0x00007610ff507816 */ /* 0x000fe20000000050 */
[----:B0-----:R-:W3:Y:S01]  /*ef10*/  LDL.LU R54, [R1+0xcfc] ;  /* 0x000cfc0001367983 */ /* 0x001ee20000300800 */
[----:B------:R-:W-:Y:S02]  /*ef20*/  PRMT R8, RZ, 0x7610, R8 ;  /* 0x00007610ff087816 */ /* 0x000fe40000000008 */
[----:B------:R-:W-:Y:S02]  /*ef30*/  PRMT R10, RZ, 0x7610, R10 ;  /* 0x00007610ff0a7816 */ /* 0x000fe4000000000a */
[----:B------:R-:W-:Y:S02]  /*ef40*/  PRMT R20, RZ, 0x7610, R20 ;  /* 0x00007610ff147816 */ /* 0x000fe40000000014 */
[----:B------:R-:W-:Y:S02]  /*ef50*/  PRMT R22, RZ, 0x7610, R22 ;  /* 0x00007610ff167816 */ /* 0x000fe40000000016 */
[----:B------:R-:W-:-:S02]  /*ef60*/  PRMT R32, RZ, 0x7610, R32 ;  /* 0x00007610ff207816 */ /* 0x000fc40000000020 */
[----:B------:R-:W-:Y:S02]  /*ef70*/  PRMT R34, RZ, 0x7610, R34 ;  /* 0x00007610ff227816 */ /* 0x000fe40000000022 */
        /* <DEDUP_REMOVED lines=46> */
[----:B------:R-:W-:Y:S01]  /*f260*/  PRMT R87, RZ, 0x7610, R87 ;  /* 0x00007610ff577816 */ /* 0x000fe20000000057 */
[----:B------:R-:W-:-:S05]  /*f270*/  VIADD R23, R23, 0x1 ;  /* 0x0000000117177836 */ /* 0x000fca0000000000 */
[----:B------:R-:W-:Y:S04]  /*f280*/  STL [R1+0x30c], R23 ;  /* 0x00030c1701007387 */ /* 0x000fe80000100800 */
[----:B------:R0:W-:Y:S04]  /*f290*/  STL.S16 [R1+0x308], R62 ;  /* 0x0003083e01007387 */ /* 0x0001e80000100600 */
[----:B0-----:R-:W4:Y:S04]  /*f2a0*/  LDL.LU R62, [R1+0xcf8] ;  /* 0x000cf800013e7983 */ /* 0x001f280000300800 */
[----:B------:R0:W-:Y:S04]  /*f2b0*/  STL.S16 [R1+0x310], R64 ;  /* 0x0003104001007387 */ /* 0x0001e80000100600 */
[----:B0-----:R-:W2:Y:S04]  /*f2c0*/  LDL.LU R64, [R1+0xcf4] ;  /* 0x000cf40001407983 */ /* 0x001ea80000300800 */
        /* <DEDUP_REMOVED lines=64> */
[----:B------:R-:W-:Y:S04]  /*f6d0*/  STL.64 [R1+0xbb0], R92 ;  /* 0x000bb05c01007387 */ /* 0x000fe80000100a00 */
[----:B------:R-:W-:Y:S04]  /*f6e0*/  STL [R1+0xb28], R91 ;  /* 0x000b285b01007387 */ /* 0x000fe80000100800 */
[----:B------:R0:W-:Y:S04]  /*f6f0*/  STL.S16 [R1+0x704], R18 ;  /* 0x0007041201007387 */ /* 0x0001e80000100600 */
[----:B0-----:R-:W2:Y:S04]  /*f700*/  LDL.LU R18, [R1+0xc70] ;  /* 0x000c700001127983 */ /* 0x001ea80000300800 */
[----:B------:R0:W-:Y:S01]  /*f710*/  STL.S16 [R1+0x700], R19 ;  /* 0x0007001301007387 */ /* 0x0001e20000100600 */
[----:B------:R-:W-:-:S03]  /*f720*/  PRMT R91, RZ, 0x7610, R91 ;  /* 0x00007610ff5b7816 */ /* 0x000fc6000000005b */
        /* <DEDUP_REMOVED lines=14> */
[----:B------:R0:W-:Y:S04]  /*f810*/  STL.S16 [R1+0x2cc], R40 ;  /* 0x0002cc2801007387 */ /* 0x0001e80000100600 */
[----:B0-----:R-:W2:Y:S04]  /*f820*/  LDL.LU R40, [R1+0xc50] ;  /* 0x000c500001287983 */ /* 0x001ea80000300800 */
[----:B------:R0:W-:Y:S04]  /*f830*/  STL.S16 [R1+0x324], R41 ;  /* 0x0003242901007387 */ /* 0x0001e80000100600 */
[----:B0-----:R-:W2:Y:S04]  /*f840*/  LDL.LU R41, [R1+0xc4c] ;  /* 0x000c4c0001297983 */ /* 0x001ea80000300800 */
[----:B------:R0:W-:Y:S04]  /*f850*/  STL.S16 [R1+0x328], R42 ;  /* 0x0003282a01007387 */ /* 0x0001e80000100600 */
[----:B0-----:R-:W3:Y:S04]  /*f860*/  LDL.LU R42, [R1+0xc48] ;  /* 0x000c4800012a7983 */ /* 0x001ee80000300800 */
[----:B------:R0:W-:Y:S01]  /*f870*/  STL.S16 [R1+0x440], R43 ;  /* 0x0004402b01007387 */ /* 0x0001e20000100600 */
[----:B------:R-:W-:-:S03]  /*f880*/  PRMT R93, RZ, 0x7610, R93 ;  /* 0x00007610ff5d7816 */ /* 0x000fc6000000005d */
[----:B0-----:R-:W4:Y:S04]  /*f890*/  LDL.LU R43, [R1+0xc44] ;  /* 0x000c4400012b7983 */ /* 0x001f280000300800 */
[----:B------:R0:W-:Y:S01]  /*f8a0*/  STL.S16 [R1+0x444], R48 ;  /* 0x0004443001007387 */ /* 0x0001e20000100600 */
[----:B------:R-:W-:-:S03]  /*f8b0*/  PRMT R92, RZ, 0x7610, R92 ;  /* 0x00007610ff5c7816 */ /* 0x000fc6000000005c */
[----:B0-----:R-:W4:Y:S04]  /*f8c0*/  LDL.LU R48, [R1+0xc40] ;  /* 0x000c400001307983 */ /* 0x001f280000300800 */
[----:B------:R-:W-:Y:S04]  /*f8d0*/  STL [R1+0xaf0], R3 ;  /* 0x000af00301007387 */ /* 0x000fe80000100800 */
[----:B------:R0:W-:Y:S01]  /*f8e0*/  STL.S16 [R1+0x674], R49 ;  /* 0x0006743101007387 */ /* 0x0001e20000100600 */
[----:B------:R-:W-:Y:S02]  /*f8f0*/  PRMT R91, RZ, 0x7610, R91 ;  /* 0x00007610ff5b7816 */ /* 0x000fe4000000005b */
[----:B------:R-:W-:Y:S01]  /*f900*/  PRMT R90, RZ, 0x7610, R90 ;  /* 0x00007610ff5a7816 */ /* 0x000fe2000000005a */
[----:B0-----:R-:W4:Y:S04]  /*f910*/  LDL.LU R49, [R1+0xc3c] ;  /* 0x000c3c0001317983 */ /* 0x001f280000300800 */
[----:B------:R0:W-:Y:S01]  /*f920*/  STL.S16 [R1+0x6e4], R50 ;  /* 0x0006e43201007387 */ /* 0x0001e20000100600 */
[----:B------:R-:W-:-:S03]  /*f930*/  PRMT R85, RZ, 0x7610, R85 ;  /* 0x00007610ff557816 */ /* 0x000fc60000000055 */
[----:B0-----:R-:W4:Y:S04]  /*f940*/  LDL.LU R50, [R1+0xc38] ;  /* 0x000c380001327983 */ /* 0x001f280000300800 */
[----:B------:R0:W-:Y:S01]  /*f950*/  STL.S16 [R1+0x6e0], R88 ;  /* 0x0006e05801007387 */ /* 0x0001e20000100600 */
[----:B------:R-:W-:Y:S02]  /*f960*/  PRMT R83, RZ, 0x7610, R83 ;  /* 0x00007610ff537816 */ /* 0x000fe40000000053 */
[----:B------:R-:W-:Y:S01]  /*f970*/  PRMT R81, RZ, 0x7610, R81 ;  /* 0x00007610ff517816 */ /* 0x000fe20000000051 */
[----:B0-----:R-:W4:Y:S04]  /*f980*/  LDL.LU R88, [R1+0xc34] ;  /* 0x000c340001587983 */ /* 0x001f280000300800 */
[----:B------:R0:W-:Y:S01]  /*f990*/  STL.S16 [R1+0x6dc], R86 ;  /* 0x0006dc5601007387 */ /* 0x0001e20000100600 */
[----:B------:R-:W-:-:S02]  /*f9a0*/  PRMT R79, RZ, 0x7610, R79 ;  /* 0x00007610ff4f7816 */ /* 0x000fc4000000004f */
[----:B------:R-:W-:Y:S01]  /*f9b0*/  PRMT R77, RZ, 0x7610, R77 ;  /* 0x00007610ff4d7816 */ /* 0x000fe2000000004d */
[----:B0-----:R-:W4:Y:S04]  /*f9c0*/  LDL.LU R86, [R1+0xc30] ;  /* 0x000c300001567983 */ /* 0x001f280000300800 */
[----:B------:R0:W-:Y:S04]  /*f9d0*/  STL.S16 [R1+0x6d8], R4 ;  /* 0x0006d80401007387 */ /* 0x0001e80000100600 */
[----:B------:R-:W-:Y:S04]  /*f9e0*/  STL.S16 [R1+0x6d4], R93 ;  /* 0x0006d45d01007387 */ /* 0x000fe80000100600 */
[----:B------:R-:W-:Y:S01]  /*f9f0*/  STL.S16 [R1+0x6d0], R92 ;  /* 0x0006d05c01007387 */ /* 0x000fe20000100600 */
[----:B------:R-:W-:Y:S01]  /*fa00*/  PRMT R75, RZ, 0x7610, R75 ;  /* 0x00007610ff4b7816 */ /* 0x000fe2000000004b */
[----:B0-----:R-:W0:Y:S02]  /*fa10*/  LDC R4, c[0x0][0x3a0] ;  /* 0x0000e800ff047b82 */ /* 0x001e240000000800 */
[----:B------:R-:W-:Y:S04]  /*fa20*/  STL.S16 [R1+0x6cc], R91 ;  /* 0x0006cc5b01007387 */ /* 0x000fe80000100600 */
[----:B------:R-:W-:Y:S01]  /*fa30*/  STL.S16 [R1+0x6c8], R90 ;  /* 0x0006c85a01007387 */ /* 0x000fe20000100600 */
[----:B------:R-:W-:-:S03]  /*fa40*/  PRMT R73, RZ, 0x7610, R73 ;  /* 0x00007610ff497816 */ /* 0x000fc60000000049 */
        /* <DEDUP_REMOVED lines=16> */
[----:B------:R-:W-:Y:S04]  /*fb50*/  STL.S16 [R1+0x6c4], R73 ;  /* 0x0006c44901007387 */ /* 0x000fe80000100600 */
[----:B------:R-:W-:Y:S04]  /*fb60*/  STL.S16 [R1+0x6c0], R71 ;  /* 0x0006c04701007387 */ /* 0x000fe80000100600 */
[----:B------:R-:W-:Y:S04]  /*fb70*/  STL.S16 [R1+0x6bc], R69 ;  /* 0x0006bc4501007387 */ /* 0x000fe80000100600 */
[----:B------:R-:W-:Y:S04]  /*fb80*/  STL.S16 [R1+0x6b8], R67 ;  /* 0x0006b84301007387 */ /* 0x000fe80000100600 */
[----:B------:R-:W-:Y:S04]  /*fb90*/  STL.S16 [R1+0x6b4], R65 ;  /* 0x0006b44101007387 */ /* 0x000fe80000100600 */
[----:B------:R-:W-:Y:S04]  /*fba0*/  STL.S16 [R1+0x6b0], R63 ;  /* 0x0006b03f01007387 */ /* 0x000fe80000100600 */
[----:B------:R-:W-:Y:S04]  /*fbb0*/  STL.S16 [R1+0x6ac], R61 ;  /* 0x0006ac3d01007387 */ /* 0x000fe80000100600 */
[----:B------:R-:W-:Y:S04]  /*fbc0*/  STL.S16 [R1+0x6a8], R59 ;  /* 0x0006a83b01007387 */ /* 0x000fe80000100600 */
[----:B------:R1:W-:Y:S01]  /*fbd0*/  STL.S16 [R1+0x2e8], R21 ;  /* 0x0002e81501007387 */ /* 0x0003e20000100600 */
[----:B------:R-:W-:-:S02]  /*fbe0*/  PRMT R57, RZ, 0x7610, R57 ;  /* 0x00007610ff397816 */ /* 0x000fc40000000039 */
[----:B------:R-:W-:Y:S02]  /*fbf0*/  PRMT R55, RZ, 0x7610, R55 ;  /* 0x00007610ff377816 */ /* 0x000fe40000000037 */
[----:B------:R-:W-:Y:S01]  /*fc00*/  PRMT R53, RZ, 0x7610, R53 ;  /* 0x00007610ff357816 */ /* 0x000fe20000000035 */
[----:B-1----:R-:W4:Y:S01]  /*fc10*/  LDL.LU R21, [R1+0x77c] ;  /* 0x00077c0001157983 */ /* 0x002f220000300800 */
[----:B------:R-:W-:-:S03]  /*fc20*/  PRMT R13, RZ, 0x7610, R13 ;  /* 0x00007610ff0d7816 */ /* 0x000fc6000000000d */
[----:B------:R-:W-:Y:S04]  /*fc30*/  STL.S16 [R1+0x2ec], R57 ;  /* 0x0002ec3901007387 */ /* 0x000fe80000100600 */
[----:B------:R-:W-:Y:S04]  /*fc40*/  STL.S16 [R1+0x420], R55 ;  /* 0x0004203701007387 */ /* 0x000fe80000100600 */
[----:B------:R-:W-:Y:S04]  /*fc50*/  STL.S16 [R1+0x424], R53 ;  /* 0x0004243501007387 */ /* 0x000fe80000100600 */
[----:B------:R1:W-:Y:S01]  /*fc60*/  STL.S16 [R1+0x450], R13 ;  /* 0x0004500d01007387 */ /* 0x0003e20000100600 */
[----:B------:R-:W-:-:S02]  /*fc70*/  PRMT R47, RZ, 0x7610, R47 ;  /* 0x00007610ff2f7816 */ /* 0x000fc4000000002f */
[----:B------:R-:W-:Y:S02]  /*fc80*/  PRMT R45, RZ, 0x7610, R45 ;  /* 0x00007610ff2d7816 */ /* 0x000fe4000000002d */
[----:B------:R-:W-:Y:S01]  /*fc90*/  PRMT R37, RZ, 0x7610, R37 ;  /* 0x00007610ff257816 */ /* 0x000fe20000000025 */
[----:B-1----:R-:W4:Y:S04]  /*fca0*/  LDL.LU R13, [R1+0x780] ;  /* 0x00078000010d7983 */ /* 0x002f280000300800 */
[----:B------:R-:W-:Y:S04]  /*fcb0*/  STL.S16 [R1+0x454], R47 ;  /* 0x0004542f01007387 */ /* 0x000fe80000100600 */
[----:B------:R-:W-:Y:S04]  /*fcc0*/  STL.S16 [R1+0x6a4], R45 ;  /* 0x0006a42d01007387 */ /* 0x000fe80000100600 */
[----:B------:R1:W-:Y:S01]  /*fcd0*/  STL.S16 [R1+0x6a0], R37 ;  /* 0x0006a02501007387 */ /* 0x0003e20000100600 */
[----:B------:R-:W-:-:S02]  /*fce0*/  PRMT R35, RZ, 0x7610, R35 ;  /* 0x00007610ff237816 */ /* 0x000fc40000000023 */
[----:B------:R-:W-:Y:S01]  /*fcf0*/  PRMT R27, RZ, 0x7610, R27 ;  /* 0x00007610ff1b7816 */ /* 0x000fe2000000001b */
[----:B-1----:R-:W4:Y:S01]  /*fd00*/  LDL.LU R37, [R1+0x784] ;  /* 0x0007840001257983 */ /* 0x002f220000300800 */
[----:B------:R-:W-:Y:S02]  /*fd10*/  PRMT R25, RZ, 0x7610, R25 ;  /* 0x00007610ff197816 */ /* 0x000fe40000000019 */
[----:B------:R-:W-:Y:S01]  /*fd20*/  PRMT R15, RZ, 0x7610, R15 ;  /* 0x00007610ff0f7816 */ /* 0x000fe2000000000f */
[----:B------:R1:W-:Y:S04]  /*fd30*/  STL.S16 [R1+0x69c], R35 ;  /* 0x00069c2301007387 */ /* 0x0003e80000100600 */
[----:B------:R0:W-:Y:S04]  /*fd40*/  STL.S16 [R1+0x698], R27 ;  /* 0x0006981b01007387 */ /* 0x0001e80000100600 */
[----:B-1----:R-:W4:Y:S04]  /*fd50*/  LDL.LU R35, [R1+0x788] ;  /* 0x0007880001237983 */ /* 0x002f280000300800 */
[----:B------:R1:W-:Y:S04]  /*fd60*/  STL.S16 [R1+0x694], R25 ;  /* 0x0006941901007387 */ /* 0x0003e80000100600 */
[----:B------:R1:W-:Y:S04]  /*fd70*/  STL.S16 [R1+0x690], R15 ;  /* 0x0006900f01007387 */ /* 0x0003e80000100600 */
[----:B0-----:R-:W4:Y:S01]  /*fd80*/  LDL.LU R27, [R1+0x78c] ;  /* 0x00078c00011b7983 */ /* 0x001f220000300800 */
[----:B------:R-:W-:-:S02]  /*fd90*/  PRMT R11, RZ, 0x7610, R11 ;  /* 0x00007610ff0b7816 */ /* 0x000fc4000000000b */
[----:B------:R-:W-:Y:S02]  /*fda0*/  PRMT R9, RZ, 0x7610, R9 ;  /* 0x00007610ff097816 */ /* 0x000fe40000000009 */
[----:B------:R-:W-:Y:S01]  /*fdb0*/  PRMT R0, RZ, 0x7610, R0 ;  /* 0x00007610ff007816 */ /* 0x000fe20000000000 */
[----:B------:R0:W-:Y:S01]  /*fdc0*/  STL.S16 [R1+0x68c], R11 ;  /* 0x00068c0b01007387 */ /* 0x0001e20000100600 */
[----:B------:R-:W-:-:S03]  /*fdd0*/  PRMT R2, RZ, 0x7610, R2 ;  /* 0x00007610ff027816 */ /* 0x000fc60000000002 */
[----:B-1----:R-:W4:Y:S01]  /*fde0*/  LDL.LU R25, [R1+0x790] ;  /* 0x0007900001197983 */ /* 0x002f220000300800 */
[----:B------:R-:W-:-:S03]  /*fdf0*/  PRMT R33, RZ, 0x7610, R33 ;  /* 0x00007610ff217816 */ /* 0x000fc60000000021 */
[----:B------:R-:W-:Y:S01]  /*fe00*/  STL.S16 [R1+0x688], R9 ;  /* 0x0006880901007387 */ /* 0x000fe20000100600 */
[----:B------:R-:W-:-:S03]  /*fe10*/  PRMT R3, RZ, 0x7610, R3 ;  /* 0x00007610ff037816 */ /* 0x000fc60000000003 */
[----:B------:R-:W4:Y:S04]  /*fe20*/  LDL.LU R15, [R1+0x794] ;  /* 0x00079400010f7983 */ /* 0x000f280000300800 */
[----:B------:R1:W-:Y:S04]  /*fe30*/  STL [R1+0xa64], R0 ;  /* 0x000a640001007387 */ /* 0x0003e80000100800 */
[----:B------:R1:W-:Y:S01]  /*fe40*/  STL [R1+0xa68], R2 ;  /* 0x000a680201007387 */ /* 0x0003e20000100800 */
[----:B--2---:R-:W-:-:S03]  /*fe50*/  IMAD.MOV.U32 R53, RZ, RZ, R52 ;  /* 0x000000ffff357224 */ /* 0x004fc600078e0034 */
[----:B0-----:R-:W2:Y:S01]  /*fe60*/  LDL.LU R11, [R1+0x798] ;  /* 0x00079800010b7983 */ /* 0x001ea20000300800 */
[----:B-1----:R-:W-:-:S03]  /*fe70*/  PRMT R0, RZ, 0x7610, R0 ;  /* 0x00007610ff007816 */ /* 0x002fc60000000000 */
[----:B------:R-:W2:Y:S01]  /*fe80*/  LDL.LU R9, [R1+0x79c] ;  /* 0x00079c0001097983 */ /* 0x000ea20000300800 */
[----:B------:R-:W-:-:S03]  /*fe90*/  PRMT R2, RZ, 0x7610, R2 ;  /* 0x00007610ff027816 */ /* 0x000fc60000000002 */
[----:B------:R-:W-:Y:S01]  /*fea0*/  STL.S16 [R1+0x2f0], R33 ;  /* 0x0002f02101007387 */ /* 0x000fe20000100600 */
[----:B------:R-:W-:-:S03]  /*feb0*/  IMAD R4, R23, -0x40, R4 ;  /* 0xffffffc017047824 */ /* 0x000fc600078e0204 */
[----:B------:R0:W-:Y:S01]  /*fec0*/  STL.64 [R1+0xaf8], R2 ;  /* 0x000af80201007387 */ /* 0x0001e20000100a00 */
[----:B---3--:R-:W-:-:S03]  /*fed0*/  IMAD.MOV.U32 R55, RZ, RZ, R54 ;  /* 0x000000ffff377224 */ /* 0x008fc600078e0036 */
[----:B0-----:R-:W3:Y:S04]  /*fee0*/  LDL.LU R3, [R1+0x7a0] ;  /* 0x0007a00001037983 */ /* 0x001ee80000300800 */
[----:B------:R0:W-:Y:S01]  /*fef0*/  STL.S16 [R1+0x2fc], R0 ;  /* 0x0002fc0001007387 */ /* 0x0001e20000100600 */
[----:B----4-:R-:W-:Y:S02]  /*ff00*/  IMAD.MOV.U32 R63, RZ, RZ, R62 ;  /* 0x000000ffff3f7224 */ /* 0x010fe400078e003e */
[----:B------:R-:W-:Y:S02]  /*ff10*/  IMAD.MOV.U32 R65, RZ, RZ, R64 ;  /* 0x000000ffff417224 */ /* 0x000fe400078e0040 */
[----:B------:R-:W-:Y:S02]  /*ff20*/  IMAD.MOV.U32 R71, RZ, RZ, R70 ;  /* 0x000000ffff477224 */ /* 0x000fe400078e0046 */
[----:B------:R-:W-:-:S02]  /*ff30*/  IMAD.MOV.U32 R52, RZ, RZ, R21 ;  /* 0x000000ffff347224 */ /* 0x000fc400078e0015 */
[----:B------:R-:W4:Y:S04]  /*ff40*/  LDL.LU R21, [R1+0x7a4] ;  /* 0x0007a40001157983 */ /* 0x000f280000300800 */
[----:B------:R-:W4:Y:S04]  /*ff50*/  LDL.LU R23, [R1+0x7a8] ;  /* 0x0007a80001177983 */ /* 0x000f280000300800 */
[----:B------:R-:W-:Y:S04]  /*ff60*/  STL [R1+0xa6c], R53 ;  /* 0x000a6c3501007387 */ /* 0x000fe80000100800 */
[----:B------:R1:W-:Y:S04]  /*ff70*/  STL [R1+0xab0], R52 ;  /* 0x000ab03401007387 */ /* 0x0003e80000100800 */
[----:B------:R-:W4:Y:S01]  /*ff80*/  LDL.LU R33, [R1+0x7ac] ;  /* 0x0007ac0001217983 */ /* 0x000f220000300800 */
[----:B------:R-:W-:-:S03]  /*ff90*/  IMAD.MOV.U32 R54, RZ, RZ, R13 ;  /* 0x000000ffff367224 */ /* 0x000fc600078e000d */
[----:B------:R-:W4:Y:S04]  /*ffa0*/  LDL.LU R13, [R1+0x7b0] ;  /* 0x0007b000010d7983 */ /* 0x000f280000300800 */
[----:B------:R-:W-:Y:S04]  /*ffb0*/  STL.64 [R1+0xa70], R54 ;  /* 0x000a703601007387 */ /* 0x000fe80000100a00 */
[----:B------:R-:W4:Y:S01]  /*ffc0*/  LDL.LU R2, [R1+0x7b4] ;  /* 0x0007b40001027983 */ /* 0x000f220000300800 */
[----:B------:R-:W-:-:S05]  /*ffd0*/  IMAD.MOV.U32 R62, RZ, RZ, R37 ;  /* 0x000000ffff3e7224 */ /* 0x000fca00078e0025 */
[----:B------:R-:W-:Y:S04]  /*ffe0*/  STL.64 [R1+0xa78], R62 ;  /* 0x000a783e01007387 */ /* 0x000fe80000100a00 */
[----:B0-----:R-:W4:Y:S01]  /*fff0*/  LDL.LU R0, [R1+0x7b8] ;  /* 0x0007b80001007983 */ /* 0x001f220000300800 */
[----:B------:R-:W-:-:S05]  /*10000*/  IMAD.MOV.U32 R64, RZ, RZ, R35 ;  /* 0x000000ffff407224 */ /* 0x000fca00078e0023 */
[----:B------:R-:W-:Y:S01]  /*10010*/  STL.64 [R1+0xa80], R64 ;  /* 0x000a804001007387 */ /* 0x000fe20000100a00 */
[----:B------:R-:W-:-:S05]  /*10020*/  IMAD.MOV.U32 R70, RZ, RZ, R27 ;  /* 0x000000ffff467224 */ /* 0x000fca00078e001b */
[----:B------:R-:W-:Y:S04]  /*10030*/  STL.64 [R1+0xa88], R70 ;  /* 0x000a884601007387 */ /* 0x000fe80000100a00 */
[----:B-1----:R-:W4:Y:S01]  /*10040*/  LDL.LU R52, [R1+0x7bc] ;  /* 0x0007bc0001347983 */ /* 0x002f220000300800 */
[----:B------:R-:W-:Y:S02]  /*10050*/  IMAD.MOV.U32 R73, RZ, RZ, R72 ;  /* 0x000000ffff497224 */ /* 0x000fe400078e0048 */
[----:B------:R-:W-:Y:S01]  /*10060*/  IMAD.MOV.U32 R72, RZ, RZ, R25 ;  /* 0x000000ffff487224 */ /* 0x000fe200078e0019 */
[----:B------:R-:W4:Y:S01]  /*10070*/  LDL.LU R37, [R1+0x7c0] ;  /* 0x0007c00001257983 */ /* 0x000f220000300800 */
[----:B------:R-:W-:Y:S02]  /*10080*/  IMAD.MOV.U32 R79, RZ, RZ, R78 ;  /* 0x000000ffff4f7224 */ /* 0x000fe400078e004e */
[----:B------:R-:W-:Y:S01]  /*10090*/  IMAD.MOV.U32 R78, RZ, RZ, R15 ;  /* 0x000000ffff4e7224 */ /* 0x000fe200078e000f */
[----:B------:R-:W-:Y:S01]  /*100a0*/  STL.64 [R1+0xa90], R72 ;  /* 0x000a904801007387 */ /* 0x000fe20000100a00 */
[----:B------:R-:W-:-:S03]  /*100b0*/  IMAD.MOV.U32 R81, RZ, RZ, R80 ;  /* 0x000000ffff517224 */ /* 0x000fc600078e0050 */
[----:B------:R-:W-:Y:S04]  /*100c0*/  STL.64 [R1+0xae0], R78 ;  /* 0x000ae04e01007387 */ /* 0x000fe80000100a00 */
[----:B------:R-:W4:Y:S01]  /*100d0*/  LDL.LU R27, [R1+0x7c4] ;  /* 0x0007c400011b7983 */ /* 0x000f220000300800 */
[----:B--2---:R-:W-:-:S03]  /*100e0*/  IMAD.MOV.U32 R80, RZ, RZ, R11 ;  /* 0x000000ffff507224 */ /* 0x004fc600078e000b */
[----:B------:R-:W2:Y:S01]  /*100f0*/  LDL.LU R25, [R1+0x7c8] ;  /* 0x0007c80001197983 */ /* 0x000ea20000300800 */
[----:B------:R-:W-:-:S03]  /*10100*/  LOP3.LUT R9, R9, R8, RZ, 0x3c, !PT ;  /* 0x0000000809097212 */ /* 0x000fc600078e3cff */
[----:B------:R-:W-:Y:S01]  /*10110*/  STL.64 [R1+0xb00], R80 ;  /* 0x000b005001007387 */ /* 0x000fe20000100a00 */
[----:B------:R-:W-:-:S03]  /*10120*/  LOP3.LUT R8, R9, R8, RZ, 0x3c, !PT ;  /* 0x0000000809087212 */ /* 0x000fc600078e3cff */
[----:B------:R-:W2:Y:S01]  /*10130*/  LDL.LU R15, [R1+0x7cc] ;  /* 0x0007cc00010f7983 */ /* 0x000ea20000300800 */
[----:B------:R-:W-:Y:S01]  /*10140*/  IMAD.MOV.U32 R11, RZ, RZ, R10 ;  /* 0x000000ffff0b7224 */ /* 0x000fe200078e000a */
[----:B------:R-:W-:Y:S01]  /*10150*/  LOP3.LUT R9, R9, R8, RZ, 0x3c, !PT ;  /* 0x0000000809097212 */ /* 0x000fe200078e3cff */
[----:B------:R-:W-:-:S04]  /*10160*/  IMAD.MOV.U32 R35, RZ, RZ, R34 ;  /* 0x000000ffff237224 */ /* 0x000fc800078e0022 */
[----:B------:R-:W-:Y:S01]  /*10170*/  STL.64 [R1+0xa98], R8 ;  /* 0x000a980801007387 */ /* 0x000fe20000100a00 */
[----:B------:R-:W-:Y:S02]  /*10180*/  IMAD.MOV.U32 R45, RZ, RZ, R44 ;  /* 0x000000ffff2d7224 */ /* 0x000fe400078e002c */
[----:B---3--:R-:W-:Y:S02]  /*10190*/  IMAD.MOV.U32 R10, RZ, RZ, R3 ;  /* 0x000000ffff0a7224 */ /* 0x008fe400078e0003 */
[----:B------:R-:W3:Y:S04]  /*101a0*/  LDL.LU R3, [R1+0x7d0] ;  /* 0x0007d00001037983 */ /* 0x000ee80000300800 */
[----:B------:R0:W-:Y:S01]  /*101b0*/  STL.64 [R1+0xaa0], R10 ;  /* 0x000aa00a01007387 */ /* 0x0001e20000100a00 */
[----:B------:R-:W-:-:S02]  /*101c0*/  IMAD.MOV.U32 R47, RZ, RZ, R46 ;  /* 0x000000ffff2f7224 */ /* 0x000fc400078e002e */
[----:B------:R-:W-:Y:S01]  /*101d0*/  IMAD.MOV.U32 R57, RZ, RZ, R56 ;  /* 0x000000ffff397224 */ /* 0x000fe200078e0038 */
[----:B----4-:R-:W-:Y:S02]  /*101e0*/  LOP3.LUT R21, R21, R20, RZ, 0x3c, !PT ;  /* 0x0000001415157212 */ /* 0x010fe400078e3cff */
[----:B------:R-:W-:Y:S02]  /*101f0*/  LOP3.LUT R23, R23, R22, RZ, 0x3c, !PT ;  /* 0x0000001617177212 */ /* 0x000fe400078e3cff */
[----:B------:R-:W-:Y:S02]  /*10200*/  LOP3.LUT R20, R21, R20, RZ, 0x3c, !PT ;  /* 0x0000001415147212 */ /* 0x000fe400078e3cff */
[----:B------:R-:W-:Y:S02]  /*10210*/  LOP3.LUT R22, R23, R22, RZ, 0x3c, !PT ;  /* 0x0000001617167212 */ /* 0x000fe400078e3cff */
[----:B------:R-:W-:Y:S02]  /*10220*/  LOP3.LUT R21, R21, R20, RZ, 0x3c, !PT ;  /* 0x0000001415157212 */ /* 0x000fe400078e3cff */
[----:B------:R-:W-:-:S04]  /*10230*/  LOP3.LUT R33, R33, R32, RZ, 0x3c, !PT ;  /* 0x0000002021217212 */ /* 0x000fc800078e3cff */
[----:B------:R-:W-:Y:S02]  /*10240*/  LOP3.LUT R32, R33, R32, RZ, 0x3c, !PT ;  /* 0x0000002021207212 */ /* 0x000fe400078e3cff */
[----:B------:R-:W-:Y:S02]  /*10250*/  LOP3.LUT R23, R23, R22, RZ, 0x3c, !PT ;  /* 0x0000001617177212 */ /* 0x000fe400078e3cff */
[----:B------:R-:W-:Y:S01]  /*10260*/  LOP3.LUT R33, R33, R32, RZ, 0x3c, !PT ;  /* 0x0000002021217212 */ /* 0x000fe200078e3cff */
[----:B------:R-:W-:Y:S01]  /*10270*/  IMAD.MOV.U32 R34, RZ, RZ, R13 ;  /* 0x000000ffff227224 */ /* 0x000fe200078e000d */
[----:B------:R-:W-:Y:S04]  /*10280*/  STL.64 [R1+0xaa8], R20 ;  /* 0x000aa81401007387 */ /* 0x000fe80000100a00 */
[----:B------:R-:W-:Y:S01]  /*10290*/  STL.64 [R1+0xab8], R22 ;  /* 0x000ab81601007387 */ /* 0x000fe20000100a00 */
[----:B------:R-:W-:-:S03]  /*102a0*/  IMAD.MOV.U32 R44, RZ, RZ, R2 ;  /* 0x000000ffff2c7224 */ /* 0x000fc600078e0002 */
[----:B------:R-:W-:Y:S04]  /*102b0*/  STL.64 [R1+0xac0], R32 ;  /* 0x000ac02001007387 */ /* 0x000fe80000100a00 */
[----:B------:R1:W-:Y:S04]  /*102c0*/  STL.64 [R1+0xac8], R34 ;  /* 0x000ac82201007387 */ /* 0x0003e80000100a00 */
[----:B------:R-:W4:Y:S04]  /*102d0*/  LDL.LU R13, [R1+0x7d4] ;  /* 0x0007d400010d7983 */ /* 0x000f280000300800 */
[----:B0-----:R-:W4:Y:S04]  /*102e0*/  LDL.LU R11, [R1+0x7d8] ;  /* 0x0007d800010b7983 */ /* 0x001f280000300800 */
[----:B------:R-:W-:Y:S04]  /*102f0*/  STL.64 [R1+0xad0], R44 ;  /* 0x000ad02c01007387 */ /* 0x000fe80000100a00 */
[----:B------:R-:W4:Y:S01]  /*10300*/  LDL.LU R2, [R1+0x7dc] ;  /* 0x0007dc0001027983 */ /* 0x000f220000300800 */
[----:B------:R-:W-:-:S03]  /*10310*/  IMAD.MOV.U32 R46, RZ, RZ, R0 ;  /* 0x000000ffff2e7224 */ /* 0x000fc600078e0000 */
[----:B------:R-:W4:Y:S04]  /*10320*/  LDL.LU R0, [R1+0x7e0] ;  /* 0x0007e00001007983 */ /* 0x000f280000300800 */
[----:B------:R-:W-:Y:S01]  /*10330*/  STL.64 [R1+0xad8], R46 ;  /* 0x000ad82e01007387 */ /* 0x000fe20000100a00 */
[----:B------:R-:W-:-:S05]  /*10340*/  IMAD.MOV.U32 R56, RZ, RZ, R52 ;  /* 0x000000ffff387224 */ /* 0x000fca00078e0034 */
[----:B------:R-:W-:Y:S04]  /*10350*/  STL.64 [R1+0xae8], R56 ;  /* 0x000ae83801007387 */ /* 0x000fe80000100a00 */
[----:B------:R-:W4:Y:S01]  /*10360*/  LDL.LU R9, [R1+0x7e4] ;  /* 0x0007e40001097983 */ /* 0x000f220000300800 */
[----:B------:R-:W-:Y:S02]  /*10370*/  IMAD.MOV.U32 R59, RZ, RZ, R58 ;  /* 0x000000ffff3b7224 */ /* 0x000fe400078e003a */
[----:B------:R-:W-:Y:S01]  /*10380*/  IMAD.MOV.U32 R58, RZ, RZ, R37 ;  /* 0x000000ffff3a7224 */ /* 0x000fe200078e0025 */
[----:B------:R-:W4:Y:S01]  /*10390*/  LDL.LU R8, [R1+0x7e8] ;  /* 0x0007e80001087983 */ /* 0x000f220000300800 */
[----:B------:R-:W-:Y:S02]  /*103a0*/  IMAD.MOV.U32 R67, RZ, RZ, R66 ;  /* 0x000000ffff437224 */ /* 0x000fe400078e0042 */
[----:B------:R-:W-:-:S02]  /*103b0*/  IMAD.MOV.U32 R69, RZ, RZ, R68 ;  /* 0x000000ffff457224 */ /* 0x000fc400078e0044 */
[----:B------:R-:W-:Y:S01]  /*103c0*/  IMAD.MOV.U32 R66, RZ, RZ, R27 ;  /* 0x000000ffff427224 */ /* 0x000fe200078e001b */
[----:B------:R-:W-:Y:S01]  /*103d0*/  STL.64 [R1+0xb08], R58 ;  /* 0x000b083a01007387 */ /* 0x000fe20000100a00 */
[----:B------:R-:W-:Y:S02]  /*103e0*/  IMAD.MOV.U32 R75, RZ, RZ, R74 ;  /* 0x000000ffff4b7224 */ /* 0x000fe400078e004a */
[----:B--2---:R-:W-:Y:S01]  /*103f0*/  IMAD.MOV.U32 R68, RZ, RZ, R25 ;  /* 0x000000ffff447224 */ /* 0x004fe200078e0019 */
[----:B------:R-:W-:Y:S04]  /*10400*/  STL.64 [R1+0xb10], R66 ;  /* 0x000b104201007387 */ /* 0x000fe80000100a00 */
[----:B------:R-:W-:Y:S01]  /*10410*/  STL.64 [R1+0xb18], R68 ;  /* 0x000b184401007387 */ /* 0x000fe20000100a00 */
[----:B------:R-:W-:-:S03]  /*10420*/  IMAD.MOV.U32 R74, RZ, RZ, R15 ;  /* 0x000000ffff4a7224 */ /* 0x000fc600078e000f */
[----:B------:R-:W2:Y:S04]  /*10430*/  LDL.LU R10, [R1+0x7ec] ;  /* 0x0007ec00010a7983 */ /* 0x000ea80000300800 */
[----:B------:R-:W-:Y:S04]  /*10440*/  STL.64 [R1+0xb20], R74 ;  /* 0x000b204a01007387 */ /* 0x000fe80000100a00 */
[----:B-1----:R-:W2:Y:S04]  /*10450*/  LDL.LU R35, [R1+0x748] ;  /* 0x0007480001237983 */ /* 0x002ea80000300800 */
[----:B------:R-:W2:Y:S04]  /*10460*/  LDL.LU R34, [R1] ;  /* 0x0000000001227983 */ /* 0x000ea80000300800 */
[----:B------:R-:W2:Y:S01]  /*10470*/  LDL.LU R33, [R1+0x74c] ;  /* 0x00074c0001217983 */ /* 0x000ea20000300800 */
[----:B------:R-:W-:-:S03]  /*10480*/  IMAD.MOV.U32 R77, RZ, RZ, R76 ;  /* 0x000000ffff4d7224 */ /* 0x000fc600078e004c */
[----:B------:R-:W2:Y:S01]  /*10490*/  LDL.LU R32, [R1+0x8] ;  /* 0x0000080001207983 */ /* 0x000ea20000300800 */
[----:B---3--:R-:W-:-:S03]  /*104a0*/  IMAD.MOV.U32 R76, RZ, RZ, R3 ;  /* 0x000000ffff4c7224 */ /* 0x008fc600078e0003 */
[----:B------:R-:W3:Y:S01]  /*104b0*/  LDL.LU R23, [R1+0x750] ;  /* 0x0007500001177983 */ /* 0x000ee20000300800 */
[----:B------:R-:W-:-:S03]  /*104c0*/  IMAD.MOV.U32 R83, RZ, RZ, R82 ;  /* 0x000000ffff537224 */ /* 0x000fc600078e0052 */
[----:B------:R-:W3:Y:S01]  /*104d0*/  LDL.LU R22, [R1+0x10] ;  /* 0x0000100001167983 */ /* 0x000ee20000300800 */
[----:B------:R-:W-:-:S03]  /*104e0*/  IMAD.MOV.U32 R85, RZ, RZ, R84 ;  /* 0x000000ffff557224 */ /* 0x000fc600078e0054 */
[----:B------:R-:W3:Y:S04]  /*104f0*/  LDL.LU R21, [R1+0x754] ;  /* 0x0007540001157983 */ /* 0x000ee80000300800 */
[----:B------:R-:W3:Y:S04]  /*10500*/  LDL.LU R20, [R1+0x18] ;  /* 0x0000180001147983 */ /* 0x000ee80000300800 */
[----:B------:R-:W3:Y:S01]  /*10510*/  LDL.LU R3, [R1+0x758] ;  /* 0x0007580001037983 */ /* 0x000ee20000300800 */
[----:B------:R-:W-:-:S03]  /*10520*/  IMAD.MOV.U32 R15, RZ, RZ, R14 ;  /* 0x000000ffff0f7224 */ /* 0x000fc600078e000e */
[----:B------:R-:W-:Y:S01]  /*10530*/  STL.64 [R1+0xb30], R76 ;  /* 0x000b304c01007387 */ /* 0x000fe20000100a00 */
[----:B------:R-:W-:Y:S02]  /*10540*/  IMAD.MOV.U32 R25, RZ, RZ, R24 ;  /* 0x000000ffff197224 */ /* 0x000fe400078e0018 */
[----:B----4-:R-:W-:Y:S02]  /*10550*/  IMAD.MOV.U32 R82, RZ, RZ, R13 ;  /* 0x000000ffff527224 */ /* 0x010fe400078e000d */
[----:B------:R-:W-:Y:S02]  /*10560*/  IMAD.MOV.U32 R13, RZ, RZ, R12 ;  /* 0x000000ffff0d7224 */ /* 0x000fe400078e000c */
[----:B------:R-:W-:Y:S01]  /*10570*/  IMAD.MOV.U32 R84, RZ, RZ, R11 ;  /* 0x000000ffff547224 */ /* 0x000fe200078e000b */
[----:B------:R-:W-:Y:S01]  /*10580*/  STL.64 [R1+0xb38], R82 ;  /* 0x000b385201007387 */ /* 0x000fe20000100a00 */
[----:B------:R-:W-:-:S03]  /*10590*/  IMAD.MOV.U32 R12, RZ, RZ, R2 ;  /* 0x000000ffff0c7224 */ /* 0x000fc600078e0002 */
[----:B------:R-:W-:Y:S01]  /*105a0*/  STL.64 [R1+0xb40], R84 ;  /* 0x000b405401007387 */ /* 0x000fe20000100a00 */
[----:B------:R-:W-:-:S03]  /*105b0*/  IMAD.MOV.U32 R14, RZ, RZ, R0 ;  /* 0x000000ffff0e7224 */ /* 0x000fc600078e0000 */
[----:B------:R-:W-:Y:S04]  /*105c0*/  STL.64 [R1+0xb48], R12 ;  /* 0x000b480c01007387 */ /* 0x000fe80000100a00 */
[----:B------:R-:W4:Y:S04]  /*105d0*/  LDL.LU R2, [R1+0x28] ;  /* 0x0000280001027983 */ /* 0x000f280000300800 */
[----:B------:R-:W4:Y:S04]  /*105e0*/  LDL.LU R0, [R1+0x760] ;  /* 0x0007600001007983 */ /* 0x000f280000300800 */
[----:B------:R0:W-:Y:S01]  /*105f0*/  STL.64 [R1+0xb50], R14 ;  /* 0x000b500e01007387 */ /* 0x0001e20000100a00 */
[----:B------:R-:W-:-:S05]  /*10600*/  IMAD.MOV.U32 R24, RZ, RZ, R9 ;  /* 0x000000ffff187224 */ /* 0x000fca00078e0009 */
[----:B------:R-:W-:Y:S04]  /*10610*/  STL.64 [R1+0xb58], R24 ;  /* 0x000b581801007387 */ /* 0x000fe80000100a00 */
[----:B0-----:R-:W4:Y:S01]  /*10620*/  LDL.LU R15, [R1+0x30] ;  /* 0x00003000010f7983 */ /* 0x001f220000300800 */
[----:B------:R-:W-:Y:S02]  /*10630*/  IMAD.MOV.U32 R27, RZ, RZ, R26 ;  /* 0x000000ffff1b7224 */ /* 0x000fe400078e001a */
[----:B------:R-:W-:Y:S01]  /*10640*/  IMAD.MOV.U32 R26, RZ, RZ, R8 ;  /* 0x000000ffff1a7224 */ /* 0x000fe200078e0008 */
[----:B------:R-:W4:Y:S01]  /*10650*/  LDL.LU R14, [R1+0x764] ;  /* 0x00076400010e7983 */ /* 0x000f220000300800 */
[----:B------:R-:W-:-:S03]  /*10660*/  IMAD.MOV.U32 R37, RZ, RZ, R36 ;  /* 0x000000ffff257224 */ /* 0x000fc600078e0024 */
[----:B------:R-:W4:Y:S01]  /*10670*/  LDL.LU R9, [R1+0x48] ;  /* 0x0000480001097983 */ /* 0x000f220000300800 */
[----:B------:R-:W-:-:S03]  /*10680*/  IMAD.MOV.U32 R61, RZ, RZ, R60 ;  /* 0x000000ffff3d7224 */ /* 0x000fc600078e003c */
[----:B------:R-:W4:Y:S01]  /*10690*/  LDL.LU R8, [R1+0x414] ;  /* 0x0004140001087983 */ /* 0x000f220000300800 */
[----:B--2---:R-:W-:-:S03]  /*106a0*/  IMAD.MOV.U32 R36, RZ, RZ, R10 ;  /* 0x000000ffff247224 */ /* 0x004fc600078e000a */
[----:B------:R-:W-:Y:S04]  /*106b0*/  STL.64 [R1+0xb68], R26 ;  /* 0x000b681a01007387 */ /* 0x000fe80000100a00 */
[----:B------:R-:W2:Y:S01]  /*106c0*/  LDL.LU R11, [R1+0x50] ;  /* 0x00005000010b7983 */ /* 0x000ea20000300800 */
[----:B------:R-:W-:-:S03]  /*106d0*/  IMAD.MOV.U32 R60, RZ, RZ, R35 ;  /* 0x000000ffff3c7224 */ /* 0x000fc600078e0023 */
[----:B------:R-:W2:Y:S01]  /*106e0*/  LDL.LU R10, [R1+0x418] ;  /* 0x00041800010a7983 */ /* 0x000ea20000300800 */
[----:B------:R-:W-:-:S03]  /*106f0*/  IMAD.MOV.U32 R55, RZ, RZ, R34 ;  /* 0x000000ffff377224 */ /* 0x000fc600078e0022 */
[----:B------:R0:W-:Y:S01]  /*10700*/  STL.64 [R1+0xb70], R36 ;  /* 0x000b702401007387 */ /* 0x0001e20000100a00 */
[----:B------:R-:W-:-:S03]  /*10710*/  IMAD.MOV.U32 R54, RZ, RZ, R33 ;  /* 0x000000ffff367224 */ /* 0x000fc600078e0021 */
[----:B------:R-:W2:Y:S01]  /*10720*/  LDL.LU R13, [R1+0x58] ;  /* 0x00005800010d7983 */ /* 0x000ea20000300800 */
[----:B------:R-:W-:-:S03]  /*10730*/  IMAD.MOV.U32 R63, RZ, RZ, R32 ;  /* 0x000000ffff3f7224 */ /* 0x000fc600078e0020 */
[----:B------:R-:W2:Y:S01]  /*10740*/  LDL.LU R12, [R1+0x3f0] ;  /* 0x0003f000010c7983 */ /* 0x000ea20000300800 */
[----:B---3--:R-:W-:-:S03]  /*10750*/  IMAD.MOV.U32 R62, RZ, RZ, R23 ;  /* 0x000000ffff3e7224 */ /* 0x008fc600078e0017 */
[----:B------:R-:W-:Y:S01]  /*10760*/  STL.64 [R1+0xb78], R60 ;  /* 0x000b783c01007387 */ /* 0x000fe20000100a00 */
[----:B------:R-:W-:-:S03]  /*10770*/  IMAD.MOV.U32 R65, RZ, RZ, R22 ;  /* 0x000000ffff417224 */ /* 0x000fc600078e0016 */
[----:B0-----:R-:W3:Y:S01]  /*10780*/  LDL.LU R36, [R1+0x60] ;  /* 0x0000600001247983 */ /* 0x001ee20000300800 */
[----:B------:R-:W-:-:S03]  /*10790*/  IMAD.MOV.U32 R64, RZ, RZ, R21 ;  /* 0x000000ffff407224 */ /* 0x000fc600078e0015 */
[----:B------:R-:W3:Y:S01]  /*107a0*/  LDL.LU R35, [R1+0x3f4] ;  /* 0x0003f40001237983 */ /* 0x000ee20000300800 */
[----:B------:R-:W-:-:S03]  /*107b0*/  IMAD.MOV.U32 R71, RZ, RZ, R20 ;  /* 0x000000ffff477224 */ /* 0x000fc600078e0014 */
[----:B------:R-:W-:Y:S01]  /*107c0*/  STL.64 [R1], R54 ;  /* 0x0000003601007387 */ /* 0x000fe20000100a00 */
[----:B------:R-:W-:-:S03]  /*107d0*/  IMAD.MOV.U32 R70, RZ, RZ, R3 ;  /* 0x000000ffff467224 */ /* 0x000fc600078e0003 */
[----:B------:R-:W-:Y:S04]  /*107e0*/  STL.64 [R1+0xb80], R54 ;  /* 0x000b803601007387 */ /* 0x000fe80000100a00 */
[----:B------:R-:W-:Y:S04]  /*107f0*/  STL.64 [R1+0x8], R62 ;  /* 0x0000083e01007387 */ /* 0x000fe80000100a00 */
[----:B------:R-:W-:Y:S04]  /*10800*/  STL.64 [R1+0xb88], R62 ;  /* 0x000b883e01007387 */ /* 0x000fe80000100a00 */
[----:B------:R-:W-:Y:S04]  /*10810*/  STL.64 [R1+0x10], R64 ;  /* 0x0000104001007387 */ /* 0x000fe80000100a00 */
[----:B------:R-:W-:Y:S04]  /*10820*/  STL.64 [R1+0xb90], R64 ;  /* 0x000b904001007387 */ /* 0x000fe80000100a00 */
[----:B------:R-:W-:Y:S04]  /*10830*/  STL.64 [R1+0x18], R70 ;  /* 0x0000184601007387 */ /* 0x000fe80000100a00 */
[----:B------:R-:W-:Y:S04]  /*10840*/  STL.64 [R1+0xb98], R70 ;  /* 0x000b984601007387 */ /* 0x000fe80000100a00 */
[----:B------:R-:W3:Y:S04]  /*10850*/  LDL.LU R23, [R1+0x68] ;  /* 0x0000680001177983 */ /* 0x000ee80000300800 */
[----:B------:R-:W3:Y:S04]  /*10860*/  LDL.LU R22, [R1+0x3f8] ;  /* 0x0003f80001167983 */ /* 0x000ee80000300800 */
[----:B------:R-:W3:Y:S01]  /*10870*/  LDL.LU R34, [R1+0x88] ;  /* 0x0000880001227983 */ /* 0x000ee20000300800 */
[----:B----4-:R-:W-:-:S02]  /*10880*/  IMAD.MOV.U32 R3, RZ, RZ, R2 ;  /* 0x000000ffff037224 */ /* 0x010fc400078e0002 */
[----:B------:R-:W-:Y:S02]  /*10890*/  IMAD.MOV.U32 R2, RZ, RZ, R0 ;  /* 0x000000ffff027224 */ /* 0x000fe400078e0000 */
[----:B------:R-:W4:Y:S04]  /*108a0*/  LDL.LU R0, [R1+0x3e8] ;  /* 0x0003e80001007983 */ /* 0x000f280000300800 */
[----:B------:R-:W4:Y:S04]  /*108b0*/  LDL.LU R33, [R1+0x90] ;  /* 0x0000900001217983 */ /* 0x000f280000300800 */
[----:B------:R-:W4:Y:S04]  /*108c0*/  LDL.LU R32, [R1+0x3ec] ;  /* 0x0003ec0001207983 */ /* 0x000f280000300800 */
[----:B------:R-:W4:Y:S01]  /*108d0*/  LDL.LU R27, [R1+0x98] ;  /* 0x00009800011b7983 */ /* 0x000f220000300800 */
[----:B------:R-:W-:-:S03]  /*108e0*/  IMAD.MOV.U32 R81, RZ, RZ, R15 ;  /* 0x000000ffff517224 */ /* 0x000fc600078e000f */
[----:B------:R-:W4:Y:S01]  /*108f0*/  LDL.LU R15, [R1+0x3bc] ;  /* 0x0003bc00010f7983 */ /* 0x000f220000300800 */
[----:B------:R-:W-:-:S03]  /*10900*/  IMAD.MOV.U32 R80, RZ, RZ, R14 ;  /* 0x000000ffff507224 */ /* 0x000fc600078e000e */
[----:B------:R-:W-:Y:S04]  /*10910*/  STL.64 [R1+0x28], R2 ;  /* 0x0000280201007387 */ /* 0x000fe80000100a00 */
[----:B------:R0:W-:Y:S04]  /*10920*/  STL.64 [R1+0xba0], R2 ;  /* 0x000ba00201007387 */ /* 0x0001e80000100a00 */
[----:B------:R-:W-:Y:S04]  /*10930*/  STL.64 [R1+0x30], R80 ;  /* 0x0000305001007387 */ /* 0x000fe80000100a00 */
[----:B------:R-:W-:Y:S04]  /*10940*/  STL.64 [R1+0xba8], R80 ;  /* 0x000ba85001007387 */ /* 0x000fe80000100a00 */
[----:B------:R-:W4:Y:S04]  /*10950*/  LDL.LU R26, [R1+0xb0] ;  /* 0x0000b000011a7983 */ /* 0x000f280000300800 */
[----:B------:R-:W4:Y:S04]  /*10960*/  LDL.LU R25, [R1+0x3c8] ;  /* 0x0003c80001197983 */ /* 0x000f280000300800 */
[----:B------:R-:W4:Y:S01]  /*10970*/  LDL.LU R24, [R1+0x128] ;  /* 0x0001280001187983 */ /* 0x000f220000300800 */
[----:B--2---:R-:W-:-:S03]  /*10980*/  IMAD.MOV.U32 R21, RZ, RZ, R13 ;  /* 0x000000ffff157224 */ /* 0x004fc600078e000d */
[----:B------:R-:W2:Y:S01]  /*10990*/  LDL.LU R14, [R1+0x34c] ;  /* 0x00034c00010e7983 */ /* 0x000ea20000300800 */
[----:B------:R-:W-:-:S03]  /*109a0*/  IMAD.MOV.U32 R20, RZ, RZ, R12 ;  /* 0x000000ffff147224 */ /* 0x000fc600078e000c */
[----:B------:R-:W2:Y:S04]  /*109b0*/  LDL.LU R13, [R1+0x130] ;  /* 0x00013000010d7983 */ /* 0x000ea80000300800 */
[----:B------:R-:W2:Y:S04]  /*109c0*/  LDL.LU R12, [R1+0x350] ;  /* 0x00035000010c7983 */ /* 0x000ea80000300800 */
[----:B0-----:R-:W2:Y:S01]  /*109d0*/  LDL.LU R3, [R1+0x154] ;  /* 0x0001540001037983 */ /* 0x001ea20000300800 */
[----:B---3--:R-:W-:-:S03]  /*109e0*/  IMAD.MOV.U32 R53, RZ, RZ, R36 ;  /* 0x000000ffff357224 */ /* 0x008fc600078e0024 */
[----:B------:R-:W3:Y:S01]  /*109f0*/  LDL.LU R2, [R1+0x158] ;  /* 0x0001580001027983 */ /* 0x000ee20000300800 */
[----:B------:R-:W-:-:S03]  /*10a00*/  IMAD.MOV.U32 R52, RZ, RZ, R35 ;  /* 0x000000ffff347224 */ /* 0x000fc600078e0023 */
[----:B------:R-:W-:Y:S04]  /*10a10*/  STL.64 [R1+0x48], R8 ;  /* 0x0000480801007387 */ /* 0x000fe80000100a00 */
[----:B------:R-:W-:Y:S04]  /*10a20*/  STL.64 [R1+0xbb8], R8 ;  /* 0x000bb80801007387 */ /* 0x000fe80000100a00 */
[----:B------:R-:W-:Y:S04]  /*10a30*/  STL.64 [R1+0x50], R10 ;  /* 0x0000500a01007387 */ /* 0x000fe80000100a00 */
[----:B------:R-:W-:Y:S04]  /*10a40*/  STL.64 [R1+0xbc0], R10 ;  /* 0x000bc00a01007387 */ /* 0x000fe80000100a00 */
[----:B------:R-:W-:Y:S04]  /*10a50*/  STL.64 [R1+0x58], R20 ;  /* 0x0000581401007387 */ /* 0x000fe80000100a00 */
[----:B------:R0:W-:Y:S04]  /*10a60*/  STL.64 [R1+0xbc8], R20 ;  /* 0x000bc81401007387 */ /* 0x0001e80000100a00 */
[----:B------:R-:W-:Y:S04]  /*10a70*/  STL.64 [R1+0x60], R52 ;  /* 0x0000603401007387 */ /* 0x000fe80000100a00 */
[----:B------:R-:W-:Y:S04]  /*10a80*/  STL.64 [R1+0xbd0], R52 ;  /* 0x000bd03401007387 */ /* 0x000fe80000100a00 */
[----:B0-----:R-:W3:Y:S01]  /*10a90*/  LDL.LU R20, [R1+0x160] ;  /* 0x0001600001147983 */ /* 0x001ee20000300800 */
[----:B------:R-:W-:-:S02]  /*10aa0*/  IMAD.MOV.U32 R35, RZ, RZ, R34 ;  /* 0x000000ffff237224 */ /* 0x000fc400078e0022 */
[----:B----4-:R-:W-:Y:S02]  /*10ab0*/  IMAD.MOV.U32 R34, RZ, RZ, R0 ;  /* 0x000000ffff227224 */ /* 0x010fe400078e0000 */
[----:B------:R-:W4:Y:S04]  /*10ac0*/  LDL.LU R0, [R1+0x2a8] ;  /* 0x0002a80001007983 */ /* 0x000f280000300800 */
[----:B------:R-:W4:Y:S04]  /*10ad0*/  LDL.LU R9, [R1+0x168] ;  /* 0x0001680001097983 */ /* 0x000f280000300800 */
[----:B------:R-:W4:Y:S01]  /*10ae0*/  LDL.LU R8, [R1+0x2ac] ;  /* 0x0002ac0001087983 */ /* 0x000f220000300800 */
[----:B------:R-:W-:-:S03]  /*10af0*/  IMAD.MOV.U32 R46, RZ, RZ, R15 ;  /* 0x000000ffff2e7224 */ /* 0x000fc600078e000f */
[----:B------:R-:W4:Y:S04]  /*10b00*/  LDL.LU R15, [R1+0x104] ;  /* 0x00010400010f7983 */ /* 0x000f280000300800 */
[----:B------:R-:W4:Y:S01]  /*10b10*/  LDL.LU R10, [R1+0x174] ;  /* 0x00017400010a7983 */ /* 0x000f220000300800 */
[----:B------:R-:W-:Y:S02]  /*10b20*/  IMAD.MOV.U32 R44, RZ, RZ, R32 ;  /* 0x000000ffff2c7224 */ /* 0x000fe400078e0020 */
[----:B------:R-:W-:Y:S01]  /*10b30*/  IMAD.MOV.U32 R45, RZ, RZ, R33 ;  /* 0x000000ffff2d7224 */ /* 0x000fe200078e0021 */
[----:B------:R-:W-:Y:S01]  /*10b40*/  STL.64 [R1+0x68], R22 ;  /* 0x0000681601007387 */ /* 0x000fe20000100a00 */
[----:B------:R-:W-:-:S03]  /*10b50*/  IMAD.MOV.U32 R47, RZ, RZ, R27 ;  /* 0x000000ffff2f7224 */ /* 0x000fc600078e001b */
[----:B------:R-:W-:Y:S04]  /*10b60*/  STL.64 [R1+0xbd8], R22 ;  /* 0x000bd81601007387 */ /* 0x000fe80000100a00 */
[----:B------:R-:W-:Y:S04]  /*10b70*/  STL.64 [R1+0x88], R34 ;  /* 0x0000882201007387 */ /* 0x000fe80000100a00 */
[----:B------:R0:W-:Y:S04]  /*10b80*/  STL.64 [R1+0xbe0], R34 ;  /* 0x000be02201007387 */ /* 0x0001e80000100a00 */
[----:B------:R-:W-:Y:S04]  /*10b90*/  STL.64 [R1+0x90], R44 ;  /* 0x0000902c01007387 */ /* 0x000fe80000100a00 */
[----:B------:R-:W-:Y:S01]  /*10ba0*/  STL.64 [R1+0xbe8], R44 ;  /* 0x000be82c01007387 */ /* 0x000fe20000100a00 */
[----:B------:R-:W-:-:S03]  /*10bb0*/  IMAD.MOV.U32 R58, RZ, RZ, R25 ;  /* 0x000000ffff3a7224 */ /* 0x000fc600078e0019 */
[----:B------:R-:W-:Y:S01]  /*10bc0*/  STL.64 [R1+0x98], R46 ;  /* 0x0000982e01007387 */ /* 0x000fe20000100a00 */
[----:B--2---:R-:W-:-:S03]  /*10bd0*/  IMAD.MOV.U32 R77, RZ, RZ, R13 ;  /* 0x000000ffff4d7224 */ /* 0x004fc600078e000d */
[----:B------:R-:W-:Y:S01]  /*10be0*/  STL.64 [R1+0xbf0], R46 ;  /* 0x000bf02e01007387 */ /* 0x000fe20000100a00 */
[----:B------:R-:W-:Y:S02]  /*10bf0*/  IMAD.MOV.U32 R59, RZ, RZ, R26 ;  /* 0x000000ffff3b7224 */ /* 0x000fe400078e001a */
[----:B------:R-:W-:Y:S01]  /*10c00*/  IMAD.MOV.U32 R76, RZ, RZ, R12 ;  /* 0x000000ffff4c7224 */ /* 0x000fe200078e000c */
[----:B------:R-:W2:Y:S01]  /*10c10*/  LDL.LU R13, [R1+0x108] ;  /* 0x00010800010d7983 */ /* 0x000ea20000300800 */
[----:B------:R-:W-:Y:S02]  /*10c20*/  IMAD.MOV.U32 R74, RZ, RZ, R14 ;  /* 0x000000ffff4a7224 */ /* 0x000fe400078e000e */
[----:B------:R-:W-:Y:S01]  /*10c30*/  IMAD.MOV.U32 R33, RZ, RZ, R3 ;  /* 0x000000ffff217224 */ /* 0x000fe200078e0003 */
[----:B------:R-:W2:Y:S01]  /*10c40*/  LDL.LU R12, [R1+0x190] ;  /* 0x00019000010c7983 */ /* 0x000ea20000300800 */
[----:B------:R-:W-:-:S03]  /*10c50*/  IMAD.MOV.U32 R75, RZ, RZ, R24 ;  /* 0x000000ffff4b7224 */ /* 0x000fc600078e0018 */
[----:B------:R-:W2:Y:S01]  /*10c60*/  LDL.LU R11, [R1+0x10c] ;  /* 0x00010c00010b7983 */ /* 0x000ea20000300800 */
[----:B---3--:R-:W-:-:S03]  /*10c70*/  IMAD.MOV.U32 R32, RZ, RZ, R2 ;  /* 0x000000ffff207224 */ /* 0x008fc600078e0002 */
[----:B------:R-:W3:Y:S04]  /*10c80*/  LDL.LU R3, [R1+0x124] ;  /* 0x0001240001037983 */ /* 0x000ee80000300800 */
[----:B------:R-:W3:Y:S04]  /*10c90*/  LDL.LU R14, [R1+0x110] ;  /* 0x00011000010e7983 */ /* 0x000ee80000300800 */
[----:B------:R-:W3:Y:S04]  /*10ca0*/  LDL.LU R2, [R1+0x138] ;  /* 0x0001380001027983 */ /* 0x000ee80000300800 */
[----:B------:R-:W-:Y:S04]  /*10cb0*/  STL.64 [R1+0xb0], R58 ;  /* 0x0000b03a01007387 */ /* 0x000fe80000100a00 */
[----:B------:R-:W-:Y:S04]  /*10cc0*/  STL.64 [R1+0xbf8], R58 ;  /* 0x000bf83a01007387 */ /* 0x000fe80000100a00 */
[----:B------:R-:W-:Y:S04]  /*10cd0*/  STL.64 [R1+0x128], R74 ;  /* 0x0001284a01007387 */ /* 0x000fe80000100a00 */
[----:B------:R-:W-:Y:S04]  /*10ce0*/  STL.64 [R1+0xc00], R74 ;  /* 0x000c004a01007387 */ /* 0x000fe80000100a00 */
[----:B------:R-:W-:Y:S04]  /*10cf0*/  STL.64 [R1+0x130], R76 ;  /* 0x0001304c01007387 */ /* 0x000fe80000100a00 */
[----:B------:R-:W-:Y:S04]  /*10d00*/  STL.64 [R1+0xc08], R76 ;  /* 0x000c084c01007387 */ /* 0x000fe80000100a00 */
[----:B------:R-:W3:Y:S01]  /*10d10*/  LDL.LU R24, [R1+0x114] ;  /* 0x0001140001187983 */ /* 0x000ee20000300800 */
[----:B------:R-:W-:-:S02]  /*10d20*/  IMAD.MOV.U32 R57, RZ, RZ, R20 ;  /* 0x000000ffff397224 */ /* 0x000fc400078e0014 */
[----:B----4-:R-:W-:Y:S02]  /*10d30*/  IMAD.MOV.U32 R56, RZ, RZ, R0 ;  /* 0x000000ffff387224 */ /* 0x010fe400078e0000 */
[----:B------:R-:W4:Y:S01]  /*10d40*/  LDL.LU R0, [R1+0x13c] ;  /* 0x00013c0001007983 */ /* 0x000f220000300800 */
[----:B------:R-:W-:-:S03]  /*10d50*/  IMAD.MOV.U32 R67, RZ, RZ, R9 ;  /* 0x000000ffff437224 */ /* 0x000fc600078e0009 */
[----:B------:R-:W4:Y:S01]  /*10d60*/  LDL.LU R36, [R1+0x118] ;  /* 0x0001180001247983 */ /* 0x000f220000300800 */
[----:B------:R-:W-:-:S03]  /*10d70*/  IMAD.MOV.U32 R66, RZ, RZ, R8 ;  /* 0x000000ffff427224 */ /* 0x000fc600078e0008 */
[----:B------:R-:W4:Y:S04]  /*10d80*/  LDL.LU R9, [R1+0x140] ;  /* 0x0001400001097983 */ /* 0x000f280000300800 */
[----:B0-----:R-:W4:Y:S04]  /*10d90*/  LDL.LU R35, [R1+0x14c] ;  /* 0x00014c0001237983 */ /* 0x001f280000300800 */
[----:B------:R-:W4:Y:S04]  /*10da0*/  LDL.LU R34, [R1+0x20] ;  /* 0x0000200001227983 */ /* 0x000f280000300800 */
[----:B------:R-:W4:Y:S04]  /*10db0*/  LDL.LU R8, [R1+0x150] ;  /* 0x0001500001087983 */ /* 0x000f280000300800 */
[----:B------:R-:W-:Y:S04]  /*10dc0*/  STL.64 [R1+0x158], R32 ;  /* 0x0001582001007387 */ /* 0x000fe80000100a00 */
[----:B------:R0:W-:Y:S04]  /*10dd0*/  STL.64 [R1+0xc10], R32 ;  /* 0x000c102001007387 */ /* 0x0001e80000100a00 */
[----:B------:R-:W4:Y:S01]  /*10de0*/  LDL.LU R20, [R1+0x24] ;  /* 0x0000240001147983 */ /* 0x000f220000300800 */
[----:B------:R-:W-:-:S03]  /*10df0*/  IMAD.MOV.U32 R82, RZ, RZ, R10 ;  /* 0x000000ffff527224 */ /* 0x000fc600078e000a */
[----:B------:R-:W4:Y:S04]  /*10e00*/  LDL.LU R10, [R1+0xe4] ;  /* 0x0000e400010a7983 */ /* 0x000f280000300800 */
[----:B0-----:R-:W4:Y:S04]  /*10e10*/  LDL.LU R32, [R1+0x38] ;  /* 0x0000380001207983 */ /* 0x001f280000300800 */
[----:B------:R-:W4:Y:S04]  /*10e20*/  LDL.LU R27, [R1+0xe8] ;  /* 0x0000e800011b7983 */ /* 0x000f280000300800 */
[----:B------:R-:W4:Y:S04]  /*10e30*/  LDL.LU R23, [R1+0x3c] ;  /* 0x00003c0001177983 */ /* 0x000f280000300800 */
[----:B------:R-:W4:Y:S01]  /*10e40*/  LDL.LU R22, [R1+0xec] ;  /* 0x0000ec0001167983 */ /* 0x000f220000300800 */
[----:B------:R-:W-:-:S03]  /*10e50*/  IMAD.MOV.U32 R83, RZ, RZ, R15 ;  /* 0x000000ffff537224 */ /* 0x000fc600078e000f */
[----:B------:R-:W-:Y:S04]  /*10e60*/  STL.64 [R1+0x160], R56 ;  /* 0x0001603801007387 */ /* 0x000fe80000100a00 */
[----:B------:R0:W-:Y:S04]  /*10e70*/  STL.64 [R1+0xc18], R56 ;  /* 0x000c183801007387 */ /* 0x0001e80000100a00 */
[----:B------:R-:W-:Y:S04]  /*10e80*/  STL.64 [R1+0x168], R66 ;  /* 0x0001684201007387 */ /* 0x000fe80000100a00 */
[----:B------:R1:W-:Y:S01]  /*10e90*/  STL.64 [R1+0xc20], R66 ;  /* 0x000c204201007387 */ /* 0x0003e20000100a00 */
[----:B--2---:R-:W-:-:S03]  /*10ea0*/  IMAD.MOV.U32 R85, RZ, RZ, R13 ;  /* 0x000000ffff557224 */ /* 0x004fc600078e000d */
[----:B------:R-:W2:Y:S01]  /*10eb0*/  LDL.LU R26, [R1+0x40] ;  /* 0x00004000011a7983 */ /* 0x000ea20000300800 */
[----:B------:R-:W-:-:S03]  /*10ec0*/  IMAD.MOV.U32 R84, RZ, RZ, R12 ;  /* 0x000000ffff547224 */ /* 0x000fc600078e000c */
[----:B------:R-:W2:Y:S01]  /*10ed0*/  LDL.LU R21, [R1+0xf0] ;  /* 0x0000f00001157983 */ /* 0x000ea20000300800 */
[----:B------:R-:W-:-:S03]  /*10ee0*/  IMAD.MOV.U32 R13, RZ, RZ, R11 ;  /* 0x000000ffff0d7224 */ /* 0x000fc600078e000b */
[----:B------:R-:W-:Y:S01]  /*10ef0*/  STL.64 [R1+0x188], R82 ;  /* 0x0001885201007387 */ /* 0x000fe20000100a00 */
[----:B---3--:R-:W-:-:S03]  /*10f00*/  IMAD.MOV.U32 R12, RZ, RZ, R3 ;  /* 0x000000ffff0c7224 */ /* 0x008fc600078e0003 */
[----:B------:R3:W-:Y:S01]  /*10f10*/  STL.64 [R1+0xc28], R82 ;  /* 0x000c285201007387 */ /* 0x0007e20000100a00 */
[----:B------:R-:W-:-:S03]  /*10f20*/  IMAD.MOV.U32 R15, RZ, RZ, R14 ;  /* 0x000000ffff0f7224 */ /* 0x000fc600078e000e */
[----:B------:R-:W3:Y:S01]  /*10f30*/  LDL.LU R11, [R1+0x44] ;  /* 0x00004400010b7983 */ /* 0x000ee20000300800 */
[----:B------:R-:W-:-:S03]  /*10f40*/  IMAD.MOV.U32 R14, RZ, RZ, R2 ;  /* 0x000000ffff0e7224 */ /* 0x000fc600078e0002 */
[----:B------:R-:W3:Y:S04]  /*10f50*/  LDL.LU R3, [R1+0xf4] ;  /* 0x0000f40001037983 */ /* 0x000ee80000300800 */
[----:B------:R-:W3:Y:S04]  /*10f60*/  LDL.LU R2, [R1+0xfc] ;  /* 0x0000fc0001027983 */ /* 0x000ee80000300800 */
[----:B------:R-:W-:Y:S01]  /*10f70*/  STL.64 [R1+0x190], R84 ;  /* 0x0001905401007387 */ /* 0x000fe20000100a00 */
[----:B------:R-:W-:Y:S02]  /*10f80*/  IMAD.MOV.U32 R25, RZ, RZ, R24 ;  /* 0x000000ffff197224 */ /* 0x000fe400078e0018 */
[----:B------:R-:W-:-:S02]  /*10f90*/  IMAD.MOV.U32 R79, RZ, RZ, R51 ;  /* 0x000000ffff4f7224 */ /* 0x000fc400078e0033 */
[----:B----4-:R-:W-:Y:S02]  /*10fa0*/  IMAD.MOV.U32 R24, RZ, RZ, R0 ;  /* 0x000000ffff187224 */ /* 0x010fe400078e0000 */
[----:B------:R-:W4:Y:S01]  /*10fb0*/  LDL.LU R0, [R1+0x100] ;  /* 0x0001000001007983 */ /* 0x000f220000300800 */
[----:B------:R-:W-:-:S03]  /*10fc0*/  IMAD.MOV.U32 R37, RZ, RZ, R36 ;  /* 0x000000ffff257224 */ /* 0x000fc600078e0024 */
[----:B------:R-:W-:Y:S01]  /*10fd0*/  STL.64 [R1+0x198], R12 ;  /* 0x0001980c01007387 */ /* 0x000fe20000100a00 */
[----:B------:R-:W-:-:S03]  /*10fe0*/  IMAD.MOV.U32 R36, RZ, RZ, R9 ;  /* 0x000000ffff247224 */ /* 0x000fc600078e0009 */
[----:B------:R-:W-:Y:S01]  /*10ff0*/  STL.64 [R1+0x1a0], R14 ;  /* 0x0001a00e01007387 */ /* 0x000fe20000100a00 */
[----:B------:R-:W-:-:S03]  /*11000*/  IMAD.MOV.U32 R78, RZ, RZ, R35 ;  /* 0x000000ffff4e7224 */ /* 0x000fc600078e0023 */
[----:B------:R-:W4:Y:S01]  /*11010*/  LDL.LU R9, [R1+0x74] ;  /* 0x0000740001097983 */ /* 0x000f220000300800 */
[----:B------:R-:W-:-:S03]  /*11020*/  IMAD.MOV.U32 R61, RZ, RZ, R34 ;  /* 0x000000ffff3d7224 */ /* 0x000fc600078e0022 */
[----:B------:R-:W-:Y:S01]  /*11030*/  STL.64 [R1+0x1a8], R24 ;  /* 0x0001a81801007387 */ /* 0x000fe20000100a00 */
[----:B------:R-:W-:-:S03]  /*11040*/  IMAD.MOV.U32 R60, RZ, RZ, R8 ;  /* 0x000000ffff3c7224 */ /* 0x000fc600078e0008 */
[----:B------:R-:W4:Y:S04]  /*11050*/  LDL.LU R8, [R1+0x78] ;  /* 0x0000780001087983 */ /* 0x000f280000300800 */
[----:B------:R-:W-:Y:S01]  /*11060*/  STL.64 [R1+0x1b0], R36 ;  /* 0x0001b02401007387 */ /* 0x000fe20000100a00 */
[----:B------:R-:W-:Y:S02]  /*11070*/  IMAD.MOV.U32 R55, RZ, RZ, R20 ;  /* 0x000000ffff377224 */ /* 0x000fe400078e0014 */
[----:B------:R-:W-:Y:S02]  /*11080*/  IMAD.MOV.U32 R54, RZ, RZ, R10 ;  /* 0x000000ffff367224 */ /* 0x000fe400078e000a */
[----:B------:R-:W4:Y:S04]  /*11090*/  LDL.LU R10, [R1+0x7c] ;  /* 0x00007c00010a7983 */ /* 0x000f280000300800 */
[----:B------:R-:W4:Y:S04]  /*110a0*/  LDL.LU R20, [R1+0x80] ;  /* 0x0000800001147983 */ /* 0x000f280000300800 */
[----:B------:R-:W-:Y:S01]  /*110b0*/  STL.64 [R1+0x1c8], R78 ;  /* 0x0001c84e01007387 */ /* 0x000fe20000100a00 */
[----:B------:R-:W-:-:S03]  /*110c0*/  IMAD.MOV.U32 R65, RZ, RZ, R23 ;  /* 0x000000ffff417224 */ /* 0x000fc600078e0017 */
[----:B------:R-:W-:Y:S04]  /*110d0*/  STL.64 [R1+0x1d0], R60 ;  /* 0x0001d03c01007387 */ /* 0x000fe80000100a00 */
[----:B------:R-:W-:Y:S04]  /*110e0*/  STL.64 [R1+0x1d8], R54 ;  /* 0x0001d83601007387 */ /* 0x000fe80000100a00 */
[----:B------:R-:W4:Y:S01]  /*110f0*/  LDL.LU R23, [R1+0x84] ;  /* 0x0000840001177983 */ /* 0x000f220000300800 */
[----:B------:R-:W-:-:S03]  /*11100*/  IMAD.MOV.U32 R64, RZ, RZ, R22 ;  /* 0x000000ffff407224 */ /* 0x000fc600078e0016 */
[----:B------:R-:W4:Y:S01]  /*11110*/  LDL.LU R22, [R1+0xa0] ;  /* 0x0000a00001167983 */ /* 0x000f220000300800 */
[----:B------:R-:W-:Y:S02]  /*11120*/  IMAD.MOV.U32 R62, RZ, RZ, R27 ;  /* 0x000000ffff3e7224 */ /* 0x000fe400078e001b */
[----:B------:R-:W-:Y:S01]  /*11130*/  IMAD.MOV.U32 R63, RZ, RZ, R32 ;  /* 0x000000ffff3f7224 */ /* 0x000fe200078e0020 */
[----:B------:R-:W4:Y:S04]  /*11140*/  LDL.LU R34, [R1+0xa4] ;  /* 0x0000a40001227983 */ /* 0x000f280000300800 */
[----:B------:R-:W-:Y:S01]  /*11150*/  STL.64 [R1+0x1e0], R62 ;  /* 0x0001e03e01007387 */ /* 0x000fe20000100a00 */
[----:B--2---:R-:W-:-:S03]  /*11160*/  IMAD.MOV.U32 R27, RZ, RZ, R26 ;  /* 0x000000ffff1b7224 */ /* 0x004fc600078e001a */
[----:B------:R-:W2:Y:S01]  /*11170*/  LDL.LU R44, [R1+0xa8] ;  /* 0x0000a800012c7983 */ /* 0x000ea20000300800 */
[----:B------:R-:W-:-:S03]  /*11180*/  IMAD.MOV.U32 R26, RZ, RZ, R21 ;  /* 0x000000ffff1a7224 */ /* 0x000fc600078e0015 */
[----:B------:R-:W2:Y:S04]  /*11190*/  LDL.LU R46, [R1+0xac] ;  /* 0x0000ac00012e7983 */ /* 0x000ea80000300800 */
[----:B------:R-:W2:Y:S04]  /*111a0*/  LDL.LU R51, [R1+0xb8] ;  /* 0x0000b80001337983 */ /* 0x000ea80000300800 */
[----:B------:R-:W-:Y:S01]  /*111b0*/  STL.64 [R1+0x1e8], R64 ;  /* 0x0001e84001007387 */ /* 0x000fe20000100a00 */
[----:B---3--:R-:W-:-:S03]  /*111c0*/  IMAD.MOV.U32 R71, RZ, RZ, R11 ;  /* 0x000000ffff477224 */ /* 0x008fc600078e000b */
[----:B------:R-:W-:Y:S01]  /*111d0*/  STL.64 [R1+0x1f0], R26 ;  /* 0x0001f01a01007387 */ /* 0x000fe20000100a00 */
[----:B------:R-:W-:-:S03]  /*111e0*/  IMAD.MOV.U32 R70, RZ, RZ, R3 ;  /* 0x000000ffff467224 */ /* 0x000fc600078e0003 */
[----:B------:R-:W3:Y:S04]  /*111f0*/  LDL.LU R33, [R1+0xbc] ;  /* 0x0000bc0001217983 */ /* 0x000ee80000300800 */
[----:B------:R-:W-:Y:S01]  /*11200*/  STL.64 [R1+0x1f8], R70 ;  /* 0x0001f84601007387 */ /* 0x000fe20000100a00 */
[----:B------:R-:W-:Y:S02]  /*11210*/  IMAD.MOV.U32 R3, RZ, RZ, R5 ;  /* 0x000000ffff037224 */ /* 0x000fe400078e0005 */
[----:B------:R-:W-:Y:S02]  /*11220*/  IMAD.MOV.U32 R81, RZ, RZ, R6 ;  /* 0x000000ffff517224 */ /* 0x000fe400078e0006 */
[----:B------:R-:W-:Y:S02]  /*11230*/  IMAD.MOV.U32 R93, RZ, RZ, R7 ;  /* 0x000000ffff5d7224 */ /* 0x000fe400078e0007 */
[----:B------:R-:W-:-:S02]  /*11240*/  IMAD.MOV.U32 R11, RZ, RZ, R17 ;  /* 0x000000ffff0b7224 */ /* 0x000fc400078e0011 */
[----:B------:R-:W-:Y:S02]  /*11250*/  IMAD.MOV.U32 R21, RZ, RZ, R18 ;  /* 0x000000ffff157224 */ /* 0x000fe400078e0012 */
[----:B------:R-:W-:Y:S02]  /*11260*/  IMAD.MOV.U32 R53, RZ, RZ, R19 ;  /* 0x000000ffff357224 */ /* 0x000fe400078e0013 */
[----:B----4-:R-:W-:Y:S02]  /*11270*/  IMAD.MOV.U32 R80, RZ, RZ, R0 ;  /* 0x000000ffff507224 */ /* 0x010fe400078e0000 */
[----:B------:R-:W4:Y:S04]  /*11280*/  LDL.LU R0, [R1+0xc0] ;  /* 0x0000c00001007983 */ /* 0x000f280000300800 */
[----:B------:R-:W-:Y:S04]  /*11290*/  STL.64 [R1+0x208], R2 ;  /* 0x0002080201007387 */ /* 0x000fe80000100a00 */
[----:B------:R-:W4:Y:S01]  /*112a0*/  LDL.LU R32, [R1+0xc4] ;  /* 0x0000c40001207983 */ /* 0x000f220000300800 */
[----:B------:R-:W-:-:S02]  /*112b0*/  IMAD.MOV.U32 R92, RZ, RZ, R9 ;  /* 0x000000ffff5c7224 */ /* 0x000fc400078e0009 */
[----:B------:R-:W-:Y:S01]  /*112c0*/  IMAD.MOV.U32 R9, RZ, RZ, R16 ;  /* 0x000000ffff097224 */ /* 0x000fe200078e0010 */
[----:B------:R-:W-:Y:S04]  /*112d0*/  STL.64 [R1+0x250], R80 ;  /* 0x0002505001007387 */ /* 0x000fe80000100a00 */
[----:B------:R-:W-:Y:S04]  /*112e0*/  STL.64 [R1+0x258], R92 ;  /* 0x0002585c01007387 */ /* 0x000fe80000100a00 */
[----:B------:R-:W-:Y:S04]  /*112f0*/  STL.64 [R1+0x260], R8 ;  /* 0x0002600801007387 */ /* 0x000fe80000100a00 */
[----:B0-----:R-:W4:Y:S04]  /*11300*/  LDL.LU R57, [R1+0xc8] ;  /* 0x0000c80001397983 */ /* 0x001f280000300800 */
[----:B------:R-:W4:Y:S04]  /*11310*/  LDL.LU R56, [R1+0xcc] ;  /* 0x0000cc0001387983 */ /* 0x000f280000300800 */
[----:B------:R-:W-:Y:S04]  /*11320*/  STL.64 [R1+0x268], R10 ;  /* 0x0002680a01007387 */ /* 0x000fe80000100a00 */
[----:B-1----:R-:W4:Y:S04]  /*11330*/  LDL.LU R66, [R1+0xd0] ;  /* 0x0000d00001427983 */ /* 0x002f280000300800 */
[----:B------:R-:W-:Y:S01]  /*11340*/  STL.64 [R1+0x270], R20 ;  /* 0x0002701401007387 */ /* 0x000fe20000100a00 */
[----:B------:R-:W-:-:S02]  /*11350*/  IMAD.MOV.U32 R52, RZ, RZ, R23 ;  /* 0x000000ffff347224 */ /* 0x000fc400078e0017 */
[----:B------:R-:W-:-:S03]  /*11360*/  IMAD.MOV.U32 R23, RZ, RZ, R28 ;  /* 0x000000ffff177224 */ /* 0x000fc600078e001c */
[----:B------:R-:W-:Y:S04]  /*11370*/  STL.64 [R1+0x210], R52 ;  /* 0x0002103401007387 */ /* 0x000fe80000100a00 */
[----:B------:R-:W-:Y:S04]  /*11380*/  STL.64 [R1+0x218], R22 ;  /* 0x0002181601007387 */ /* 0x000fe80000100a00 */
[----:B------:R-:W4:Y:S01]  /*11390*/  LDL.LU R68, [R1+0xd4] ;  /* 0x0000d40001447983 */ /* 0x000f220000300800 */
[----:B------:R-:W-:Y:S02]  /*113a0*/  IMAD.MOV.U32 R35, RZ, RZ, R29 ;  /* 0x000000ffff237224 */ /* 0x000fe400078e001d */
[----:B------:R-:W-:-:S02]  /*113b0*/  IMAD.MOV.U32 R45, RZ, RZ, R30 ;  /* 0x000000ffff2d7224 */ /* 0x000fc400078e001e */
[----:B------:R-:W-:Y:S01]  /*113c0*/  IMAD.MOV.U32 R47, RZ, RZ, R31 ;  /* 0x000000ffff2f7224 */ /* 0x000fe200078e001f */
[----:B------:R-:W-:Y:S01]  /*113d0*/  STL.64 [R1+0x220], R34 ;  /* 0x0002202201007387 */ /* 0x000fe20000100a00 */
[----:B------:R-:W-:Y:S02]  /*113e0*/  IMAD.MOV.U32 R59, RZ, RZ, R38 ;  /* 0x000000ffff3b7224 */ /* 0x000fe400078e0026 */
[----:B------:R-:W-:Y:S02]  /*113f0*/  IMAD.MOV.U32 R75, RZ, RZ, R39 ;  /* 0x000000ffff4b7224 */ /* 0x000fe400078e0027 */
[----:B--2---:R-:W-:Y:S02]  /*11400*/  IMAD.MOV.U32 R58, RZ, RZ, R51 ;  /* 0x000000ffff3a7224 */ /* 0x004fe400078e0033 */
[----:B------:R-:W2:Y:S04]  /*11410*/  LDL.LU R51, [R1+0xd8] ;  /* 0x0000d80001337983 */ /* 0x000ea80000300800 */
[----:B------:R-:W2:Y:S04]  /*11420*/  LDL R72, [R1+0x2b0] ;  /* 0x0002b00001487983 */ /* 0x000ea80000100800 */
[----:B------:R-:W-:Y:S01]  /*11430*/  STL.64 [R1+0x228], R44 ;  /* 0x0002282c01007387 */ /* 0x000fe20000100a00 */
[----:B---3--:R-:W-:-:S03]  /*11440*/  IMAD.MOV.U32 R74, RZ, RZ, R33 ;  /* 0x000000ffff4a7224 */ /* 0x008fc600078e0021 */
[----:B------:R-:W-:Y:S01]  /*11450*/  STL.64 [R1+0x230], R46 ;  /* 0x0002302e01007387 */ /* 0x000fe20000100a00 */
[----:B------:R-:W-:-:S03]  /*11460*/  IMAD.MOV.U32 R77, RZ, RZ, R40 ;  /* 0x000000ffff4d7224 */ /* 0x000fc600078e0028 */
[----:B------:R-:W-:Y:S01]  /*11470*/  STL.64 [R1+0x238], R58 ;  /* 0x0002383a01007387 */ /* 0x000fe20000100a00 */
[----:B------:R-:W-:Y:S02]  /*11480*/  IMAD.MOV.U32 R33, RZ, RZ, R41 ;  /* 0x000000ffff217224 */ /* 0x000fe400078e0029 */
[----:B------:R-:W-:Y:S02]  /*11490*/  IMAD.MOV.U32 R39, RZ, RZ, R42 ;  /* 0x000000ffff277224 */ /* 0x000fe400078e002a */
[----:B------:R-:W-:Y:S02]  /*114a0*/  IMAD.MOV.U32 R67, RZ, RZ, R48 ;  /* 0x000000ffff437224 */ /* 0x000fe400078e0030 */
[----:B------:R-:W-:Y:S02]  /*114b0*/  IMAD.MOV.U32 R83, RZ, RZ, R49 ;  /* 0x000000ffff537224 */ /* 0x000fe400078e0031 */
[----:B----4-:R-:W-:Y:S02]  /*114c0*/  IMAD.MOV.U32 R76, RZ, RZ, R0 ;  /* 0x000000ffff4c7224 */ /* 0x010fe400078e0000 */
[----:B------:R-:W3:Y:S04]  /*114d0*/  LDL R0, [R1+0x2b4] ;  /* 0x0002b40001007983 */ /* 0x000ee80000100800 */
[----:B------:R-:W-:Y:S04]  /*114e0*/  STL.64 [R1+0x240], R74 ;  /* 0x0002404a01007387 */ /* 0x000fe80000100a00 */
[----:B------:R-:W4:Y:S04]  /*114f0*/  LDL.LU R40, [R1+0xdc] ;  /* 0x0000dc0001287983 */ /* 0x000f280000300800 */
[----:B------:R-:W3:Y:S04]  /*11500*/  LDL.LU R31, [R1+0xe0] ;  /* 0x0000e000011f7983 */ /* 0x000ee80000300800 */
[----:B------:R-:W-:Y:S01]  /*11510*/  STL.64 [R1+0x248], R76 ;  /* 0x0002484c01007387 */ /* 0x000fe20000100a00 */
[----:B------:R-:W-:-:S02]  /*11520*/  IMAD.MOV.U32 R38, RZ, RZ, R57 ;  /* 0x000000ffff267224 */ /* 0x000fc400078e0039 */
[----:B------:R-:W-:Y:S01]  /*11530*/  IMAD.MOV.U32 R57, RZ, RZ, R43 ;  /* 0x000000ffff397224 */ /* 0x000fe200078e002b */
[----:B------:R-:W-:Y:S04]  /*11540*/  STL.64 [R1+0x278], R32 ;  /* 0x0002782001007387 */ /* 0x000fe80000100a00 */
[----:B------:R-:W-:Y:S04]  /*11550*/  STL.64 [R1+0x280], R38 ;  /* 0x0002802601007387 */ /* 0x000fe80000100a00 */
[----:B------:R-:W-:Y:S04]  /*11560*/  STL.64 [R1+0x288], R56 ;  /* 0x0002883801007387 */ /* 0x000fe80000100a00 */
[----:B------:R-:W-:Y:S04]  /*11570*/  STL.64 [R1+0x290], R66 ;  /* 0x0002904201007387 */ /* 0x000fe80000100a00 */
[----:B------:R-:W3:Y:S01]  /*11580*/  LDL R73, [R1+0x308] ;  /* 0x0003080001497983 */ /* 0x000ee20000100800 */
[----:B------:R-:W-:-:S05]  /*11590*/  IMAD.MOV.U32 R82, RZ, RZ, R68 ;  /* 0x000000ffff527224 */ /* 0x000fca00078e0044 */
[----:B------:R-:W-:Y:S04]  /*115a0*/  STL.64 [R1+0x298], R82 ;  /* 0x0002985201007387 */ /* 0x000fe80000100a00 */
[----:B------:R-:W3:Y:S01]  /*115b0*/  LDL R90, [R1+0x310] ;  /* 0x00031000015a7983 */ /* 0x000ee20000100800 */
[----:B------:R-:W-:Y:S01]  /*115c0*/  ISETP.GT.AND P4, PT, R4, RZ, PT ;  /* 0x000000ff0400720c */ /* 0x000fe20003f84270 */
[----:B------:R-:W-:Y:S02]  /*115d0*/  IMAD.MOV.U32 R89, RZ, RZ, R88 ;  /* 0x000000ffff597224 */ /* 0x000fe400078e0058 */
[----:B------:R-:W-:Y:S01]  /*115e0*/  IMAD.MOV.U32 R87, RZ, RZ, R86 ;  /* 0x000000ffff577224 */ /* 0x000fe200078e0056 */
[----:B--2---:R-:W-:-:S04]  /*115f0*/  LOP3.LUT R51, R51, R50, RZ, 0x3c, !PT ;  /* 0x0000003233337212 */ /* 0x004fc800078e3cff */
[----:B------:R-:W-:-:S04]  /*11600*/  LOP3.LUT R50, R51, R50, RZ, 0x3c, !PT ;  /* 0x0000003233327212 */ /* 0x000fc800078e3cff */
[----:B------:R-:W-:-:S05]  /*11610*/  LOP3.LUT R51, R51, R50, RZ, 0x3c, !PT ;  /* 0x0000003233337212 */ /* 0x000fca00078e3cff */
[----:B------:R-:W-:Y:S04]  /*11620*/  STL.64 [R1+0x2a0], R50 ;  /* 0x0002a03201007387 */ /* 0x000fe80000100a00 */
[----:B------:R-:W2:Y:S04]  /*11630*/  LDL R91, [R1+0x42c] ;  /* 0x00042c00015b7983 */ /* 0x000ea80000100800 */
[----:B------:R-:W2:Y:S01]  /*11640*/  LDL R68, [R1+0x428] ;  /* 0x0004280001447983 */ /* 0x000ea20000100800 */
[----:B------:R-:W-:Y:S01]  /*11650*/  ISETP.GT.AND P6, PT, R4, 0x1, PT ;  /* 0x000000010400780c */ /* 0x000fe20003fc4270 */
[----:B----4-:R-:W-:-:S02]  /*11660*/  IMAD.MOV.U32 R88, RZ, RZ, R40 ;  /* 0x000000ffff587224 */ /* 0x010fc400078e0028 */
[----:B---3--:R-:W-:-:S03]  /*11670*/  IMAD.MOV.U32 R86, RZ, RZ, R31 ;  /* 0x000000ffff567224 */ /* 0x008fc600078e001f */
[----:B------:R-:W3:Y:S04]  /*11680*/  @P4 LDG.E.U16 R0, desc[UR24][R88.64] ;  /* 0x0000001858004981 */ /* 0x000ee8000c1e1500 */
[----:B------:R-:W4:Y:S04]  /*11690*/  @P4 LDG.E.U16 R72, desc[UR24][R86.64] ;  /* 0x0000001856484981 */ /* 0x000f28000c1e1500 */
[----:B------:R-:W4:Y:S04]  /*116a0*/  @P6 LDG.E.U16 R73, desc[UR24][R50.64] ;  /* 0x0000001832496981 */ /* 0x000f28000c1e1500 */
[----:B------:R-:W4:Y:S04]  /*116b0*/  @P6 LDG.E.U16 R90, desc[UR24][R82.64] ;  /* 0x00000018525a6981 */ /* 0x000f28000c1e1500 */
[----:B------:R-:W-:Y:S01]  /*116c0*/  STL [R1+0x884], R86 ;  /* 0x0008845601007387 */ /* 0x000fe20000100800 */
[----:B------:R-:W-:-:S03]  /*116d0*/  IMAD.MOV.U32 R48, RZ, RZ, R38 ;  /* 0x000000ffff307224 */ /* 0x000fc600078e0026 */
[----:B------:R-:W-:Y:S01]  /*116e0*/  STL [R1+0xa10], R86 ;  /* 0x000a105601007387 */ /* 0x000fe20000100800 */
[----:B------:R-:W-:-:S03]  /*116f0*/  IMAD.MOV.U32 R49, RZ, RZ, R39 ;  /* 0x000000ffff317224 */ /* 0x000fc600078e0027 */
[----:B------:R-:W-:Y:S01]  /*11700*/  STL [R1+0x880], R87 ;  /* 0x0008805701007387 */ /* 0x000fe20000100800 */
[----:B------:R-:W-:-:S03]  /*11710*/  ISETP.GT.AND P5, PT, R4, 0x2, PT ;  /* 0x000000020400780c */ /* 0x000fc60003fa4270 */
[----:B------:R0:W-:Y:S04]  /*11720*/  STL [R1+0xa14], R87 ;  /* 0x000a145701007387 */ /* 0x0001e80000100800 */
[----:B0-----:R-:W4:Y:S04]  /*11730*/  LDL.LU R87, [R1+0x65c] ;  /* 0x00065c0001577983 */ /* 0x001f280000300800 */
[----:B------:R-:W4:Y:S04]  /*11740*/  LDL R42, [R1+0x744] ;  /* 0x00074400012a7983 */ /* 0x000f280000100800 */
[----:B------:R-:W4:Y:S04]  /*11750*/  LDL R41, [R1+0x740] ;  /* 0x0007400001297983 */ /* 0x000f280000100800 */
[----:B------:R-:W4:Y:S04]  /*11760*/  LDL R39, [R1+0x73c] ;  /* 0x00073c0001277983 */ /* 0x000f280000100800 */
[----:B------:R-:W4:Y:S04]  /*11770*/  LDL R38, [R1+0x738] ;  /* 0x0007380001267983 */ /* 0x000f280000100800 */
[----:B------:R-:W4:Y:S04]  /*11780*/  LDL R31, [R1+0x734] ;  /* 0x00073400011f7983 */ /* 0x000f280000100800 */
[----:B--2---:R-:W2:Y:S04]  /*11790*/  @P5 LDG.E.U16 R91, desc[UR24][R56.64] ;  /* 0x00000018385b5981 */ /* 0x004ea8000c1e1500 */
[----:B------:R-:W2:Y:S04]  /*117a0*/  @P5 LDG.E.U16 R68, desc[UR24][R66.64] ;  /* 0x0000001842445981 */ /* 0x000ea8000c1e1500 */
[----:B---3--:R0:W-:Y:S04]  /*117b0*/  @P4 STL [R1+0x2b4], R0 ;  /* 0x0002b40001004387 */ /* 0x0081e80000100800 */
[----:B------:R-:W3:Y:S04]  /*117c0*/  LDL R69, [R1+0x72c] ;  /* 0x00072c0001457983 */ /* 0x000ee80000100800 */
[----:B0-----:R-:W3:Y:S04]  /*117d0*/  LDL R0, [R1+0x730] ;  /* 0x0007300001007983 */ /* 0x001ee80000100800 */
[----:B----4-:R0:W-:Y:S04]  /*117e0*/  @P4 STL [R1+0x2b0], R72 ;  /* 0x0002b04801004387 */ /* 0x0101e80000100800 */
[----:B0-----:R-:W4:Y:S04]  /*117f0*/  LDL R72, [R1+0x728] ;  /* 0x0007280001487983 */ /* 0x001f280000100800 */
[----:B------:R-:W-:Y:S04]  /*11800*/  STL [R1+0x88c], R88 ;  /* 0x00088c5801007387 */ /* 0x000fe80000100800 */
[----:B------:R0:W-:Y:S04]  /*11810*/  STL [R1+0xa18], R88 ;  /* 0x000a185801007387 */ /* 0x0001e80000100800 */
[----:B0-----:R-:W4:Y:S04]  /*11820*/  LDL.LU R88, [R1+0x658] ;  /* 0x0006580001587983 */ /* 0x001f280000300800 */
[----:B------:R-:W-:Y:S04]  /*11830*/  STL [R1+0x888], R89 ;  /* 0x0008885901007387 */ /* 0x000fe80000100800 */
[----:B------:R-:W-:Y:S04]  /*11840*/  STL [R1+0xa1c], R89 ;  /* 0x000a1c5901007387 */ /* 0x000fe80000100800 */
[----:B------:R-:W4:Y:S04]  /*11850*/  LDL.LU R86, [R1+0x660] ;  /* 0x0006600001567983 */ /* 0x000f280000300800 */
[----:B------:R-:W4:Y:S04]  /*11860*/  LDL.LU.64 R82, [R1+0xc28] ;  /* 0x000c280001527983 */ /* 0x000f280000300a00 */
[----:B------:R0:W-:Y:S04]  /*11870*/  @P6 STL [R1+0x308], R73 ;  /* 0x0003084901006387 */ /* 0x0001e80000100800 */
[----:B0-----:R-:W4:Y:S04]  /*11880*/  LDL R73, [R1+0x2b8] ;  /* 0x0002b80001497983 */ /* 0x001f280000100800 */
[----:B------:R0:W-:Y:S04]  /*11890*/  @P6 STL [R1+0x310], R90 ;  /* 0x0003105a01006387 */ /* 0x0001e80000100800 */
[----:B0-----:R-:W4:Y:S01]  /*118a0*/  LDL R90, [R1+0x2bc] ;  /* 0x0002bc00015a7983 */ /* 0x001f220000100800 */
[----:B------:R-:W-:-:S02]  /*118b0*/  ISETP.GT.AND P3, PT, R4, 0x3, PT ;  /* 0x000000030400780c */ /* 0x000fc40003f64270 */
[C---:B------:R-:W-:Y:S01]  /*118c0*/  ISETP.GT.AND P0, PT, R4.reuse, 0x4, PT ;  /* 0x000000040400780c */ /* 0x040fe20003f04270 */
[----:B------:R-:W4:Y:S01]  /*118d0*/  LDL.LU.64 R66, [R1+0xc20] ;  /* 0x000c200001427983 */ /* 0x000f220000300a00 */
[C---:B------:R-:W-:Y:S02]  /*118e0*/  ISETP.GT.AND P4, PT, R4.reuse, 0x5, PT ;  /* 0x000000050400780c */ /* 0x040fe40003f84270 */
[C---:B------:R-:W-:Y:S01]  /*118f0*/  ISETP.GT.AND P6, PT, R4.reuse, 0x6, PT ;  /* 0x000000060400780c */ /* 0x040fe20003fc4270 */
[----:B------:R-:W4:Y:S06]  /*11900*/  LDL.LU.64 R56, [R1+0xc18] ;  /* 0x000c180001387983 */ /* 0x000f2c0000300a00 */
[----:B------:R-:W4:Y:S04]  /*11910*/  @P3 LDG.E.U16 R87, desc[UR24][R32.64] ;  /* 0x0000001820573981 */ /* 0x000f28000c1e1500 */
[----:B------:R-:W4:Y:S04]  /*11920*/  @P0 LDG.E.U16 R41, desc[UR24][R74.64] ;  /* 0x000000184a290981 */ /* 0x000f28000c1e1500 */
[----:B------:R-:W4:Y:S04]  /*11930*/  @P0 LDG.E.U16 R42, desc[UR24][R76.64] ;  /* 0x000000184c2a0981 */ /* 0x000f28000c1e1500 */
[----:B--2---:R0:W-:Y:S04]  /*11940*/  @P5 STL [R1+0x42c], R91 ;  /* 0x00042c5b01005387 */ /* 0x0041e80000100800 */
[----:B------:R1:W-:Y:S01]  /*11950*/  @P5 STL [R1+0x428], R68 ;  /* 0x0004284401005387 */ /* 0x0003e20000100800 */
[----:B------:R-:W-:-:S03]  /*11960*/  ISETP.GT.AND P5, PT, R4, 0x7, PT ;  /* 0x000000070400780c */ /* 0x000fc60003fa4270 */
[----:B------:R-:W2:Y:S04]  /*11970*/  @P4 LDG.E.U16 R38, desc[UR24][R46.64] ;  /* 0x000000182e264981 */ /* 0x000ea8000c1e1500 */
[----:B------:R-:W2:Y:S04]  /*11980*/  @P4 LDG.E.U16 R39, desc[UR24][R58.64] ;  /* 0x000000183a274981 */ /* 0x000ea8000c1e1500 */
[----:B------:R-:W2:Y:S04]  /*11990*/  @P6 LDG.E.U16 R31, desc[UR24][R44.64] ;  /* 0x000000182c1f6981 */ /* 0x000ea8000c1e1500 */
[----:B0-----:R-:W2:Y:S04]  /*119a0*/  LDL R91, [R1+0x318] ;  /* 0x00031800015b7983 */ /* 0x001ea80000100800 */
[----:B------:R-:W2:Y:S04]  /*119b0*/  LDL R40, [R1+0x314] ;  /* 0x0003140001287983 */ /* 0x000ea80000100800 */
[----:B---3--:R-:W3:Y:S04]  /*119c0*/  @P5 LDG.E.U16 R69, desc[UR24][R22.64] ;  /* 0x0000001816455981 */ /* 0x008ee8000c1e1500 */
[----:B------:R-:W2:Y:S04]  /*119d0*/  @P6 LDG.E.U16 R0, desc[UR24][R34.64] ;  /* 0x0000001822006981 */ /* 0x000ea8000c1e1500 */
[----:B----4-:R-:W4:Y:S04]  /*119e0*/  @P5 LDG.E.U16 R72, desc[UR24][R52.64] ;  /* 0x0000001834485981 */ /* 0x010f28000c1e1500 */
[----:B------:R-:W2:Y:S01]  /*119f0*/  @P3 LDG.E.U16 R88, desc[UR24][R48.64] ;  /* 0x0000001830583981 */ /* 0x000ea2000c1e1500 */
[----:B------:R-:W-:-:S13]  /*11a00*/  ISETP.GT.AND P3, PT, R4, 0x8, PT ;  /* 0x000000080400780c */ /* 0x000fda0003f64270 */
[----:B------:R-:W3:Y:S04]  /*11a10*/  @P3 LDG.E.U16 R73, desc[UR24][R20.64] ;  /* 0x0000001814493981 */ /* 0x000ee8000c1e1500 */
[----:B------:R-:W3:Y:S04]  /*11a20*/  @P3 LDG.E.U16 R90, desc[UR24][R10.64] ;  /* 0x000000180a5a3981 */ /* 0x000ee8000c1e1500 */
[----:B--2---:R-:W-:Y:S04]  /*11a30*/  STL [R1+0xa20], R88 ;  /* 0x000a205801007387 */ /* 0x004fe80000100800 */
[----:B------:R-:W2:Y:S04]  /*11a40*/  LDL.LU.64 R32, [R1+0xc10] ;  /* 0x000c100001207983 */ /* 0x000ea80000300a00 */
[----:B------:R-:W2:Y:S04]  /*11a50*/  LDL R51, [R1+0x430] ;  /* 0x0004300001337983 */ /* 0x000ea80000100800 */
[----:B-1----:R-:W2:Y:S04]  /*11a60*/  LDL R68, [R1+0x434] ;  /* 0x0004340001447983 */ /* 0x002ea80000100800 */
[----:B------:R-:W-:Y:S04]  /*11a70*/  STL [R1+0xa24], R87 ;  /* 0x000a245701007387 */ /* 0x000fe80000100800 */
[----:B------:R-:W2:Y:S04]  /*11a80*/  LDL.LU.64 R76, [R1+0xc08] ;  /* 0x000c0800014c7983 */ /* 0x000ea80000300a00 */
[----:B------:R-:W2:Y:S04]  /*11a90*/  LDL.LU.64 R74, [R1+0xc00] ;  /* 0x000c0000014a7983 */ /* 0x000ea80000300a00 */
[----:B------:R-:W-:Y:S04]  /*11aa0*/  @P0 STL [R1+0x740], R41 ;  /* 0x0007402901000387 */ /* 0x000fe80000100800 */
[----:B------:R-:W-:Y:S01]  /*11ab0*/  @P0 STL [R1+0x744], R42 ;  /* 0x0007442a01000387 */ /* 0x000fe20000100800 */
[----:B------:R-:W-:-:S03]  /*11ac0*/  ISETP.GT.AND P0, PT, R4, 0x9, PT ;  /* 0x000000090400780c */ /* 0x000fc60003f04270 */
[----:B------:R-:W2:Y:S04]  /*11ad0*/  LDL.LU.64 R58, [R1+0xbf8] ;  /* 0x000bf800013a7983 */ /* 0x000ea80000300a00 */
[----:B------:R-:W2:Y:S04]  /*11ae0*/  LDL.LU.64 R46, [R1+0xbf0] ;  /* 0x000bf000012e7983 */ /* 0x000ea80000300a00 */
[----:B------:R-:W-:Y:S04]  /*11af0*/  @P4 STL [R1+0x738], R38 ;  /* 0x0007382601004387 */ /* 0x000fe80000100800 */
[----:B------:R-:W-:Y:S04]  /*11b00*/  @P4 STL [R1+0x73c], R39 ;  /* 0x00073c2701004387 */ /* 0x000fe80000100800 */
[----:B------:R-:W2:Y:S04]  /*11b10*/  LDL.LU.64 R44, [R1+0xbe8] ;  /* 0x000be800012c7983 */ /* 0x000ea80000300a00 */
[----:B------:R-:W2:Y:S04]  /*11b20*/  LDL.LU.64 R34, [R1+0xbe0] ;  /* 0x000be00001227983 */ /* 0x000ea80000300a00 */
[----:B------:R0:W-:Y:S04]  /*11b30*/  @P6 STL [R1+0x730], R0 ;  /* 0x0007300001006387 */ /* 0x0001e80000100800 */
[----:B------:R-:W2:Y:S04]  /*11b40*/  @P0 LDG.E.U16 R91, desc[UR24][R92.64] ;  /* 0x000000185c5b0981 */ /* 0x000ea8000c1e1500 */
[----:B------:R-:W2:Y:S04]  /*11b50*/  @P0 LDG.E.U16 R40, desc[UR24][R8.64] ;  /* 0x0000001808280981 */ /* 0x000ea8000c1e1500 */
[----:B0-----:R-:W2:Y:S04]  /*11b60*/  LDL R0, [R1+0x724] ;  /* 0x0007240001007983 */ /* 0x001ea80000100800 */
[----:B------:R0:W-:Y:S04]  /*11b70*/  @P6 STL [R1+0x734], R31 ;  /* 0x0007341f01006387 */ /* 0x0001e80000100800 */
[----:B------:R-:W2:Y:S04]  /*11b80*/  LDL.LU.64 R22, [R1+0xbd8] ;  /* 0x000bd80001167983 */ /* 0x000ea80000300a00 */
[----:B------:R-:W2:Y:S04]  /*11b90*/  LDL.LU.64 R52, [R1+0xbd0] ;  /* 0x000bd00001347983 */ /* 0x000ea80000300a00 */
[----:B------:R-:W2:Y:S04]  /*11ba0*/  LDL.LU R39, [R1+0x70] ;  /* 0x0000700001277983 */ /* 0x000ea80000300800 */
[----:B0-----:R-:W2:Y:S04]  /*11bb0*/  LDL.LU R31, [R1+0xf8] ;  /* 0x0000f800011f7983 */ /* 0x001ea80000300800 */
[----:B----4-:R0:W-:Y:S04]  /*11bc0*/  @P5 STL [R1+0x728], R72 ;  /* 0x0007284801005387 */ /* 0x0101e80000100800 */
[----:B0-----:R-:W4:Y:S04]  /*11bd0*/  LDL R72, [R1+0x720] ;  /* 0x0007200001487983 */ /* 0x001f280000100800 */
[----:B---3--:R0:W-:Y:S04]  /*11be0*/  @P5 STL [R1+0x72c], R69 ;  /* 0x00072c4501005387 */ /* 0x0081e80000100800 */
[----:B------:R-:W3:Y:S04]  /*11bf0*/  LDL.LU.64 R20, [R1+0xbc8] ;  /* 0x000bc80001147983 */ /* 0x000ee80000300a00 */
[----:B------:R-:W3:Y:S04]  /*11c00*/  LDL.LU.64 R10, [R1+0xbc0] ;  /* 0x000bc000010a7983 */ /* 0x000ee80000300a00 */
[----:B------:R-:W3:Y:S04]  /*11c10*/  LDL R38, [R1+0x71c] ;  /* 0x00071c0001267983 */ /* 0x000ee80000100800 */
[----:B0-----:R-:W3:Y:S04]  /*11c20*/  LDL R69, [R1+0x718] ;  /* 0x0007180001457983 */ /* 0x001ee80000100800 */
[----:B------:R0:W-:Y:S04]  /*11c30*/  @P3 STL [R1+0x2b8], R73 ;  /* 0x0002b84901003387 */ /* 0x0001e80000100800 */
[----:B0-----:R-:W3:Y:S04]  /*11c40*/  LDL R73, [R1+0x714] ;  /* 0x0007140001497983 */ /* 0x001ee80000100800 */
[----:B------:R0:W-:Y:S04]  /*11c50*/  @P3 STL [R1+0x2bc], R90 ;  /* 0x0002bc5a01003387 */ /* 0x0001e80000100800 */
[----:B0-----:R-:W3:Y:S04]  /*11c60*/  LDL R90, [R1+0x710] ;  /* 0x00071000015a7983 */ /* 0x001ee80000100800 */
[----:B------:R-:W3:Y:S04]  /*11c70*/  LDL.LU.64 R8, [R1+0xbb8] ;  /* 0x000bb80001087983 */ /* 0x000ee80000300a00 */
[----:B------:R-:W3:Y:S01]  /*11c80*/  LDL.LU.64 R92, [R1+0xbb0] ;  /* 0x000bb000015c7983 */ /* 0x000ee20000300a00 */
[----:B------:R-:W-:-:S02]  /*11c90*/  ISETP.GT.AND P4, PT, R4, 0xa, PT ;  /* 0x0000000a0400780c */ /* 0x000fc40003f84270 */
[C---:B------:R-:W-:Y:S02]  /*11ca0*/  ISETP.GT.AND P6, PT, R4.reuse, 0xb, PT ;  /* 0x0000000b0400780c */ /* 0x040fe40003fc4270 */
[----:B------:R-:W-:-:S09]  /*11cb0*/  ISETP.GT.AND P5, PT, R4, 0xc, PT ;  /* 0x0000000c0400780c */ /* 0x000fd20003fa4270 */
[----:B--2---:R-:W2:Y:S04]  /*11cc0*/  @P4 LDG.E.U16 R51, desc[UR24][R80.64] ;  /* 0x0000001850334981 */ /* 0x004ea8000c1e1500 */
[----:B------:R-:W2:Y:S04]  /*11cd0*/  @P4 LDG.E.U16 R68, desc[UR24][R2.64] ;  /* 0x0000001802444981 */ /* 0x000ea8000c1e1500 */
[----:B------:R0:W-:Y:S04]  /*11ce0*/  @P0 STL [R1+0x318], R91 ;  /* 0x0003185b01000387 */ /* 0x0001e80000100800 */
[----:B------:R-:W2:Y:S04]  /*11cf0*/  @P5 LDG.E.U16 R0, desc[UR24][R26.64] ;  /* 0x000000181a005981 */ /* 0x000ea8000c1e1500 */
[----:B0-----:R-:W2:Y:S04]  /*11d00*/  LDL R91, [R1+0x2c0] ;  /* 0x0002c000015b7983 */ /* 0x001ea80000100800 */
[----:B------:R0:W-:Y:S01]  /*11d10*/  @P0 STL [R1+0x314], R40 ;  /* 0x0003142801000387 */ /* 0x0001e20000100800 */
[----:B------:R-:W-:-:S02]  /*11d20*/  IMAD.MOV.U32 R41, RZ, RZ, R39 ;  /* 0x000000ffff297224 */ /* 0x000fc400078e0027 */
[----:B0-----:R-:W-:Y:S01]  /*11d30*/  IMAD.MOV.U32 R40, RZ, RZ, R31 ;  /* 0x000000ffff287224 */ /* 0x001fe200078e001f */
[----:B---3--:R-:W3:Y:S04]  /*11d40*/  @P6 LDG.E.U16 R92, desc[UR24][R70.64] ;  /* 0x00000018465c6981 */ /* 0x008ee8000c1e1500 */
[----:B------:R-:W3:Y:S01]  /*11d50*/  @P6 LDG.E.U16 R86, desc[UR24][R40.64] ;  /* 0x0000001828566981 */ /* 0x000ee2000c1e1500 */
[C---:B------:R-:W-:Y:S02]  /*11d60*/  ISETP.GT.AND P3, PT, R4.reuse, 0xd, PT ;  /* 0x0000000d0400780c */ /* 0x040fe40003f64270 */
[C---:B------:R-:W-:Y:S01]  /*11d70*/  ISETP.GT.AND P0, PT, R4.reuse, 0xe, PT ;  /* 0x0000000e0400780c */ /* 0x040fe20003f04270 */
[----:B------:R-:W3:Y:S04]  /*11d80*/  LDL.LU.64 R80, [R1+0xba8] ;  /* 0x000ba80001507983 */ /* 0x000ee80000300a00 */
[----:B------:R-:W3:Y:S04]  /*11d90*/  LDL.LU.64 R2, [R1+0xba0] ;  /* 0x000ba00001027983 */ /* 0x000ee80000300a00 */
[----:B----4-:R-:W4:Y:S04]  /*11da0*/  @P5 LDG.E.U16 R72, desc[UR24][R64.64] ;  /* 0x0000001840485981 */ /* 0x010f28000c1e1500 */
[----:B------:R-:W4:Y:S04]  /*11db0*/  @P3 LDG.E.U16 R69, desc[UR24][R54.64] ;  /* 0x0000001836453981 */ /* 0x000f28000c1e1500 */
[----:B------:R-:W4:Y:S04]  /*11dc0*/  @P3 LDG.E.U16 R38, desc[UR24][R62.64] ;  /* 0x000000183e263981 */ /* 0x000f28000c1e1500 */
[----:B------:R-:W4:Y:S04]  /*11dd0*/  @P0 LDG.E.U16 R73, desc[UR24][R60.64] ;  /* 0x000000183c490981 */ /* 0x000f28000c1e1500 */
[----:B------:R-:W4:Y:S04]  /*11de0*/  @P0 LDG.E.U16 R90, desc[UR24][R78.64] ;  /* 0x000000184e5a0981 */ /* 0x000f28000c1e1500 */
[----:B--2---:R-:W-:Y:S04]  /*11df0*/  @P4 STL [R1+0x434], R68 ;  /* 0x0004344401004387 */ /* 0x004fe80000100800 */
[----:B------:R0:W-:Y:S01]  /*11e00*/  @P4 STL [R1+0x430], R51 ;  /* 0x0004303301004387 */ /* 0x0001e20000100800 */
[----:B------:R-:W-:-:S03]  /*11e10*/  ISETP.GT.AND P4, PT, R4, 0x10, PT ;  /* 0x000000100400780c */ /* 0x000fc60003f84270 */
[----:B------:R-:W-:Y:S10]  /*11e20*/  STL.64 [R1+0x200], R40 ;  /* 0x0002002801007387 */ /* 0x000ff40000100a00 */
[----:B------:R-:W2:Y:S04]  /*11e30*/  @P4 LDG.E.U16 R91, desc[UR24][R36.64] ;  /* 0x00000018245b4981 */ /* 0x000ea8000c1e1500 */
[----:B---3--:R-:W-:Y:S04]  /*11e40*/  STL [R1+0xa28], R86 ;  /* 0x000a285601007387 */ /* 0x008fe80000100800 */
[----:B------:R-:W3:Y:S04]  /*11e50*/  LDL.LU.64 R70, [R1+0xb98] ;  /* 0x000b980001467983 */ /* 0x000ee80000300a00 */
[----:B------:R-:W3:Y:S04]  /*11e60*/  LDL R49, [R1+0x70c] ;  /* 0x00070c0001317983 */ /* 0x000ee80000100800 */
[----:B------:R-:W3:Y:S04]  /*11e70*/  LDL R48, [R1+0x708] ;  /* 0x0007080001307983 */ /* 0x000ee80000100800 */
[----:B------:R-:W3:Y:S04]  /*11e80*/  LDL R43, [R1+0x2c4] ;  /* 0x0002c400012b7983 */ /* 0x000ee80000100800 */
[----:B0-----:R-:W3:Y:S04]  /*11e90*/  LDL R51, [R1+0x31c] ;  /* 0x00031c0001337983 */ /* 0x001ee80000100800 */
[----:B------:R-:W3:Y:S04]  /*11ea0*/  LDL R68, [R1+0x320] ;  /* 0x0003200001447983 */ /* 0x000ee80000100800 */
[----:B------:R-:W-:Y:S04]  /*11eb0*/  STL [R1+0xa2c], R92 ;  /* 0x000a2c5c01007387 */ /* 0x000fe80000100800 */
[----:B------:R-:W3:Y:S04]  /*11ec0*/  LDL.LU R31, [R1+0x11c] ;  /* 0x00011c00011f7983 */ /* 0x000ee80000300800 */
[----:B------:R0:W-:Y:S04]  /*11ed0*/  @P5 STL [R1+0x724], R0 ;  /* 0x0007240001005387 */ /* 0x0001e80000100800 */
[----:B0-----:R-:W3:Y:S04]  /*11ee0*/  LDL.LU R0, [R1+0x144] ;  /* 0x0001440001007983 */ /* 0x001ee80000300800 */
[----:B------:R-:W3:Y:S04]  /*11ef0*/  LDL.LU R27, [R1+0x120] ;  /* 0x00012000011b7983 */ /* 0x000ee80000300800 */
[----:B------:R-:W3:Y:S04]  /*11f00*/  LDL.LU R26, [R1+0x148] ;  /* 0x00014800011a7983 */ /* 0x000ee80000300800 */
[----:B------:R-:W3:Y:S04]  /*11f10*/  LDL.LU.64 R64, [R1+0xb90] ;  /* 0x000b900001407983 */ /* 0x000ee80000300a00 */
[----:B----4-:R0:W-:Y:S04]  /*11f20*/  @P5 STL [R1+0x720], R72 ;  /* 0x0007204801005387 */ /* 0x0101e80000100800 */
[----:B0-----:R-:W4:Y:S04]  /*11f30*/  LDL R72, [R1+0x43c] ;  /* 0x00043c0001487983 */ /* 0x001f280000100800 */
[----:B------:R-:W4:Y:S04]  /*11f40*/  LDL.LU.64 R62, [R1+0xb88] ;  /* 0x000b8800013e7983 */ /* 0x000f280000300a00 */
[----:B------:R-:W4:Y:S04]  /*11f50*/  LDL.LU.64 R54, [R1+0xb80] ;  /* 0x000b800001367983 */ /* 0x000f280000300a00 */
[----:B------:R0:W-:Y:S04]  /*11f60*/  @P3 STL [R1+0x718], R69 ;  /* 0x0007184501003387 */ /* 0x0001e80000100800 */
[----:B------:R-:W-:Y:S04]  /*11f70*/  @P3 STL [R1+0x71c], R38 ;  /* 0x00071c2601003387 */ /* 0x000fe80000100800 */
[----:B------:R-:W4:Y:S04]  /*11f80*/  LDL.LU.64 R60, [R1+0xb78] ;  /* 0x000b7800013c7983 */ /* 0x000f280000300a00 */
[----:B0-----:R-:W4:Y:S04]  /*11f90*/  LDL R69, [R1+0x2cc] ;  /* 0x0002cc0001457983 */ /* 0x001f280000100800 */
[----:B------:R-:W4:Y:S04]  /*11fa0*/  LDL R78, [R1+0x704] ;  /* 0x00070400014e7983 */ /* 0x000f280000100800 */
[----:B------:R0:W-:Y:S01]  /*11fb0*/  @P0 STL [R1+0x714], R73 ;  /* 0x0007144901000387 */ /* 0x0001e20000100800 */
[----:B------:R-:W-:-:S03]  /*11fc0*/  ISETP.GT.AND P6, PT, R4, 0xf, PT ;  /* 0x0000000f0400780c */ /* 0x000fc60003fc4270 */
[----:B0-----:R-:W4:Y:S04]  /*11fd0*/  LDL R73, [R1+0x700] ;  /* 0x0007000001497983 */ /* 0x001f280000100800 */
[----:B------:R-:W4:Y:S04]  /*11fe0*/  LDL.LU.64 R36, [R1+0xb70] ;  /* 0x000b700001247983 */ /* 0x000f280000300a00 */
[----:B------:R-:W4:Y:S04]  /*11ff0*/  LDL R79, [R1+0x6fc] ;  /* 0x0006fc00014f7983 */ /* 0x000f280000100800 */
[----:B------:R-:W-:Y:S04]  /*12000*/  @P0 STL [R1+0x710], R90 ;  /* 0x0007105a01000387 */ /* 0x000fe80000100800 */
[----:B--2---:R0:W-:Y:S04]  /*12010*/  @P4 STL [R1+0x2c0], R91 ;  /* 0x0002c05b01004387 */ /* 0x0041e80000100800 */
[----:B---3--:R-:W2:Y:S01]  /*12020*/  @P4 LDG.E.U16 R43, desc[UR24][R24.64] ;  /* 0x00000018182b4981 */ /* 0x008ea2000c1e1500 */
[----:B0-----:R-:W-:-:S02]  /*12030*/  IMAD.MOV.U32 R91, RZ, RZ, R31 ;  /* 0x000000ffff5b7224 */ /* 0x001fc400078e001f */
[----:B------:R-:W-:Y:S02]  /*12040*/  IMAD.MOV.U32 R90, RZ, RZ, R0 ;  /* 0x000000ffff5a7224 */ /* 0x000fe400078e0000 */
[----:B------:R-:W3:Y:S04]  /*12050*/  LDL R0, [R1+0x6f8] ;  /* 0x0006f80001007983 */ /* 0x000ee80000100800 */
[----:B------:R-:W2:Y:S04]  /*12060*/  LDL.LU R39, [R1+0x170] ;  /* 0x0001700001277983 */ /* 0x000ea80000300800 */
[----:B------:R-:W-:Y:S04]  /*12070*/  STL.64 [R1+0x1b8], R90 ;  /* 0x0001b85a01007387 */ /* 0x000fe80000100a00 */
[----:B------:R-:W2:Y:S04]  /*12080*/  LDL.LU R38, [R1+0x2d0] ;  /* 0x0002d00001267983 */ /* 0x000ea80000300800 */
[----:B------:R0:W-:Y:S04]  /*12090*/  STL.64 [R1+0x1c0], R26 ;  /* 0x0001c01a01007387 */ /* 0x0001e80000100a00 */
[----:B------:R-:W2:Y:S04]  /*120a0*/  LDL.LU R41, [R1+0x178] ;  /* 0x0001780001297983 */ /* 0x000ea80000300800 */
[----:B------:R-:W2:Y:S04]  /*120b0*/  LDL.LU R40, [R1+0x2d4] ;  /* 0x0002d40001287983 */ /* 0x000ea80000300800 */
[----:B------:R-:W2:Y:S04]  /*120c0*/  LDL.LU R42, [R1+0x180] ;  /* 0x00018000012a7983 */ /* 0x000ea80000300800 */
[----:B------:R-:W2:Y:S04]  /*120d0*/  LDL.LU R31, [R1+0x2d8] ;  /* 0x0002d800011f7983 */ /* 0x000ea80000300800 */
[----:B------:R-:W2:Y:S04]  /*120e0*/  @P6 LDG.E.U16 R49, desc[UR24][R26.64] ;  /* 0x000000181a316981 */ /* 0x000ea8000c1e1500 */
[----:B------:R-:W2:Y:S04]  /*120f0*/  @P6 LDG.E.U16 R48, desc[UR24][R90.64] ;  /* 0x000000185a306981 */ /* 0x000ea8000c1e1500 */
[----:B0-----:R-:W2:Y:S04]  /*12100*/  LDL.LU.64 R26, [R1+0xb68] ;  /* 0x000b6800011a7983 */ /* 0x001ea80000300a00 */
[----:B------:R-:W2:Y:S01]  /*12110*/  LDL.LU.64 R90, [R1+0xb60] ;  /* 0x000b6000015a7983 */ /* 0x000ea20000300a00 */
[----:B------:R-:W-:-:S02]  /*12120*/  ISETP.GT.AND P5, PT, R4, 0x11, PT ;  /* 0x000000110400780c */ /* 0x000fc40003fa4270 */
[C---:B------:R-:W-:Y:S02]  /*12130*/  ISETP.GT.AND P3, PT, R4.reuse, 0x12, PT ;  /* 0x000000120400780c */ /* 0x040fe40003f64270 */
[----:B------:R-:W-:-:S09]  /*12140*/  ISETP.GT.AND P0, PT, R4, 0x18, PT ;  /* 0x000000180400780c */ /* 0x000fd20003f04270 */
[----:B------:R-:W3:Y:S04]  /*12150*/  @P5 LDG.E.U16 R68, desc[UR24][R12.64] ;  /* 0x000000180c445981 */ /* 0x000ee8000c1e1500 */
[----:B------:R-:W3:Y:S04]  /*12160*/  @P5 LDG.E.U16 R51, desc[UR24][R14.64] ;  /* 0x000000180e335981 */ /* 0x000ee8000c1e1500 */
[----:B----4-:R-:W4:Y:S04]  /*12170*/  @P3 LDG.E.U16 R72, desc[UR24][R82.64] ;  /* 0x0000001852483981 */ /* 0x010f28000c1e1500 */
[----:B------:R-:W3:Y:S04]  /*12180*/  @P0 LDG.E.U16 R69, desc[UR24][R74.64] ;  /* 0x000000184a450981 */ /* 0x000ee8000c1e1500 */
[----:B--2---:R-:W2:Y:S04]  /*12190*/  @P3 LDG.E.U16 R90, desc[UR24][R84.64] ;  /* 0x00000018545a3981 */ /* 0x004ea8000c1e1500 */
[----:B------:R-:W4:Y:S04]  /*121a0*/  @P0 LDG.E.U16 R91, desc[UR24][R76.64] ;  /* 0x000000184c5b0981 */ /* 0x000f28000c1e1500 */
[----:B------:R-:W-:Y:S04]  /*121b0*/  @P6 STL [R1+0x708], R48 ;  /* 0x0007083001006387 */ /* 0x000fe80000100800 */
[----:B------:R-:W-:Y:S04]  /*121c0*/  @P6 STL [R1+0x70c], R49 ;  /* 0x00070c3101006387 */ /* 0x000fe80000100800 */
[----:B------:R-:W4:Y:S04]  /*121d0*/  LDL.LU.64 R24, [R1+0xb58] ;  /* 0x000b580001187983 */ /* 0x000f280000300a00 */
[----:B------:R-:W-:Y:S04]  /*121e0*/  @P4 STL [R1+0x2c4], R43 ;  /* 0x0002c42b01004387 */ /* 0x000fe80000100800 */
[----:B------:R-:W4:Y:S04]  /*121f0*/  LDL.LU.64 R14, [R1+0xb50] ;  /* 0x000b5000010e7983 */ /* 0x000f280000300a00 */
[----:B------:R-:W4:Y:S04]  /*12200*/  LDL.LU.64 R12, [R1+0xb48] ;  /* 0x000b4800010c7983 */ /* 0x000f280000300a00 */
[----:B---3--:R-:W-:Y:S04]  /*12210*/  @P5 STL [R1+0x320], R68 ;  /* 0x0003204401005387 */ /* 0x008fe80000100800 */
[----:B------:R-:W-:Y:S04]  /*12220*/  @P5 STL [R1+0x31c], R51 ;  /* 0x00031c3301005387 */ /* 0x000fe80000100800 */
[----:B------:R-:W3:Y:S04]  /*12230*/  LDL.LU.64 R84, [R1+0xb40] ;  /* 0x000b400001547983 */ /* 0x000ee80000300a00 */
[----:B--2---:R-:W-:Y:S04]  /*12240*/  STL [R1+0xa3c], R90 ;  /* 0x000a3c5a01007387 */ /* 0x004fe80000100800 */
[----:B------:R-:W2:Y:S04]  /*12250*/  LDL.LU.64 R82, [R1+0xb38] ;  /* 0x000b380001527983 */ /* 0x000ea80000300a00 */
[----:B------:R-:W2:Y:S04]  /*12260*/  LDL.LU.64 R76, [R1+0xb30] ;  /* 0x000b3000014c7983 */ /* 0x000ea80000300a00 */
[----:B----4-:R0:W-:Y:S04]  /*12270*/  STL [R1+0x2c8], R91 ;  /* 0x0002c85b01007387 */ /* 0x0101e80000100800 */
[----:B0-----:R-:W4:Y:S01]  /*12280*/  LDL.LU R91, [R1+0xb28] ;  /* 0x000b2800015b7983 */ /* 0x001f220000300800 */
[----:B------:R-:W-:-:S02]  /*12290*/  ISETP.GT.AND P6, PT, R4, 0x13, PT ;  /* 0x000000130400780c */ /* 0x000fc40003fc4270 */
[C---:B------:R-:W-:Y:S01]  /*122a0*/  ISETP.GT.AND P4, PT, R4.reuse, 0x14, PT ;  /* 0x000000140400780c */ /* 0x040fe20003f84270 */
[----:B------:R-:W-:Y:S02]  /*122b0*/  IMAD.MOV.U32 R43, RZ, RZ, R42 ;  /* 0x000000ffff2b7224 */ /* 0x000fe400078e002a */
[----:B------:R-:W-:Y:S01]  /*122c0*/  IMAD.MOV.U32 R42, RZ, RZ, R31 ;  /* 0x000000ffff2a7224 */ /* 0x000fe200078e001f */
[----:B------:R-:W-:-:S07]  /*122d0*/  ISETP.GT.AND P5, PT, R4, 0x15, PT ;  /* 0x000000150400780c */ /* 0x000fce0003fa4270 */
[----:B------:R-:W2:Y:S04]  /*122e0*/  @P6 LDG.E.U16 R93, desc[UR24][R42.64] ;  /* 0x000000182a5d6981 */ /* 0x000ea8000c1e1500 */
[----:B------:R-:W3:Y:S04]  /*122f0*/  @P4 LDG.E.U16 R73, desc[UR24][R66.64] ;  /* 0x0000001842494981 */ /* 0x000ee8000c1e1500 */
[----:B------:R-:W3:Y:S04]  /*12300*/  @P4 LDG.E.U16 R78, desc[UR24][R38.64] ;  /* 0x00000018264e4981 */ /* 0x000ee8000c1e1500 */
[----:B------:R0:W-:Y:S04]  /*12310*/  @P3 STL [R1+0x43c], R72 ;  /* 0x00043c4801003387 */ /* 0x0001e80000100800 */
[----:B------:R-:W3:Y:S04]  /*12320*/  @P5 LDG.E.U16 R79, desc[UR24][R56.64] ;  /* 0x00000018384f5981 */ /* 0x000ee8000c1e1500 */
[----:B------:R-:W3:Y:S04]  /*12330*/  @P5 LDG.E.U16 R0, desc[UR24][R32.64] ;  /* 0x0000001820005981 */ /* 0x000ee8000c1e1500 */
[----:B0-----:R-:W3:Y:S04]  /*12340*/  LDL R72, [R1+0x2dc] ;  /* 0x0002dc0001487983 */ /* 0x001ee80000100800 */
[----:B----4-:R-:W4:Y:S04]  /*12350*/  @P6 LDG.E.U16 R91, desc[UR24][R40.64] ;  /* 0x00000018285b6981 */ /* 0x010f28000c1e1500 */
[----:B------:R-:W-:Y:S04]  /*12360*/  STL.64 [R1+0x170], R38 ;  /* 0x0001702601007387 */ /* 0x000fe80000100a00 */
[----:B------:R-:W-:Y:S01]  /*12370*/  STL.64 [R1+0x178], R40 ;  /* 0x0001782801007387 */ /* 0x000fe20000100a00 */
[----:B------:R-:W-:-:S03]  /*12380*/  ISETP.GT.AND P3, PT, R4, 0x20, PT ;  /* 0x000000200400780c */ /* 0x000fc60003f64270 */
[----:B------:R-:W-:Y:S04]  /*12390*/  STL.64 [R1+0x180], R42 ;  /* 0x0001802a01007387 */ /* 0x000fe80000100a00 */
[----:B--2---:R-:W-:Y:S06]  /*123a0*/  STL [R1+0xa30], R93 ;  /* 0x000a305d01007387 */ /* 0x004fec0000100800 */
[----:B---3--:R-:W2:Y:S04]  /*123b0*/  @P3 LDG.E.U16 R72, desc[UR24][R58.64] ;  /* 0x000000183a483981 */ /* 0x008ea8000c1e1500 */
[----:B----4-:R-:W-:Y:S04]  /*123c0*/  STL [R1+0xa34], R91 ;  /* 0x000a345b01007387 */ /* 0x010fe80000100800 */
[----:B------:R-:W-:Y:S04]  /*123d0*/  @P0 STL [R1+0x2cc], R69 ;  /* 0x0002cc4501000387 */ /* 0x000fe80000100800 */
[----:B------:R0:W-:Y:S04]  /*123e0*/  @P4 STL [R1+0x700], R73 ;  /* 0x0007004901004387 */ /* 0x0001e80000100800 */
[----:B0-----:R-:W3:Y:S04]  /*123f0*/  LDL R73, [R1+0x2e4] ;  /* 0x0002e40001497983 */ /* 0x001ee80000100800 */
[----:B------:R0:W-:Y:S04]  /*12400*/  @P4 STL [R1+0x704], R78 ;  /* 0x0007044e01004387 */ /* 0x0001e80000100800 */
[----:B------:R-:W4:Y:S04]  /*12410*/  LDL.LU R43, [R1+0x3c4] ;  /* 0x0003c400012b7983 */ /* 0x000f280000300800 */
[----:B------:R-:W3:Y:S04]  /*12420*/  LDL.LU R48, [R1+0x3a4] ;  /* 0x0003a40001307983 */ /* 0x000ee80000300800 */
[----:B------:R-:W3:Y:S04]  /*12430*/  LDL.LU R41, [R1+0x2e0] ;  /* 0x0002e00001297983 */ /* 0x000ee80000300800 */
[----:B------:R-:W3:Y:S04]  /*12440*/  LDL.LU R40, [R1+0x33c] ;  /* 0x00033c0001287983 */ /* 0x000ee80000300800 */
[----:B------:R-:W3:Y:S04]  /*12450*/  LDL.LU R39, [R1+0x330] ;  /* 0x0003300001277983 */ /* 0x000ee80000300800 */
[----:B------:R-:W3:Y:S04]  /*12460*/  LDL.LU R38, [R1+0x340] ;  /* 0x0003400001267983 */ /* 0x000ee80000300800 */
[----:B------:R-:W3:Y:S04]  /*12470*/  LDL.LU R33, [R1+0x334] ;  /* 0x0003340001217983 */ /* 0x000ee80000300800 */
[----:B------:R-:W3:Y:S04]  /*12480*/  LDL.LU R32, [R1+0x344] ;  /* 0x0003440001207983 */ /* 0x000ee80000300800 */
[----:B------:R-:W3:Y:S04]  /*12490*/  LDL R86, [R1+0x6f4] ;  /* 0x0006f40001567983 */ /* 0x000ee80000100800 */
[----:B------:R-:W3:Y:S04]  /*124a0*/  LDL R50, [R1+0x6f0] ;  /* 0x0006f00001327983 */ /* 0x000ee80000100800 */
[----:B------:R-:W3:Y:S04]  /*124b0*/  LDL R49, [R1+0x6ec] ;  /* 0x0006ec0001317983 */ /* 0x000ee80000100800 */
[----:B------:R-:W3:Y:S04]  /*124c0*/  LDL R51, [R1+0x6e8] ;  /* 0x0006e80001337983 */ /* 0x000ee80000100800 */
[----:B------:R-:W3:Y:S04]  /*124d0*/  LDL R56, [R1+0x2e8] ;  /* 0x0002e80001387983 */ /* 0x000ee80000100800 */
[----:B------:R-:W3:Y:S04]  /*124e0*/  LDL R57, [R1+0x2ec] ;  /* 0x0002ec0001397983 */ /* 0x000ee80000100800 */
[----:B0-----:R-:W3:Y:S04]  /*124f0*/  LDL R78, [R1+0x324] ;  /* 0x00032400014e7983 */ /* 0x001ee80000100800 */
[----:B------:R0:W-:Y:S04]  /*12500*/  @P5 STL [R1+0x6fc], R79 ;  /* 0x0006fc4f01005387 */ /* 0x0001e80000100800 */
[----:B0-----:R-:W3:Y:S04]  /*12510*/  LDL R79, [R1+0x328] ;  /* 0x00032800014f7983 */ /* 0x001ee80000100800 */
[----:B------:R0:W-:Y:S04]  /*12520*/  @P5 STL [R1+0x6f8], R0 ;  /* 0x0006f80001005387 */ /* 0x0001e80000100800 */
[----:B0-----:R-:W3:Y:S04]  /*12530*/  LDL R0, [R1+0x440] ;  /* 0x0004400001007983 */ /* 0x001ee80000100800 */
[----:B------:R-:W3:Y:S04]  /*12540*/  LDL.LU R42, [R1+0x338] ;  /* 0x00033800012a7983 */ /* 0x000ee80000300800 */
[----:B------:R-:W3:Y:S01]  /*12550*/  LDL.LU R31, [R1+0x348] ;  /* 0x00034800011f7983 */ /* 0x000ee20000300800 */
[----:B------:R-:W-:-:S03]  /*12560*/  ISETP.GT.AND P0, PT, R4, 0x16, PT ;  /* 0x000000160400780c */ /* 0x000fc60003f04270 */
[----:B--2---:R0:W-:Y:S04]  /*12570*/  @P3 STL [R1+0x2dc], R72 ;  /* 0x0002dc4801003387 */ /* 0x0041e80000100800 */
[----:B0-----:R-:W2:Y:S01]  /*12580*/  LDL R72, [R1+0x444] ;  /* 0x0004440001487983 */ /* 0x001ea20000100800 */
[----:B------:R-:W-:Y:S01]  /*12590*/  ISETP.GT.AND P4, PT, R4, 0x17, PT ;  /* 0x000000170400780c */ /* 0x000fe20003f84270 */
[----:B----4-:R-:W-:Y:S02]  /*125a0*/  IMAD.MOV.U32 R74, RZ, RZ, R43 ;  /* 0x000000ffff4a7224 */ /* 0x010fe400078e002b */
[----:B---3--:R-:W-:Y:S02]  /*125b0*/  IMAD.MOV.U32 R75, RZ, RZ, R48 ;  /* 0x000000ffff4b7224 */ /* 0x008fe400078e0030 */
[----:B------:R-:W-:-:S03]  /*125c0*/  IMAD.MOV.U32 R93, RZ, RZ, R41 ;  /* 0x000000ffff5d7224 */ /* 0x000fc600078e0029 */
[----:B------:R0:W-:Y:S01]  /*125d0*/  STL.64 [R1+0xa8], R74 ;  /* 0x0000a84a01007387 */ /* 0x0001e20000100a00 */
[----:B------:R-:W-:-:S03]  /*125e0*/  IMAD.MOV.U32 R92, RZ, RZ, R40 ;  /* 0x000000ffff5c7224 */ /* 0x000fc600078e0028 */
[----:B------:R-:W3:Y:S01]  /*125f0*/  LDL.LU R48, [R1+0x3a8] ;  /* 0x0003a80001307983 */ /* 0x000ee20000300800 */
[----:B------:R-:W-:Y:S02]  /*12600*/  IMAD.MOV.U32 R59, RZ, RZ, R39 ;  /* 0x000000ffff3b7224 */ /* 0x000fe400078e0027 */
[----:B------:R-:W-:Y:S01]  /*12610*/  IMAD.MOV.U32 R58, RZ, RZ, R38 ;  /* 0x000000ffff3a7224 */ /* 0x000fe200078e0026 */
[----:B------:R-:W-:Y:S01]  /*12620*/  STL.64 [R1+0x138], R92 ;  /* 0x0001385c01007387 */ /* 0x000fe20000100a00 */
[----:B------:R-:W-:Y:S02]  /*12630*/  IMAD.MOV.U32 R67, RZ, RZ, R33 ;  /* 0x000000ffff437224 */ /* 0x000fe400078e0021 */
[----:B------:R-:W-:Y:S01]  /*12640*/  IMAD.MOV.U32 R66, RZ, RZ, R32 ;  /* 0x000000ffff427224 */ /* 0x000fe200078e0020 */
[----:B------:R-:W-:Y:S04]  /*12650*/  STL.64 [R1+0x140], R58 ;  /* 0x0001403a01007387 */ /* 0x000fe80000100a00 */
[----:B------:R-:W4:Y:S04]  /*12660*/  @P3 LDG.E.U16 R73, desc[UR24][R74.64] ;  /* 0x000000184a493981 */ /* 0x000f28000c1e1500 */
[----:B------:R-:W-:Y:S04]  /*12670*/  STL.64 [R1+0x148], R66 ;  /* 0x0001484201007387 */ /* 0x000fe80000100a00 */
[----:B------:R-:W2:Y:S04]  /*12680*/  LDL.LU R43, [R1+0x3c0] ;  /* 0x0003c000012b7983 */ /* 0x000ea80000300800 */
[----:B------:R-:W2:Y:S04]  /*12690*/  LDL.LU R33, [R1+0x354] ;  /* 0x0003540001217983 */ /* 0x000ea80000300800 */
[----:B------:R-:W2:Y:S04]  /*126a0*/  LDL.LU R32, [R1+0x36c] ;  /* 0x00036c0001207983 */ /* 0x000ea80000300800 */
[----:B------:R-:W2:Y:S04]  /*126b0*/  @P0 LDG.E.U16 R50, desc[UR24][R66.64] ;  /* 0x0000001842320981 */ /* 0x000ea8000c1e1500 */
[----:B------:R-:W3:Y:S04]  /*126c0*/  LDL.LU R39, [R1+0x358] ;  /* 0x0003580001277983 */ /* 0x000ee80000300800 */
[----:B------:R-:W3:Y:S04]  /*126d0*/  LDL.LU R38, [R1+0x370] ;  /* 0x0003700001267983 */ /* 0x000ee80000300800 */
[----:B------:R-:W3:Y:S04]  /*126e0*/  LDL.LU R41, [R1+0x35c] ;  /* 0x00035c0001297983 */ /* 0x000ee80000300800 */
[----:B------:R-:W3:Y:S04]  /*126f0*/  LDL.LU R40, [R1+0x364] ;  /* 0x0003640001287983 */ /* 0x000ee80000300800 */
[----:B0-----:R-:W3:Y:S04]  /*12700*/  LDL.LU.64 R74, [R1+0xb20] ;  /* 0x000b2000014a7983 */ /* 0x001ee80000300a00 */
[----:B------:R-:W3:Y:S04]  /*12710*/  @P4 LDG.E.U16 R51, desc[UR24][R92.64] ;  /* 0x000000185c334981 */ /* 0x000ee8000c1e1500 */
[----:B------:R-:W3:Y:S01]  /*12720*/  @P4 LDG.E.U16 R49, desc[UR24][R58.64] ;  /* 0x000000183a314981 */ /* 0x000ee2000c1e1500 */
[----:B------:R-:W-:-:S03]  /*12730*/  IMAD.MOV.U32 R69, RZ, RZ, R42 ;  /* 0x000000ffff457224 */ /* 0x000fc600078e002a */
[----:B------:R-:W3:Y:S01]  /*12740*/  LDL.LU R42, [R1+0x360] ;  /* 0x00036000012a7983 */ /* 0x000ee20000300800 */
[----:B------:R-:W-:-:S03]  /*12750*/  IMAD.MOV.U32 R68, RZ, RZ, R31 ;  /* 0x000000ffff447224 */ /* 0x000fc600078e001f */
[----:B------:R-:W3:Y:S04]  /*12760*/  LDL.LU R31, [R1+0x368] ;  /* 0x00036800011f7983 */ /* 0x000ee80000300800 */
[----:B------:R-:W3:Y:S01]  /*12770*/  @P0 LDG.E.U16 R86, desc[UR24][R68.64] ;  /* 0x0000001844560981 */ /* 0x000ee2000c1e1500 */
[----:B------:R-:W-:-:S03]  /*12780*/  ISETP.GT.AND P5, PT, R4, 0x28, PT ;  /* 0x000000280400780c */ /* 0x000fc60003fa4270 */
[----:B------:R-:W-:Y:S10]  /*12790*/  STL.64 [R1+0x150], R68 ;  /* 0x0001504401007387 */ /* 0x000ff40000100a00 */
[----:B------:R-:W3:Y:S04]  /*127a0*/  @P5 LDG.E.U16 R57, desc[UR24][R2.64] ;  /* 0x0000001802395981 */ /* 0x000ee8000c1e1500 */
[----:B------:R-:W3:Y:S04]  /*127b0*/  @P5 LDG.E.U16 R56, desc[UR24][R80.64] ;  /* 0x0000001850385981 */ /* 0x000ee8000c1e1500 */
[----:B----4-:R0:W-:Y:S01]  /*127c0*/  @P3 STL [R1+0x2e4], R73 ;  /* 0x0002e44901003387 */ /* 0x0101e20000100800 */
[----:B------:R-:W-:-:S03]  /*127d0*/  ISETP.GT.AND P3, PT, R4, 0x19, PT ;  /* 0x000000190400780c */ /* 0x000fc60003f64270 */
[----:B0-----:R-:W4:Y:S04]  /*127e0*/  LDL R73, [R1+0x2f0] ;  /* 0x0002f00001497983 */ /* 0x001f280000100800 */
[----:B------:R-:W4:Y:S04]  /*127f0*/  LDL.LU.64 R68, [R1+0xb18] ;  /* 0x000b180001447983 */ /* 0x000f280000300a00 */
[----:B------:R-:W4:Y:S04]  /*12800*/  LDL.LU.64 R66, [R1+0xb10] ;  /* 0x000b100001427983 */ /* 0x000f280000300a00 */
[----:B--2---:R0:W-:Y:S02]  /*12810*/  @P0 STL [R1+0x6f0], R50 ;  /* 0x0006f03201000387 */ /* 0x0041e40000100800 */
[----:B0-----:R-:W-:-:S02]  /*12820*/  IMAD.MOV.U32 R50, RZ, RZ, R43 ;  /* 0x000000ffff327224 */ /* 0x001fc400078e002b */
[----:B---3--:R-:W2:Y:S01]  /*12830*/  @P3 LDG.E.U16 R79, desc[UR24][R40.64] ;  /* 0x00000018284f3981 */ /* 0x008ea2000c1e1500 */
[----:B------:R-:W-:-:S03]  /*12840*/  IMAD.MOV.U32 R43, RZ, RZ, R42 ;  /* 0x000000ffff2b7224 */ /* 0x000fc600078e002a */
[----:B------:R-:W-:Y:S01]  /*12850*/  @P0 STL [R1+0x6f4], R86 ;  /* 0x0006f45601000387 */ /* 0x000fe20000100800 */
[----:B------:R-:W-:Y:S01]  /*12860*/  ISETP.GT.AND P0, PT, R4, 0x1a, PT ;  /* 0x0000001a0400780c */ /* 0x000fe20003f04270 */
[----:B------:R-:W-:Y:S02]  /*12870*/  IMAD.MOV.U32 R42, RZ, RZ, R31 ;  /* 0x000000ffff2a7224 */ /* 0x000fe400078e001f */
[----:B------:R-:W3:Y:S04]  /*12880*/  LDL.LU.64 R58, [R1+0xb08] ;  /* 0x000b0800013a7983 */ /* 0x000ee80000300a00 */
[----:B------:R-:W3:Y:S04]  /*12890*/  @P3 LDG.E.U16 R78, desc[UR24][R42.64] ;  /* 0x000000182a4e3981 */ /* 0x000ee8000c1e1500 */
[----:B------:R-:W3:Y:S04]  /*128a0*/  LDL.LU.64 R80, [R1+0xb00] ;  /* 0x000b000001507983 */ /* 0x000ee80000300a00 */
[----:B------:R-:W3:Y:S04]  /*128b0*/  @P0 LDG.E.U16 R0, desc[UR24][R38.64] ;  /* 0x0000001826000981 */ /* 0x000ee8000c1e1500 */
[----:B------:R0:W-:Y:S04]  /*128c0*/  @P4 STL [R1+0x6e8], R51 ;  /* 0x0006e83301004387 */ /* 0x0001e80000100800 */
[----:B------:R-:W-:Y:S04]  /*128d0*/  @P4 STL [R1+0x6ec], R49 ;  /* 0x0006ec3101004387 */ /* 0x000fe80000100800 */
[----:B------:R-:W3:Y:S01]  /*128e0*/  @P0 LDG.E.U16 R72, desc[UR24][R32.64] ;  /* 0x0000001820480981 */ /* 0x000ee2000c1e1500 */
[----:B0-----:R-:W-:-:S05]  /*128f0*/  IMAD.MOV.U32 R51, RZ, RZ, R48 ;  /* 0x000000ffff337224 */ /* 0x001fca00078e0030 */
[----:B------:R-:W-:Y:S04]  /*12900*/  STL.64 [R1+0xa0], R50 ;  /* 0x0000a03201007387 */ /* 0x000fe80000100a00 */
[----:B------:R-:W-:Y:S04]  /*12910*/  STL.64 [R1+0x108], R32 ;  /* 0x0001082001007387 */ /* 0x000fe80000100a00 */
[----:B------:R-:W-:Y:S04]  /*12920*/  STL.64 [R1+0x110], R38 ;  /* 0x0001102601007387 */ /* 0x000fe80000100a00 */
[----:B------:R-:W-:Y:S04]  /*12930*/  STL.64 [R1+0x118], R40 ;  /* 0x0001182801007387 */ /* 0x000fe80000100a00 */
[----:B------:R-:W3:Y:S04]  /*12940*/  LDL.LU.64 R2, [R1+0xaf8] ;  /* 0x000af80001027983 */ /* 0x000ee80000300a00 */
[----:B------:R0:W-:Y:S04]  /*12950*/  @P5 STL [R1+0x2ec], R57 ;  /* 0x0002ec3901005387 */ /* 0x0001e80000100800 */
[----:B------:R1:W-:Y:S01]  /*12960*/  @P5 STL [R1+0x2e8], R56 ;  /* 0x0002e83801005387 */ /* 0x0003e20000100800 */
[----:B------:R-:W-:-:S03]  /*12970*/  ISETP.GT.AND P4, PT, R4, 0x30, PT ;  /* 0x000000300400780c */ /* 0x000fc60003f84270 */
[----:B------:R-:W-:Y:S10]  /*12980*/  STL.64 [R1+0x120], R42 ;  /* 0x0001202a01007387 */ /* 0x000ff40000100a00 */
[----:B----4-:R-:W4:Y:S04]  /*12990*/  @P4 LDG.E.U16 R73, desc[UR24][R84.64] ;  /* 0x0000001854494981 */ /* 0x010f28000c1e1500 */
[----:B--2---:R-:W-:Y:S04]  /*129a0*/  @P3 STL [R1+0x328], R79 ;  /* 0x0003284f01003387 */ /* 0x004fe80000100800 */
[----:B---3--:R-:W-:Y:S04]  /*129b0*/  @P3 STL [R1+0x324], R78 ;  /* 0x0003244e01003387 */ /* 0x008fe80000100800 */
[----:B0-----:R-:W2:Y:S04]  /*129c0*/  LDL.LU R57, [R1+0x374] ;  /* 0x0003740001397983 */ /* 0x001ea80000300800 */
[----:B-1----:R-:W3:Y:S04]  /*129d0*/  LDL.LU R56, [R1+0x38c] ;  /* 0x00038c0001387983 */ /* 0x002ee80000300800 */
[----:B------:R0:W-:Y:S04]  /*129e0*/  @P0 STL [R1+0x440], R0 ;  /* 0x0004400001000387 */ /* 0x0001e80000100800 */
[----:B0-----:R-:W4:Y:S04]  /*129f0*/  LDL R0, [R1+0x674] ;  /* 0x0006740001007983 */ /* 0x001f280000100800 */
[----:B------:R-:W4:Y:S04]  /*12a00*/  LDL.LU R49, [R1+0x378] ;  /* 0x0003780001317983 */ /* 0x000f280000300800 */
[----:B------:R-:W4:Y:S04]  /*12a10*/  LDL.LU R48, [R1+0x390] ;  /* 0x0003900001307983 */ /* 0x000f280000300800 */
[----:B------:R-:W4:Y:S04]  /*12a20*/  LDL.LU R43, [R1+0x37c] ;  /* 0x00037c00012b7983 */ /* 0x000f280000300800 */
[----:B------:R-:W4:Y:S04]  /*12a30*/  LDL.LU R42, [R1+0x394] ;  /* 0x00039400012a7983 */ /* 0x000f280000300800 */
[----:B------:R-:W4:Y:S04]  /*12a40*/  LDL.LU R39, [R1+0x380] ;  /* 0x0003800001277983 */ /* 0x000f280000300800 */
[----:B------:R-:W4:Y:S04]  /*12a50*/  @P4 LDG.E.U16 R3, desc[UR24][R82.64] ;  /* 0x0000001852034981 */ /* 0x000f28000c1e1500 */
[----:B------:R-:W4:Y:S04]  /*12a60*/  LDL.LU R38, [R1+0x398] ;  /* 0x0003980001267983 */ /* 0x000f280000300800 */
[----:B------:R-:W4:Y:S04]  /*12a70*/  LDL.LU R41, [R1+0x384] ;  /* 0x0003840001297983 */ /* 0x000f280000300800 */
[----:B------:R-:W4:Y:S04]  /*12a80*/  LDL.LU R40, [R1+0x39c] ;  /* 0x00039c0001287983 */ /* 0x000f280000300800 */
[----:B------:R-:W4:Y:S04]  /*12a90*/  LDL.LU R32, [R1+0x388] ;  /* 0x0003880001207983 */ /* 0x000f280000300800 */
[----:B------:R-:W4:Y:S04]  /*12aa0*/  LDL.LU R31, [R1+0x3a0] ;  /* 0x0003a000011f7983 */ /* 0x000f280000300800 */
[----:B------:R-:W4:Y:S04]  /*12ab0*/  LDL R33, [R1+0x6e4] ;  /* 0x0006e40001217983 */ /* 0x000f280000100800 */
[----:B------:R-:W-:Y:S04]  /*12ac0*/  STL [R1+0x894], R84 ;  /* 0x0008945401007387 */ /* 0x000fe80000100800 */
[----:B------:R-:W-:Y:S04]  /*12ad0*/  STL [R1+0xa40], R84 ;  /* 0x000a405401007387 */ /* 0x000fe80000100800 */
[----:B------:R-:W-:Y:S04]  /*12ae0*/  STL [R1+0x890], R85 ;  /* 0x0008905501007387 */ /* 0x000fe80000100800 */
[----:B------:R-:W-:Y:S04]  /*12af0*/  STL [R1+0xa44], R85 ;  /* 0x000a445501007387 */ /* 0x000fe80000100800 */
[----:B------:R-:W-:Y:S01]  /*12b00*/  @P0 STL [R1+0x444], R72 ;  /* 0x0004444801000387 */ /* 0x000fe20000100800 */
[----:B--2---:R-:W-:-:S02]  /*12b10*/  IMAD.MOV.U32 R79, RZ, RZ, R57 ;  /* 0x000000ffff4f7224 */ /* 0x004fc400078e0039 */
[----:B---3--:R-:W-:-:S05]  /*12b20*/  IMAD.MOV.U32 R78, RZ, RZ, R56 ;  /* 0x000000ffff4e7224 */ /* 0x008fca00078e0038 */
[----:B------:R-:W-:Y:S01]  /*12b30*/  STL.64 [R1+0xd8], R78 ;  /* 0x0000d84e01007387 */ /* 0x000fe20000100a00 */
[----:B----4-:R-:W-:Y:S02]  /*12b40*/  IMAD.MOV.U32 R57, RZ, RZ, R49 ;  /* 0x000000ffff397224 */ /* 0x010fe400078e0031 */
[----:B------:R-:W-:Y:S02]  /*12b50*/  IMAD.MOV.U32 R56, RZ, RZ, R48 ;  /* 0x000000ffff387224 */ /* 0x000fe400078e0030 */
[----:B------:R-:W-:Y:S02]  /*12b60*/  IMAD.MOV.U32 R49, RZ, RZ, R43 ;  /* 0x000000ffff317224 */ /* 0x000fe400078e002b */
[----:B------:R-:W-:Y:S01]  /*12b70*/  IMAD.MOV.U32 R48, RZ, RZ, R42 ;  /* 0x000000ffff307224 */ /* 0x000fe200078e002a */
[----:B------:R-:W-:Y:S04]  /*12b80*/  STL.64 [R1+0xe0], R56 ;  /* 0x0000e03801007387 */ /* 0x000fe80000100a00 */
[----:B------:R-:W-:Y:S04]  /*12b90*/  STL.64 [R1+0xe8], R48 ;  /* 0x0000e83001007387 */ /* 0x000fe80000100a00 */
[----:B------:R0:W-:Y:S04]  /*12ba0*/  STL [R1+0x2f4], R3 ;  /* 0x0002f40301007387 */ /* 0x0001e80000100800 */
[----:B0-----:R-:W2:Y:S04]  /*12bb0*/  LDL.LU R3, [R1+0xaf0] ;  /* 0x000af00001037983 */ /* 0x001ea80000300800 */
[----:B------:R-:W3:Y:S01]  /*12bc0*/  LDL R42, [R1+0x6e0] ;  /* 0x0006e000012a7983 */ /* 0x000ee20000100800 */
[----:B------:R-:W-:-:S03]  /*12bd0*/  ISETP.GT.AND P5, PT, R4, 0x1b, PT ;  /* 0x0000001b0400780c */ /* 0x000fc60003fa4270 */
[----:B------:R-:W-:Y:S01]  /*12be0*/  STL.64 [R1+0xf0], R38 ;  /* 0x0000f02601007387 */ /* 0x000fe20000100a00 */
[----:B------:R-:W-:-:S03]  /*12bf0*/  ISETP.GT.AND P0, PT, R4, 0x38, PT ;  /* 0x000000380400780c */ /* 0x000fc60003f04270 */
[----:B------:R-:W-:Y:S01]  /*12c00*/  STL [R1+0x89c], R82 ;  /* 0x00089c5201007387 */ /* 0x000fe20000100800 */
[----:B------:R-:W-:-:S03]  /*12c10*/  IMAD.MOV.U32 R92, RZ, RZ, R31 ;  /* 0x000000ffff5c7224 */ /* 0x000fc600078e001f */
[----:B------:R-:W-:Y:S01]  /*12c20*/  STL [R1+0xa48], R82 ;  /* 0x000a485201007387 */ /* 0x000fe20000100800 */
[----:B------:R-:W-:Y:S01]  /*12c30*/  IMAD.MOV.U32 R93, RZ, RZ, R32 ;  /* 0x000000ffff5d7224 */ /* 0x000fe200078e0020 */
[----:B------:R-:W-:Y:S02]  /*12c40*/  ISETP.GT.AND P3, PT, R4, 0x1c, PT ;  /* 0x0000001c0400780c */ /* 0x000fe40003f64270 */
[----:B------:R-:W-:Y:S01]  /*12c50*/  STL [R1+0x898], R83 ;  /* 0x0008985301007387 */ /* 0x000fe20000100800 */
[----:B------:R-:W-:-:S03]  /*12c60*/  IMAD.MOV.U32 R72, RZ, RZ, R40 ;  /* 0x000000ffff487224 */ /* 0x000fc600078e0028 */
[----:B------:R-:W-:Y:S04]  /*12c70*/  STL [R1+0xa4c], R83 ;  /* 0x000a4c5301007387 */ /* 0x000fe80000100800 */
[----:B------:R0:W-:Y:S04]  /*12c80*/  @P4 STL [R1+0x2f0], R73 ;  /* 0x0002f04901004387 */ /* 0x0001e80000100800 */
[----:B------:R-:W4:Y:S04]  /*12c90*/  @P0 LDG.E.U16 R2, desc[UR24][R80.64] ;  /* 0x0000001850020981 */ /* 0x000f28000c1e1500 */
[----:B------:R-:W4:Y:S01]  /*12ca0*/  @P3 LDG.E.U16 R33, desc[UR24][R38.64] ;  /* 0x0000001826213981 */ /* 0x000f22000c1e1500 */
[----:B0-----:R-:W-:-:S03]  /*12cb0*/  IMAD.MOV.U32 R73, RZ, RZ, R41 ;  /* 0x000000ffff497224 */ /* 0x001fc600078e0029 */
[----:B------:R-:W4:Y:S04]  /*12cc0*/  LDL R43, [R1+0x6dc] ;  /* 0x0006dc00012b7983 */ /* 0x000f280000100800 */
[----:B------:R-:W4:Y:S04]  /*12cd0*/  @P5 LDG.E.U16 R0, desc[UR24][R72.64] ;  /* 0x0000001848005981 */ /* 0x000f28000c1e1500 */
[----:B------:R-:W4:Y:S04]  /*12ce0*/  LDL R41, [R1+0x6d8] ;  /* 0x0006d80001297983 */ /* 0x000f280000100800 */
[----:B--2---:R-:W2:Y:S04]  /*12cf0*/  @P5 LDG.E.U16 R3, desc[UR24][R92.64] ;  /* 0x000000185c035981 */ /* 0x004ea8000c1e1500 */
[----:B---3--:R-:W3:Y:S04]  /*12d00*/  @P3 LDG.E.U16 R42, desc[UR24][R48.64] ;  /* 0x00000018302a3981 */ /* 0x008ee8000c1e1500 */
[----:B------:R0:W-:Y:S04]  /*12d10*/  STL.64 [R1+0xf8], R72 ;  /* 0x0000f84801007387 */ /* 0x0001e80000100a00 */
[----:B------:R-:W-:Y:S04]  /*12d20*/  STL.64 [R1+0x100], R92 ;  /* 0x0001005c01007387 */ /* 0x000fe80000100a00 */
[----:B------:R-:W3:Y:S01]  /*12d30*/  LDL R40, [R1+0x2fc] ;  /* 0x0002fc0001287983 */ /* 0x000ee20000100800 */
[----:B------:R-:W-:-:S13]  /*12d40*/  ISETP.GT.AND P6, PT, R4, 0x1d, PT ;  /* 0x0000001d0400780c */ /* 0x000fda0003fc4270 */
[----:B----4-:R-:W4:Y:S04]  /*12d50*/  @P6 LDG.E.U16 R43, desc[UR24][R56.64] ;  /* 0x00000018382b6981 */ /* 0x010f28000c1e1500 */
[----:B------:R-:W3:Y:S04]  /*12d60*/  @P6 LDG.E.U16 R41, desc[UR24][R78.64] ;  /* 0x000000184e296981 */ /* 0x000ee8000c1e1500 */
[----:B--2---:R-:W-:Y:S04]  /*12d70*/  STL [R1+0xa50], R3 ;  /* 0x000a500301007387 */ /* 0x004fe80000100800 */
[----:B------:R-:W2:Y:S04]  /*12d80*/  LDL R31, [R1+0x6d4] ;  /* 0x0006d400011f7983 */ /* 0x000ea80000100800 */
[----:B0-----:R-:W2:Y:S04]  /*12d90*/  LDL R72, [R1+0x6d0] ;  /* 0x0006d00001487983 */ /* 0x001ea80000100800 */
[----:B------:R-:W2:Y:S04]  /*12da0*/  LDL R73, [R1+0x6cc] ;  /* 0x0006cc0001497983 */ /* 0x000ea80000100800 */
[----:B------:R0:W-:Y:S04]  /*12db0*/  @P5 STL [R1+0x674], R0 ;  /* 0x0006740001005387 */ /* 0x0001e80000100800 */
[----:B0-----:R-:W2:Y:S04]  /*12dc0*/  LDL R0, [R1+0x6c8] ;  /* 0x0006c80001007983 */ /* 0x001ea80000100800 */
[----:B------:R-:W2:Y:S04]  /*12dd0*/  LDL.LU R91, [R1+0x448] ;  /* 0x00044800015b7983 */ /* 0x000ea80000300800 */
[----:B------:R-:W2:Y:S04]  /*12de0*/  LDL.LU R93, [R1+0x44c] ;  /* 0x00044c00015d7983 */ /* 0x000ea80000300800 */
[----:B------:R-:W2:Y:S04]  /*12df0*/  LDL.LU R3, [R1+0x3ac] ;  /* 0x0003ac0001037983 */ /* 0x000ea80000300800 */
[----:B------:R0:W-:Y:S04]  /*12e00*/  STL [R1+0x2f8], R2 ;  /* 0x0002f80201007387 */ /* 0x0001e80000100800 */
[----:B0-----:R-:W2:Y:S04]  /*12e10*/  LDL.LU R2, [R1+0x3cc] ;  /* 0x0003cc0001027983 */ /* 0x001ea80000300800 */
[----:B------:R0:W-:Y:S04]  /*12e20*/  @P3 STL [R1+0x6e4], R33 ;  /* 0x0006e42101003387 */ /* 0x0001e80000100800 */
[----:B0-----:R-:W2:Y:S04]  /*12e30*/  LDL.LU R33, [R1+0x3b0] ;  /* 0x0003b00001217983 */ /* 0x001ea80000300800 */
[----:B------:R-:W2:Y:S04]  /*12e40*/  LDL.LU R32, [R1+0x3d0] ;  /* 0x0003d00001207983 */ /* 0x000ea80000300800 */
[----:B------:R-:W2:Y:S04]  /*12e50*/  LDL.LU R39, [R1+0x3b4] ;  /* 0x0003b40001277983 */ /* 0x000ea80000300800 */
[----:B------:R-:W2:Y:S04]  /*12e60*/  LDL.LU R38, [R1+0x3d4] ;  /* 0x0003d40001267983 */ /* 0x000ea80000300800 */
[----:B------:R-:W-:Y:S04]  /*12e70*/  STL [R1+0x8a4], R80 ;  /* 0x0008a45001007387 */ /* 0x000fe80000100800 */
[----:B------:R0:W-:Y:S04]  /*12e80*/  STL [R1+0xa54], R80 ;  /* 0x000a545001007387 */ /* 0x0001e80000100800 */
[----:B0-----:R-:W2:Y:S04]  /*12e90*/  LDL.LU R80, [R1+0x41c] ;  /* 0x00041c0001507983 */ /* 0x001ea80000300800 */
[----:B------:R-:W-:Y:S04]  /*12ea0*/  STL [R1+0x8a0], R81 ;  /* 0x0008a05101007387 */ /* 0x000fe80000100800 */
[----:B------:R0:W-:Y:S04]  /*12eb0*/  STL [R1+0xa58], R81 ;  /* 0x000a585101007387 */ /* 0x0001e80000100800 */
[----:B0-----:R-:W2:Y:S04]  /*12ec0*/  LDL.LU R81, [R1+0x32c] ;  /* 0x00032c0001517983 */ /* 0x001ea80000300800 */
[----:B------:R-:W2:Y:S04]  /*12ed0*/  LDL.LU R48, [R1+0x3b8] ;  /* 0x0003b80001307983 */ /* 0x000ea80000300800 */
[----:B---3--:R0:W-:Y:S04]  /*12ee0*/  @P3 STL [R1+0x6e0], R42 ;  /* 0x0006e02a01003387 */ /* 0x0081e80000100800 */
[----:B0-----:R-:W3:Y:S04]  /*12ef0*/  LDL.LU R42, [R1+0x3d8] ;  /* 0x0003d800012a7983 */ /* 0x001ee80000300800 */
[----:B------:R-:W2:Y:S04]  /*12f00*/  LDL.LU.64 R56, [R1+0xae8] ;  /* 0x000ae80001387983 */ /* 0x000ea80000300a00 */
[----:B------:R-:W2:Y:S01]  /*12f10*/  LDL.LU.64 R78, [R1+0xae0] ;  /* 0x000ae000014e7983 */ /* 0x000ea20000300a00 */
[----:B------:R-:W-:-:S03]  /*12f20*/  ISETP.GT.AND P4, PT, R4, 0x1e, PT ;  /* 0x0000001e0400780c */ /* 0x000fc60003f84270 */
[----:B--2---:R-:W2:Y:S04]  /*12f30*/  @P0 LDG.E.U16 R40, desc[UR24][R78.64] ;  /* 0x000000184e280981 */ /* 0x004ea8000c1e1500 */
[----:B------:R-:W-:Y:S04]  /*12f40*/  STL [R1+0x8ac], R78 ;  /* 0x0008ac4e01007387 */ /* 0x000fe80000100800 */
[----:B------:R-:W-:Y:S04]  /*12f50*/  STL [R1+0x8a8], R79 ;  /* 0x0008a84f01007387 */ /* 0x000fe80000100800 */
[----:B------:R-:W-:Y:S01]  /*12f60*/  STL.64 [R1+0xb8], R2 ;  /* 0x0000b80201007387 */ /* 0x000fe20000100a00 */
[----:B------:R-:W-:-:S02]  /*12f70*/  IMAD.MOV.U32 R49, RZ, RZ, R48 ;  /* 0x000000ffff317224 */ /* 0x000fc400078e0030 */
[----:B---3--:R-:W-:-:S05]  /*12f80*/  IMAD.MOV.U32 R48, RZ, RZ, R42 ;  /* 0x000000ffff307224 */ /* 0x008fca00078e002a */
[----:B------:R-:W3:Y:S04]  /*12f90*/  @P4 LDG.E.U16 R31, desc[UR24][R48.64] ;  /* 0x00000018301f4981 */ /* 0x000ee8000c1e1500 */
[----:B--2---:R0:W-:Y:S04]  /*12fa0*/  @P0 STL [R1+0x2fc], R40 ;  /* 0x0002fc2801000387 */ /* 0x0041e80000100800 */
[----:B----4-:R1:W-:Y:S01]  /*12fb0*/  @P6 STL [R1+0x6dc], R43 ;  /* 0x0006dc2b01006387 */ /* 0x0103e20000100800 */
[----:B0-----:R-:W-:-:S03]  /*12fc0*/  IMAD.MOV.U32 R40, RZ, RZ, R38 ;  /* 0x000000ffff287224 */ /* 0x001fc600078e0026 */
[----:B-1----:R-:W2:Y:S04]  /*12fd0*/  LDL R43, [R1+0x678] ;  /* 0x00067800012b7983 */ /* 0x002ea80000100800 */
[----:B------:R0:W-:Y:S02]  /*12fe0*/  @P6 STL [R1+0x6d8], R41 ;  /* 0x0006d82901006387 */ /* 0x0001e40000100800 */
[----:B0-----:R-:W-:Y:S01]  /*12ff0*/  IMAD.MOV.U32 R41, RZ, RZ, R39 ;  /* 0x000000ffff297224 */ /* 0x001fe200078e0027 */
[C---:B------:R-:W-:Y:S01]  /*13000*/  ISETP.GT.AND P3, PT, R4.reuse, 0x1f, PT ;  /* 0x0000001f0400780c */ /* 0x040fe20003f64270 */
[----:B------:R-:W4:Y:S04]  /*13010*/  LDL R39, [R1+0x67c] ;  /* 0x00067c0001277983 */ /* 0x000f280000100800 */
[----:B------:R-:W2:Y:S04]  /*13020*/  @P4 LDG.E.U16 R72, desc[UR24][R40.64] ;  /* 0x0000001828484981 */ /* 0x000ea8000c1e1500 */
[----:B------:R-:W-:Y:S04]  /*13030*/  STL.64 [R1+0xc0], R32 ;  /* 0x0000c02001007387 */ /* 0x000fe80000100a00 */
[----:B------:R-:W4:Y:S04]  /*13040*/  @P3 LDG.E.U16 R0, desc[UR24][R2.64] ;  /* 0x0000001802003981 */ /* 0x000f28000c1e1500 */
[----:B------:R-:W4:Y:S04]  /*13050*/  LDL R38, [R1+0x6c4] ;  /* 0x0006c40001267983 */ /* 0x000f280000100800 */
[----:B------:R-:W4:Y:S04]  /*13060*/  @P3 LDG.E.U16 R73, desc[UR24][R32.64] ;  /* 0x0000001820493981 */ /* 0x000f28000c1e1500 */
[----:B------:R0:W-:Y:S04]  /*13070*/  STL.64 [R1+0xc8], R40 ;  /* 0x0000c82801007387 */ /* 0x0001e80000100a00 */
[----:B------:R1:W-:Y:S04]  /*13080*/  STL.64 [R1+0xd0], R48 ;  /* 0x0000d03001007387 */ /* 0x0003e80000100a00 */
[----:B--2---:R-:W-:Y:S04]  /*13090*/  @P4 STL [R1+0x6d0], R72 ;  /* 0x0006d04801004387 */ /* 0x004fe80000100800 */
[----:B---3--:R-:W-:Y:S04]  /*130a0*/  @P4 STL [R1+0x6d4], R31 ;  /* 0x0006d41f01004387 */ /* 0x008fe80000100800 */
[----:B0-----:R-:W2:Y:S04]  /*130b0*/  LDL.LU R41, [R1+0x3dc] ;  /* 0x0003dc0001297983 */ /* 0x001ea80000300800 */
[----:B------:R-:W2:Y:S04]  /*130c0*/  LDL.LU R40, [R1+0x3fc] ;  /* 0x0003fc0001287983 */ /* 0x000ea80000300800 */
[----:B-1----:R-:W3:Y:S04]  /*130d0*/  LDL.LU R49, [R1+0x3e0] ;  /* 0x0003e00001317983 */ /* 0x002ee80000300800 */
[----:B------:R-:W3:Y:S04]  /*130e0*/  LDL.LU R48, [R1+0x400] ;  /* 0x0004000001307983 */ /* 0x000ee80000300800 */
[----:B------:R-:W3:Y:S04]  /*130f0*/  LDL.LU R33, [R1+0x3e4] ;  /* 0x0003e40001217983 */ /* 0x000ee80000300800 */
[----:B------:R-:W3:Y:S01]  /*13100*/  LDL.LU R32, [R1+0x404] ;  /* 0x0004040001207983 */ /* 0x000ee20000300800 */
[----:B------:R-:W-:-:S03]  /*13110*/  ISETP.GT.AND P4, PT, R4, 0x23, PT ;  /* 0x000000230400780c */ /* 0x000fc60003f84270 */
[----:B------:R-:W3:Y:S04]  /*13120*/  LDL R2, [R1+0x6c0] ;  /* 0x0006c00001027983 */ /* 0x000ee80000100800 */
[----:B----4-:R0:W-:Y:S04]  /*13130*/  @P3 STL [R1+0x6c8], R0 ;  /* 0x0006c80001003387 */ /* 0x0101e80000100800 */
[----:B0-----:R-:W4:Y:S04]  /*13140*/  LDL R0, [R1+0x6bc] ;  /* 0x0006bc0001007983 */ /* 0x001f280000100800 */
[----:B------:R-:W4:Y:S04]  /*13150*/  LDL.LU R3, [R1+0x420] ;  /* 0x0004200001037983 */ /* 0x000f280000300800 */
[----:B------:R-:W4:Y:S04]  /*13160*/  LDL.LU R83, [R1+0x424] ;  /* 0x0004240001537983 */ /* 0x000f280000300800 */
[----:B------:R0:W-:Y:S01]  /*13170*/  @P3 STL [R1+0x6cc], R73 ;  /* 0x0006cc4901003387 */ /* 0x0001e20000100800 */
[----:B------:R-:W-:-:S02]  /*13180*/  ISETP.GT.AND P3, PT, R4, 0x24, PT ;  /* 0x000000240400780c */ /* 0x000fc40003f64270 */
[C---:B------:R-:W-:Y:S01]  /*13190*/  ISETP.GT.AND P5, PT, R4.reuse, 0x21, PT ;  /* 0x000000210400780c */ /* 0x040fe20003fa4270 */
[----:B------:R-:W4:Y:S01]  /*131a0*/  LDL R42, [R1+0x6b8] ;  /* 0x0006b800012a7983 */ /* 0x000f220000100800 */
[----:B------:R-:W-:-:S03]  /*131b0*/  ISETP.GT.AND P0, PT, R4, 0x22, PT ;  /* 0x000000220400780c */ /* 0x000fc60003f04270 */
[----:B------:R-:W4:Y:S04]  /*131c0*/  LDL R72, [R1+0x6b4] ;  /* 0x0006b40001487983 */ /* 0x000f280000100800 */
[----:B0-----:R-:W4:Y:S04]  /*131d0*/  LDL R73, [R1+0x6b0] ;  /* 0x0006b00001497983 */ /* 0x001f280000100800 */
[----:B------:R-:W4:Y:S04]  /*131e0*/  LDL.LU R92, [R1+0x450] ;  /* 0x00045000015c7983 */ /* 0x000f280000300800 */
[----:B------:R-:W4:Y:S04]  /*131f0*/  LDL.LU R86, [R1+0x454] ;  /* 0x0004540001567983 */ /* 0x000f280000300800 */
[----:B------:R-:W4:Y:S04]  /*13200*/  @P5 LDG.E.U16 R80, desc[UR24][R46.64] ;  /* 0x000000182e505981 */ /* 0x000f28000c1e1500 */
[----:B------:R-:W4:Y:S04]  /*13210*/  @P5 LDG.E.U16 R81, desc[UR24][R50.64] ;  /* 0x0000001832515981 */ /* 0x000f28000c1e1500 */
[----:B------:R-:W4:Y:S04]  /*13220*/  @P0 LDG.E.U16 R91, desc[UR24][R44.64] ;  /* 0x000000182c5b0981 */ /* 0x000f28000c1e1500 */
[----:B------:R-:W4:Y:S04]  /*13230*/  LDL.LU.64 R46, [R1+0xad8] ;  /* 0x000ad800012e7983 */ /* 0x000f280000300a00 */
[----:B------:R-:W4:Y:S04]  /*13240*/  LDL R31, [R1+0x6ac] ;  /* 0x0006ac00011f7983 */ /* 0x000f280000100800 */
[----:B------:R-:W4:Y:S04]  /*13250*/  LDL R51, [R1+0x6a8] ;  /* 0x0006a80001337983 */ /* 0x000f280000100800 */
[----:B------:R-:W4:Y:S04]  /*13260*/  LDL.LU.64 R44, [R1+0xad0] ;  /* 0x000ad000012c7983 */ /* 0x000f280000300a00 */
[----:B------:R-:W4:Y:S04]  /*13270*/  @P0 LDG.E.U16 R93, desc[UR24][R34.64] ;  /* 0x00000018225d0981 */ /* 0x000f28000c1e1500 */
[----:B------:R-:W4:Y:S04]  /*13280*/  LDL.LU.64 R34, [R1+0xac8] ;  /* 0x000ac80001227983 */ /* 0x000f280000300a00 */
[----:B--2---:R-:W2:Y:S04]  /*13290*/  @P3 LDG.E.U16 R38, desc[UR24][R40.64] ;  /* 0x0000001828263981 */ /* 0x004ea8000c1e1500 */
[----:B---3--:R-:W3:Y:S04]  /*132a0*/  @P4 LDG.E.U16 R39, desc[UR24][R48.64] ;  /* 0x0000001830274981 */ /* 0x008ee8000c1e1500 */
[----:B------:R-:W2:Y:S04]  /*132b0*/  @P4 LDG.E.U16 R43, desc[UR24][R32.64] ;  /* 0x00000018202b4981 */ /* 0x000ea8000c1e1500 */
[----:B------:R0:W-:Y:S04]  /*132c0*/  STL.64 [R1+0x80], R32 ;  /* 0x0000802001007387 */ /* 0x0001e80000100a00 */
[----:B------:R-:W2:Y:S04]  /*132d0*/  @P3 LDG.E.U16 R2, desc[UR24][R22.64] ;  /* 0x0000001816023981 */ /* 0x000ea8000c1e1500 */
[----:B0-----:R-:W2:Y:S04]  /*132e0*/  LDL.LU.64 R32, [R1+0xac0] ;  /* 0x000ac00001207983 */ /* 0x001ea80000300a00 */
[----:B------:R-:W-:Y:S04]  /*132f0*/  STL.64 [R1+0x70], R40 ;  /* 0x0000702801007387 */ /* 0x000fe80000100a00 */
[----:B------:R0:W-:Y:S01]  /*13300*/  STL.64 [R1+0x78], R48 ;  /* 0x0000783001007387 */ /* 0x0001e20000100a00 */
[----:B------:R-:W-:-:S02]  /*13310*/  ISETP.GT.AND P5, PT, R4, 0x25, PT ;  /* 0x000000250400780c */ /* 0x000fc40003fa4270 */
[----:B------:R-:W-:-:S11]  /*13320*/  ISETP.GT.AND P0, PT, R4, 0x26, PT ;  /* 0x000000260400780c */ /* 0x000fd60003f04270 */
[----:B----4-:R-:W4:Y:S04]  /*13330*/  @P5 LDG.E.U16 R0, desc[UR24][R52.64] ;  /* 0x0000001834005981 */ /* 0x010f28000c1e1500 */
[----:B------:R-:W4:Y:S04]  /*13340*/  @P5 LDG.E.U16 R42, desc[UR24][R20.64] ;  /* 0x00000018142a5981 */ /* 0x000f28000c1e1500 */
[----:B------:R-:W4:Y:S04]  /*13350*/  @P0 LDG.E.U16 R73, desc[UR24][R8.64] ;  /* 0x0000001808490981 */ /* 0x000f28000c1e1500 */
[----:B------:R-:W4:Y:S04]  /*13360*/  @P0 LDG.E.U16 R72, desc[UR24][R10.64] ;  /* 0x000000180a480981 */ /* 0x000f28000c1e1500 */
[----:B---3--:R1:W-:Y:S04]  /*13370*/  @P4 STL [R1+0x67c], R39 ;  /* 0x00067c2701004387 */ /* 0x0083e80000100800 */
[----:B--2---:R-:W-:Y:S04]  /*13380*/  @P4 STL [R1+0x678], R43 ;  /* 0x0006782b01004387 */ /* 0x004fe80000100800 */
[----:B0-----:R-:W2:Y:S04]  /*13390*/  LDL.LU R49, [R1+0x408] ;  /* 0x0004080001317983 */ /* 0x001ea80000300800 */
[----:B------:R-:W3:Y:S04]  /*133a0*/  LDL.LU R41, [R1+0x75c] ;  /* 0x00075c0001297983 */ /* 0x000ee80000300800 */
[----:B-1----:R-:W2:Y:S04]  /*133b0*/  LDL.LU R39, [R1+0x40c] ;  /* 0x00040c0001277983 */ /* 0x002ea80000300800 */
[----:B------:R0:W-:Y:S04]  /*133c0*/  @P3 STL [R1+0x6c4], R38 ;  /* 0x0006c42601003387 */ /* 0x0001e80000100800 */
[----:B0-----:R-:W2:Y:S04]  /*133d0*/  LDL.LU R38, [R1+0x768] ;  /* 0x0007680001267983 */ /* 0x001ea80000300800 */
[----:B------:R-:W3:Y:S04]  /*133e0*/  LDL.LU R48, [R1+0x410] ;  /* 0x0004100001307983 */ /* 0x000ee80000300800 */
[----:B------:R-:W3:Y:S01]  /*133f0*/  LDL.LU R40, [R1+0x76c] ;  /* 0x00076c0001287983 */ /* 0x000ee20000300800 */
[----:B------:R-:W-:-:S03]  /*13400*/  ISETP.GT.AND P4, PT, R4, 0x27, PT ;  /* 0x000000270400780c */ /* 0x000fc60003f84270 */
[----:B------:R-:W3:Y:S04]  /*13410*/  LDL.LU.64 R22, [R1+0xab8] ;  /* 0x000ab80001167983 */ /* 0x000ee80000300a00 */
[----:B------:R0:W-:Y:S04]  /*13420*/  @P3 STL [R1+0x6c0], R2 ;  /* 0x0006c00201003387 */ /* 0x0001e80000100800 */
[----:B------:R-:W3:Y:S04]  /*13430*/  LDL.LU R52, [R1+0xab0] ;  /* 0x000ab00001347983 */ /* 0x000ee80000300800 */
[----:B------:R-:W3:Y:S04]  /*13440*/  LDL R53, [R1+0x6a4] ;  /* 0x0006a40001357983 */ /* 0x000ee80000100800 */
[----:B0-----:R-:W3:Y:S04]  /*13450*/  LDL R2, [R1+0x6a0] ;  /* 0x0006a00001027983 */ /* 0x001ee80000100800 */
[----:B--2---:R-:W2:Y:S04]  /*13460*/  @P4 LDG.E.U16 R51, desc[UR24][R38.64] ;  /* 0x0000001826334981 */ /* 0x004ea8000c1e1500 */
[----:B----4-:R0:W-:Y:S04]  /*13470*/  @P5 STL [R1+0x6bc], R0 ;  /* 0x0006bc0001005387 */ /* 0x0101e80000100800 */
[----:B0-----:R-:W4:Y:S04]  /*13480*/  LDL R0, [R1+0x69c] ;  /* 0x00069c0001007983 */ /* 0x001f280000100800 */
[----:B------:R-:W4:Y:S04]  /*13490*/  LDL.LU.64 R20, [R1+0xaa8] ;  /* 0x000aa80001147983 */ /* 0x000f280000300a00 */
[----:B------:R-:W4:Y:S04]  /*134a0*/  LDL R43, [R1+0x698] ;  /* 0x00069800012b7983 */ /* 0x000f280000100800 */
[----:B------:R0:W-:Y:S04]  /*134b0*/  @P5 STL [R1+0x6b8], R42 ;  /* 0x0006b82a01005387 */ /* 0x0001e80000100800 */
[----:B------:R-:W4:Y:S04]  /*134c0*/  LDL.LU.64 R10, [R1+0xaa0] ;  /* 0x000aa000010a7983 */ /* 0x000f280000300a00 */
[----:B------:R-:W4:Y:S04]  /*134d0*/  LDL.LU.64 R8, [R1+0xa98] ;  /* 0x000a980001087983 */ /* 0x000f280000300a00 */
[----:B0-----:R-:W4:Y:S04]  /*134e0*/  LDL R42, [R1+0x694] ;  /* 0x00069400012a7983 */ /* 0x001f280000100800 */
[----:B------:R0:W-:Y:S04]  /*134f0*/  @P0 STL [R1+0x6b0], R73 ;  /* 0x0006b04901000387 */ /* 0x0001e80000100800 */
[----:B------:R1:W-:Y:S01]  /*13500*/  @P0 STL [R1+0x6b4], R72 ;  /* 0x0006b44801000387 */ /* 0x0003e20000100800 */
[----:B0-----:R-:W-:-:S02]  /*13510*/  IMAD.MOV.U32 R73, RZ, RZ, R49 ;  /* 0x000000ffff497224 */ /* 0x001fc400078e0031 */
[----:B---3--:R-:W-:Y:S02]  /*13520*/  IMAD.MOV.U32 R49, RZ, RZ, R48 ;  /* 0x000000ffff317224 */ /* 0x008fe400078e0030 */
[----:B------:R-:W-:Y:S02]  /*13530*/  IMAD.MOV.U32 R48, RZ, RZ, R40 ;  /* 0x000000ffff307224 */ /* 0x000fe400078e0028 */
[----:B-1----:R-:W-:Y:S02]  /*13540*/  IMAD.MOV.U32 R72, RZ, RZ, R41 ;  /* 0x000000ffff487224 */ /* 0x002fe400078e0029 */
[----:B------:R-:W3:Y:S04]  /*13550*/  LDL R41, [R1+0x690] ;  /* 0x0006900001297983 */ /* 0x000ee80000100800 */
[----:B------:R-:W3:Y:S04]  /*13560*/  @P4 LDG.E.U16 R31, desc[UR24][R48.64] ;  /* 0x00000018301f4981 */ /* 0x000ee8000c1e1500 */
[----:B------:R-:W-:Y:S04]  /*13570*/  STL.64 [R1+0x20], R72 ;  /* 0x0000204801007387 */ /* 0x000fe80000100a00 */
[----:B------:R0:W-:Y:S04]  /*13580*/  STL.64 [R1+0x38], R38 ;  /* 0x0000382601007387 */ /* 0x0001e80000100a00 */
[----:B------:R1:W-:Y:S04]  /*13590*/  STL.64 [R1+0x40], R48 ;  /* 0x0000403001007387 */ /* 0x0003e80000100a00 */
[----:B0-----:R-:W4:Y:S04]  /*135a0*/  LDL.LU R39, [R1+0x770] ;  /* 0x0007700001277983 */ /* 0x001f280000300800 */
[----:B------:R-:W4:Y:S04]  /*135b0*/  LDL.LU R38, [R1+0x7f0] ;  /* 0x0007f00001267983 */ /* 0x000f280000300800 */
[----:B-1----:R-:W4:Y:S04]  /*135c0*/  LDL.LU R49, [R1+0x774] ;  /* 0x0007740001317983 */ /* 0x002f280000300800 */
[----:B------:R-:W4:Y:S04]  /*135d0*/  LDL.LU R48, [R1+0x7f4] ;  /* 0x0007f40001307983 */ /* 0x000f280000300800 */
[----:B--2---:R0:W-:Y:S04]  /*135e0*/  @P4 STL [R1+0x6a8], R51 ;  /* 0x0006a83301004387 */ /* 0x0041e80000100800 */
[----:B0-----:R-:W2:Y:S04]  /*135f0*/  LDL.LU R51, [R1+0x778] ;  /* 0x0007780001337983 */ /* 0x001ea80000300800 */
[----:B------:R-:W2:Y:S01]  /*13600*/  LDL.LU R50, [R1+0x7f8] ;  /* 0x0007f80001327983 */ /* 0x000ea20000300800 */
[----:B------:R-:W-:-:S03]  /*13610*/  ISETP.GT.AND P0, PT, R4, 0x2b, PT ;  /* 0x0000002b0400780c */ /* 0x000fc60003f04270 */
[----:B------:R-:W2:Y:S01]  /*13620*/  LDL R40, [R1+0x68c] ;  /* 0x00068c0001287983 */ /* 0x000ea20000100800 */
[----:B------:R-:W-:-:S09]  /*13630*/  ISETP.GT.AND P3, PT, R4, 0x29, PT ;  /* 0x000000290400780c */ /* 0x000fd20003f64270 */
[----:B------:R-:W2:Y:S04]  /*13640*/  @P0 LDG.E.U16 R53, desc[UR24][R54.64] ;  /* 0x0000001836350981 */ /* 0x000ea8000c1e1500 */
[----:B------:R-:W2:Y:S04]  /*13650*/  @P0 LDG.E.U16 R2, desc[UR24][R60.64] ;  /* 0x000000183c020981 */ /* 0x000ea8000c1e1500 */
[----:B------:R-:W2:Y:S01]  /*13660*/  @P3 LDG.E.U16 R3, desc[UR24][R72.64] ;  /* 0x0000001848033981 */ /* 0x000ea2000c1e1500 */
[----:B------:R-:W-:-:S03]  /*13670*/  ISETP.GT.AND P5, PT, R4, 0x2a, PT ;  /* 0x0000002a0400780c */ /* 0x000fc60003fa4270 */
[----:B------:R-:W2:Y:S04]  /*13680*/  @P3 LDG.E.U16 R83, desc[UR24][R70.64] ;  /* 0x0000001846533981 */ /* 0x000ea8000c1e1500 */
[----:B---3--:R0:W-:Y:S01]  /*13690*/  @P4 STL [R1+0x6ac], R31 ;  /* 0x0006ac1f01004387 */ /* 0x0081e20000100800 */
[----:B------:R-:W-:-:S03]  /*136a0*/  ISETP.GT.AND P4, PT, R4, 0x2c, PT ;  /* 0x0000002c0400780c */ /* 0x000fc60003f84270 */
[----:B------:R-:W3:Y:S04]  /*136b0*/  LDL.LU.64 R72, [R1+0xa90] ;  /* 0x000a900001487983 */ /* 0x000ee80000300a00 */
[----:B------:R-:W3:Y:S04]  /*136c0*/  @P5 LDG.E.U16 R92, desc[UR24][R64.64] ;  /* 0x00000018405c5981 */ /* 0x000ee8000c1e1500 */
[----:B0-----:R-:W3:Y:S04]  /*136d0*/  LDL R31, [R1+0x688] ;  /* 0x00068800011f7983 */ /* 0x001ee80000100800 */
[----:B------:R-:W3:Y:S04]  /*136e0*/  LDL.LU.64 R70, [R1+0xa88] ;  /* 0x000a880001467983 */ /* 0x000ee80000300a00 */
[----:B------:R-:W3:Y:S04]  /*136f0*/  LDL.LU.64 R64, [R1+0xa80] ;  /* 0x000a800001407983 */ /* 0x000ee80000300a00 */
[----:B------:R-:W3:Y:S01]  /*13700*/  @P5 LDG.E.U16 R86, desc[UR24][R62.64] ;  /* 0x000000183e565981 */ /* 0x000ee2000c1e1500 */
[----:B------:R-:W-:-:S03]  /*13710*/  ISETP.GT.AND P3, PT, R4, 0x2d, PT ;  /* 0x0000002d0400780c */ /* 0x000fc60003f64270 */
[----:B----4-:R-:W4:Y:S04]  /*13720*/  @P4 LDG.E.U16 R43, desc[UR24][R48.64] ;  /* 0x00000018302b4981 */ /* 0x010f28000c1e1500 */
[----:B------:R-:W4:Y:S04]  /*13730*/  LDL.LU.64 R62, [R1+0xa78] ;  /* 0x000a7800013e7983 */ /* 0x000f280000300a00 */
[----:B------:R-:W4:Y:S04]  /*13740*/  LDL.LU.64 R54, [R1+0xa70] ;  /* 0x000a700001367983 */ /* 0x000f280000300a00 */
[----:B--2---:R-:W2:Y:S01]  /*13750*/  @P4 LDG.E.U16 R0, desc[UR24][R50.64] ;  /* 0x0000001832004981 */ /* 0x004ea2000c1e1500 */
[----:B------:R-:W-:-:S03]  /*13760*/  ISETP.GT.AND P5, PT, R4, 0x2e, PT ;  /* 0x0000002e0400780c */ /* 0x000fc60003fa4270 */
[----:B------:R-:W4:Y:S04]  /*13770*/  @P3 LDG.E.U16 R41, desc[UR24][R36.64] ;  /* 0x0000001824293981 */ /* 0x000f28000c1e1500 */
[----:B------:R-:W4:Y:S04]  /*13780*/  @P3 LDG.E.U16 R42, desc[UR24][R38.64] ;  /* 0x00000018262a3981 */ /* 0x000f28000c1e1500 */
[----:B------:R0:W-:Y:S04]  /*13790*/  @P0 STL [R1+0x6a4], R53 ;  /* 0x0006a43501000387 */ /* 0x0001e80000100800 */
[----:B------:R-:W4:Y:S04]  /*137a0*/  @P5 LDG.E.U16 R40, desc[UR24][R26.64] ;  /* 0x000000181a285981 */ /* 0x000f28000c1e1500 */
[----:B0-----:R-:W4:Y:S04]  /*137b0*/  LDL.LU R53, [R1+0xa6c] ;  /* 0x000a6c0001357983 */ /* 0x001f280000300800 */
[----:B------:R0:W-:Y:S04]  /*137c0*/  @P0 STL [R1+0x6a0], R2 ;  /* 0x0006a00201000387 */ /* 0x0001e80000100800 */
[----:B0-----:R-:W4:Y:S04]  /*137d0*/  LDL.LU R2, [R1+0xa68] ;  /* 0x000a680001027983 */ /* 0x001f280000300800 */
[----:B------:R-:W-:Y:S04]  /*137e0*/  STL [R1+0x8b4], R60 ;  /* 0x0008b43c01007387 */ /* 0x000fe80000100800 */
[----:B------:R-:W-:Y:S04]  /*137f0*/  STL [R1+0x8b0], R61 ;  /* 0x0008b03d01007387 */ /* 0x000fe80000100800 */
[----:B---3--:R-:W3:Y:S04]  /*13800*/  @P5 LDG.E.U16 R31, desc[UR24][R24.64] ;  /* 0x00000018181f5981 */ /* 0x008ee8000c1e1500 */
[----:B--2---:R0:W-:Y:S04]  /*13810*/  @P4 STL [R1+0x69c], R0 ;  /* 0x00069c0001004387 */ /* 0x0041e80000100800 */
[----:B0-----:R-:W2:Y:S01]  /*13820*/  LDL.LU R0, [R1+0xa64] ;  /* 0x000a640001007983 */ /* 0x001ea20000300800 */
[----:B------:R-:W-:-:S03]  /*13830*/  ISETP.GT.AND P0, PT, R4, 0x2f, PT ;  /* 0x0000002f0400780c */ /* 0x000fc60003f04270 */
[----:B------:R-:W-:Y:S04]  /*13840*/  STL [R1+0x8bc], R50 ;  /* 0x0008bc3201007387 */ /* 0x000fe80000100800 */
[----:B------:R-:W-:Y:S04]  /*13850*/  STL [R1+0x8b8], R51 ;  /* 0x0008b83301007387 */ /* 0x000fe80000100800 */
[----:B------:R-:W-:Y:S04]  /*13860*/  STL [R1+0x8c4], R48 ;  /* 0x0008c43001007387 */ /* 0x000fe80000100800 */
[----:B------:R-:W-:Y:S04]  /*13870*/  STL [R1+0x8c0], R49 ;  /* 0x0008c03101007387 */ /* 0x000fe80000100800 */
[----:B----4-:R-:W-:Y:S04]  /*13880*/  @P4 STL [R1+0x698], R43 ;  /* 0x0006982b01004387 */ /* 0x010fe80000100800 */
[----:B------:R-:W-:Y:S04]  /*13890*/  STL [R1+0x8cc], R38 ;  /* 0x0008cc2601007387 */ /* 0x000fe80000100800 */
[----:B------:R-:W4:Y:S04]  /*138a0*/  @P0 LDG.E.U16 R2, desc[UR24][R12.64] ;  /* 0x000000180c020981 */ /* 0x000f28000c1e1500 */
[----:B------:R-:W-:Y:S04]  /*138b0*/  STL [R1+0x8c8], R39 ;  /* 0x0008c82701007387 */ /* 0x000fe80000100800 */
[----:B------:R-:W-:Y:S04]  /*138c0*/  STL [R1+0x8d4], R36 ;  /* 0x0008d42401007387 */ /* 0x000fe80000100800 */
[----:B------:R-:W-:Y:S04]  /*138d0*/  STL [R1+0x8d0], R37 ;  /* 0x0008d02501007387 */ /* 0x000fe80000100800 */
[----:B------:R-:W-:Y:S04]  /*138e0*/  @P3 STL [R1+0x690], R41 ;  /* 0x0006902901003387 */ /* 0x000fe80000100800 */
[----:B------:R-:W-:Y:S04]  /*138f0*/  @P3 STL [R1+0x694], R42 ;  /* 0x0006942a01003387 */ /* 0x000fe80000100800 */
[----:B------:R-:W-:Y:S04]  /*13900*/  STL [R1+0x8dc], R26 ;  /* 0x0008dc1a01007387 */ /* 0x000fe80000100800 */
[----:B------:R-:W-:Y:S01]  /*13910*/  STL [R1+0x8d8], R27 ;  /* 0x0008d81b01007387 */ /* 0x000fe20000100800 */
[----:B------:R-:W-:-:S03]  /*13920*/  ISETP.GT.AND P4, PT, R4, 0x31, PT ;  /* 0x000000310400780c */ /* 0x000fc60003f84270 */
[----:B------:R-:W-:Y:S04]  /*13930*/  STL [R1+0x8e4], R24 ;  /* 0x0008e41801007387 */ /* 0x000fe80000100800 */
[----:B------:R-:W-:Y:S04]  /*13940*/  STL [R1+0x8e0], R25 ;  /* 0x0008e01901007387 */ /* 0x000fe80000100800 */
[----:B---3--:R-:W-:Y:S01]  /*13950*/  @P5 STL [R1+0x688], R31 ;  /* 0x0006881f01005387 */ /* 0x008fe20000100800 */
[----:B------:R-:W-:-:S03]  /*13960*/  ISETP.GT.AND P3, PT, R4, 0x32, PT ;  /* 0x000000320400780c */ /* 0x000fc60003f64270 */
[----:B------:R-:W-:Y:S01]  /*13970*/  @P5 STL [R1+0x68c], R40 ;  /* 0x00068c2801005387 */ /* 0x000fe20000100800 */
[----:B------:R-:W-:Y:S02]  /*13980*/  ISETP.GT.AND P5, PT, R4, 0x33, PT ;  /* 0x000000330400780c */ /* 0x000fe40003fa4270 */
[----:B------:R-:W-:Y:S02]  /*13990*/  PRMT R82, RZ, 0x7610, R82 ;  /* 0x00007610ff527816 */ /* 0x000fe40000000052 */
[----:B------:R-:W-:Y:S02]  /*139a0*/  PRMT R85, RZ, 0x7610, R85 ;  /* 0x00007610ff557816 */ /* 0x000fe40000000055 */
[----:B------:R-:W-:Y:S02]  /*139b0*/  PRMT R30, RZ, 0x7610, R30 ;  /* 0x00007610ff1e7816 */ /* 0x000fe4000000001e */
[----:B------:R-:W-:Y:S01]  /*139c0*/  PRMT R29, RZ, 0x7610, R29 ;  /* 0x00007610ff1d7816 */ /* 0x000fe2000000001d */
[----:B------:R-:W3:Y:S01]  /*139d0*/  @P4 LDG.E.U16 R82, desc[UR24][R76.64] ;  /* 0x000000184c524981 */ /* 0x000ee2000c1e1500 */
[----:B------:R-:W-:-:S02]  /*139e0*/  PRMT R87, RZ, 0x7610, R87 ;  /* 0x00007610ff577816 */ /* 0x000fc40000000057 */
[----:B------:R-:W-:Y:S01]  /*139f0*/  PRMT R88, RZ, 0x7610, R88 ;  /* 0x00007610ff587816 */ /* 0x000fe20000000058 */
[----:B------:R-:W3:Y:S01]  /*13a00*/  @P4 LDG.E.U16 R85, desc[UR24][R74.64] ;  /* 0x000000184a554981 */ /* 0x000ee2000c1e1500 */
[C---:B------:R-:W-:Y:S02]  /*13a10*/  ISETP.GT.AND P4, PT, R4.reuse, 0x35, PT ;  /* 0x000000350400780c */ /* 0x040fe40003f84270 */
[----:B------:R-:W-:Y:S01]  /*13a20*/  PRMT R28, RZ, 0x7610, R28 ;  /* 0x00007610ff1c7816 */ /* 0x000fe2000000001c */
[----:B------:R-:W3:Y:S04]  /*13a30*/  @P5 LDG.E.U16 R30, desc[UR24][R58.64] ;  /* 0x000000183a1e5981 */ /* 0x000ee8000c1e1500 */
[----:B------:R-:W3:Y:S01]  /*13a40*/  @P5 LDG.E.U16 R29, desc[UR24][R56.64] ;  /* 0x00000018381d5981 */ /* 0x000ee2000c1e1500 */
[----:B------:R-:W-:-:S03]  /*13a50*/  ISETP.GT.AND P5, PT, R4, 0x37, PT ;  /* 0x000000370400780c */ /* 0x000fc60003fa4270 */
[----:B------:R-:W3:Y:S01]  /*13a60*/  @P3 LDG.E.U16 R87, desc[UR24][R68.64] ;  /* 0x0000001844573981 */ /* 0x000ee2000c1e1500 */
[----:B------:R-:W-:-:S03]  /*13a70*/  PRMT R19, RZ, 0x7610, R19 ;  /* 0x00007610ff137816 */ /* 0x000fc60000000013 */
[----:B------:R-:W3:Y:S01]  /*13a80*/  @P3 LDG.E.U16 R88, desc[UR24][R66.64] ;  /* 0x0000001842583981 */ /* 0x000ee2000c1e1500 */
[----:B------:R-:W-:Y:S02]  /*13a90*/  ISETP.GT.AND P3, PT, R4, 0x36, PT ;  /* 0x000000360400780c */ /* 0x000fe40003f64270 */
[----:B------:R-:W-:Y:S02]  /*13aa0*/  PRMT R18, RZ, 0x7610, R18 ;  /* 0x00007610ff127816 */ /* 0x000fe40000000012 */
[----:B------:R-:W-:Y:S02]  /*13ab0*/  PRMT R5, RZ, 0x7610, R5 ;  /* 0x00007610ff057816 */ /* 0x000fe40000000005 */
[----:B------:R-:W-:Y:S02]  /*13ac0*/  PRMT R7, RZ, 0x7610, R7 ;  /* 0x00007610ff077816 */ /* 0x000fe40000000007 */
[----:B------:R-:W-:Y:S01]  /*13ad0*/  PRMT R6, RZ, 0x7610, R6 ;  /* 0x00007610ff067816 */ /* 0x000fe20000000006 */
[----:B------:R-:W3:Y:S01]  /*13ae0*/  @P4 LDG.E.U16 R18, desc[UR24][R34.64] ;  /* 0x0000001822124981 */ /* 0x000ee2000c1e1500 */
[----:B------:R-:W-:-:S03]  /*13af0*/  PRMT R17, RZ, 0x7610, R17 ;  /* 0x00007610ff117816 */ /* 0x000fc60000000011 */
[----:B------:R-:W3:Y:S01]  /*13b00*/  @P5 LDG.E.U16 R5, desc[UR24][R8.64] ;  /* 0x0000001808055981 */ /* 0x000ee2000c1e1500 */
[----:B------:R-:W-:-:S03]  /*13b10*/  PRMT R16, RZ, 0x7610, R16 ;  /* 0x00007610ff107816 */ /* 0x000fc60000000010 */
[----:B------:R-:W3:Y:S04]  /*13b20*/  @P3 LDG.E.U16 R7, desc[UR24][R20.64] ;  /* 0x0000001814073981 */ /* 0x000ee8000c1e1500 */
[----:B------:R-:W3:Y:S04]  /*13b30*/  @P5 LDG.E.U16 R6, desc[UR24][R10.64] ;  /* 0x000000180a065981 */ /* 0x000ee8000c1e1500 */
[----:B------:R-:W3:Y:S04]  /*13b40*/  @P4 LDG.E.U16 R17, desc[UR24][R32.64] ;  /* 0x0000001820114981 */ /* 0x000ee8000c1e1500 */
[----:B------:R-:W3:Y:S04]  /*13b50*/  @P3 LDG.E.U16 R16, desc[UR24][R22.64] ;  /* 0x0000001816103981 */ /* 0x000ee8000c1e1500 */
[----:B--2---:R-:W2:Y:S01]  /*13b60*/  @P0 LDG.E.U16 R0, desc[UR24][R14.64] ;  /* 0x000000180e000981 */ /* 0x004ea2000c1e1500 */
[----:B------:R-:W-:-:S13]  /*13b70*/  ISETP.GT.AND P0, PT, R4, 0x34, PT ;  /* 0x000000340400780c */ /* 0x000fda0003f04270 */
[----:B------:R-:W3:Y:S04]  /*13b80*/  @P0 LDG.E.U16 R28, desc[UR24][R46.64] ;  /* 0x000000182e1c0981 */ /* 0x000ee8000c1e1500 */
[----:B------:R-:W3:Y:S04]  /*13b90*/  @P0 LDG.E.U16 R19, desc[UR24][R44.64] ;  /* 0x000000182c130981 */ /* 0x000ee8000c1e1500 */
[----:B--2---:R0:W-:Y:S04]  /*13ba0*/  STL [R1+0x684], R0 ;  /* 0x0006840001007387 */ /* 0x0041e80000100800 */
[----:B0-----:R-:W2:Y:S04]  /*13bb0*/  LDL.LU R0, [R1+0xa60] ;  /* 0x000a600001007983 */ /* 0x001ea80000300800 */
[----:B------:R-:W-:Y:S04]  /*13bc0*/  STL [R1+0x8ec], R14 ;  /* 0x0008ec0e01007387 */ /* 0x000fe80000100800 */
[----:B------:R-:W-:Y:S04]  /*13bd0*/  STL [R1+0x8e8], R15 ;  /* 0x0008e80f01007387 */ /* 0x000fe80000100800 */
[----:B----4-:R0:W-:Y:S04]  /*13be0*/  STL [R1+0x680], R2 ;  /* 0x0006800201007387 */ /* 0x0101e80000100800 */
[----:B0-----:R-:W4:Y:S04]  /*13bf0*/  LDL.LU R2, [R1+0xa5c] ;  /* 0x000a5c0001027983 */ /* 0x001f280000300800 */
        /* <DEDUP_REMOVED lines=25> */
[----:B---3--:R-:W-:Y:S04]  /*13d90*/  STL [R1+0x418], R30 ;  /* 0x0004181e01007387 */ /* 0x008fe80000100800 */
        /* <DEDUP_REMOVED lines=11> */
[----:B------:R0:W-:Y:S04]  /*13e50*/  STL [R1+0x3f4], R5 ;  /* 0x0003f40501007387 */ /* 0x0001e80000100800 */
[----:B0-----:R-:W3:Y:S04]  /*13e60*/  LDL.LU R5, [R1+0x81c] ;  /* 0x00081c0001057983 */ /* 0x001ee80000300800 */
[----:B------:R0:W-:Y:S04]  /*13e70*/  STL [R1+0x3fc], R7 ;  /* 0x0003fc0701007387 */ /* 0x0001e80000100800 */
[----:B0-----:R-:W2:Y:S04]  /*13e80*/  LDL.LU R7, [R1+0x800] ;  /* 0x0008000001077983 */ /* 0x001ea80000300800 */
[----:B------:R0:W-:Y:S04]  /*13e90*/  STL [R1+0x3f8], R6 ;  /* 0x0003f80601007387 */ /* 0x0001e80000100800 */
[----:B------:R1:W-:Y:S04]  /*13ea0*/  STL [R1+0x404], R17 ;  /* 0x0004041101007387 */ /* 0x0003e80000100800 */
[----:B0-----:R-:W2:Y:S04]  /*13eb0*/  LDL.LU R6, [R1+0x820] ;  /* 0x0008200001067983 */ /* 0x001ea80000300800 */
[----:B-1----:R-:W2:Y:S04]  /*13ec0*/  LDL.LU R17, [R1+0x804] ;  /* 0x0008040001117983 */ /* 0x002ea80000300800 */
[----:B------:R0:W-:Y:S04]  /*13ed0*/  STL [R1+0x400], R16 ;  /* 0x0004001001007387 */ /* 0x0001e80000100800 */
[----:B0-----:R-:W2:Y:S04]  /*13ee0*/  LDL.LU R16, [R1+0x824] ;  /* 0x0008240001107983 */ /* 0x001ea80000300800 */
[----:B------:R-:W2:Y:S04]  /*13ef0*/  LDL.LU R19, [R1+0x808] ;  /* 0x0008080001137983 */ /* 0x000ea80000300800 */
[----:B------:R-:W2:Y:S04]  /*13f00*/  LDL.LU R18, [R1+0x828] ;  /* 0x0008280001127983 */ /* 0x000ea80000300800 */
[----:B------:R-:W2:Y:S04]  /*13f10*/  LDL.LU R29, [R1+0x80c] ;  /* 0x00080c00011d7983 */ /* 0x000ea80000300800 */
[----:B------:R-:W2:Y:S04]  /*13f20*/  LDL.LU R28, [R1+0x82c] ;  /* 0x00082c00011c7983 */ /* 0x000ea80000300800 */
[----:B------:R-:W3:Y:S04]  /*13f30*/  LDL.LU R31, [R1+0x810] ;  /* 0x00081000011f7983 */ /* 0x000ee80000300800 */
[----:B------:R-:W3:Y:S01]  /*13f40*/  LDL.LU R30, [R1+0x830] ;  /* 0x00083000011e7983 */ /* 0x000ee20000300800 */
[----:B------:R-:W-:-:S02]  /*13f50*/  ISETP.GT.AND P4, PT, R4, 0x3a, PT ;  /* 0x0000003a0400780c */ /* 0x000fc40003f84270 */
[----:B------:R-:W-:Y:S01]  /*13f60*/  ISETP.GT.AND P0, PT, R4, 0x39, PT ;  /* 0x000000390400780c */ /* 0x000fe20003f04270 */
[----:B------:R-:W4:Y:S01]  /*13f70*/  LDL.LU R41, [R1+0x814] ;  /* 0x0008140001297983 */ /* 0x000f220000300800 */
[----:B------:R-:W-:-:S03]  /*13f80*/  PRMT R89, RZ, 0x7610, R89 ;  /* 0x00007610ff597816 */ /* 0x000fc60000000059 */
[----:B------:R-:W4:Y:S04]  /*13f90*/  LDL.LU R40, [R1+0x834] ;  /* 0x0008340001287983 */ /* 0x000f280000300800 */
[----:B------:R-:W4:Y:S01]  /*13fa0*/  LDL.LU R43, [R1+0x818] ;  /* 0x00081800012b7983 */ /* 0x000f220000300800 */
[----:B------:R-:W-:-:S03]  /*13fb0*/  ISETP.GT.AND P6, PT, R4, 0x3b, PT ;  /* 0x0000003b0400780c */ /* 0x000fc60003fc4270 */
[----:B------:R-:W4:Y:S01]  /*13fc0*/  LDL.LU R42, [R1+0x838] ;  /* 0x00083800012a7983 */ /* 0x000f220000300800 */
[----:B------:R-:W-:-:S03]  /*13fd0*/  PRMT R90, RZ, 0x7610, R90 ;  /* 0x00007610ff5a7816 */ /* 0x000fc6000000005a */
[----:B------:R-:W-:Y:S04]  /*13fe0*/  STL [R1+0x978], R8 ;  /* 0x0009780801007387 */ /* 0x000fe80000100800 */
[----:B------:R-:W-:Y:S04]  /*13ff0*/  STL [R1+0x974], R9 ;  /* 0x0009740901007387 */ /* 0x000fe80000100800 */
[----:B------:R-:W-:Y:S04]  /*14000*/  STL [R1+0x980], R64 ;  /* 0x0009804001007387 */ /* 0x000fe80000100800 */
[----:B------:R0:W4:Y:S04]  /*14010*/  @P4 LDG.E.U16 R89, desc[UR24][R64.64] ;  /* 0x0000001840594981 */ /* 0x000128000c1e1500 */
[----:B------:R0:W-:Y:S01]  /*14020*/  STL [R1+0x97c], R65 ;  /* 0x00097c4101007387 */ /* 0x0001e20000100800 */
[----:B------:R-:W-:-:S03]  /*14030*/  ISETP.GT.AND P5, PT, R4, 0x3d, PT ;  /* 0x0000003d0400780c */ /* 0x000fc60003fa4270 */
[----:B------:R1:W4:Y:S01]  /*14040*/  @P0 LDG.E.U16 R90, desc[UR24][R70.64] ;  /* 0x00000018465a0981 */ /* 0x000322000c1e1500 */
[----:B0-----:R-:W-:-:S03]  /*14050*/  PRMT R65, RZ, 0x7610, R65 ;  /* 0x00007610ff417816 */ /* 0x001fc60000000041 */
[----:B------:R0:W-:Y:S01]  /*14060*/  STL [R1+0x988], R62 ;  /* 0x0009883e01007387 */ /* 0x0001e20000100800 */
[----:B-1----:R-:W-:-:S03]  /*14070*/  PRMT R70, RZ, 0x7610, R70 ;  /* 0x00007610ff467816 */ /* 0x002fc60000000046 */
[----:B------:R-:W4:Y:S04]  /*14080*/  @P4 LDG.E.U16 R65, desc[UR24][R62.64] ;  /* 0x000000183e414981 */ /* 0x000f28000c1e1500 */
[----:B------:R1:W4:Y:S04]  /*14090*/  @P6 LDG.E.U16 R70, desc[UR24][R52.64] ;  /* 0x0000001834466981 */ /* 0x000328000c1e1500 */
[----:B0-----:R-:W4:Y:S04]  /*140a0*/  LDL.LU R62, [R1+0x7fc] ;  /* 0x0007fc00013e7983 */ /* 0x001f280000300800 */
[----:B------:R-:W-:Y:S04]  /*140b0*/  STL [R1+0x984], R63 ;  /* 0x0009843f01007387 */ /* 0x000fe80000100800 */
[----:B------:R-:W-:Y:S04]  /*140c0*/  STL [R1+0x990], R54 ;  /* 0x0009903601007387 */ /* 0x000fe80000100800 */
[----:B------:R-:W-:Y:S04]  /*140d0*/  STL [R1+0x98c], R55 ;  /* 0x00098c3701007387 */ /* 0x000fe80000100800 */
[----:B------:R1:W-:Y:S01]  /*140e0*/  STL [R1+0x998], R52 ;  /* 0x0009983401007387 */ /* 0x0003e20000100800 */
[----:B------:R-:W-:-:S02]  /*140f0*/  PRMT R8, RZ, 0x7610, R8 ;  /* 0x00007610ff087816 */ /* 0x000fc40000000008 */
[----:B-1----:R-:W-:-:S04]  /*14100*/  PRMT R52, RZ, 0x7610, R52 ;  /* 0x00007610ff347816 */ /* 0x002fc80000000034 */
[----:B--2---:R-:W2:Y:S04]  /*14110*/  @P5 LDG.E.U16 R8, desc[UR24][R28.64] ;  /* 0x000000181c085981 */ /* 0x004ea8000c1e1500 */
[----:B---3--:R-:W3:Y:S01]  /*14120*/  @P5 LDG.E.U16 R52, desc[UR24][R30.64] ;  /* 0x000000181e345981 */ /* 0x008ee2000c1e1500 */
[----:B------:R-:W-:Y:S02]  /*14130*/  ISETP.GT.AND P3, PT, R4, 0x3c, PT ;  /* 0x0000003c0400780c */ /* 0x000fe40003f64270 */
[----:B------:R-:W-:Y:S01]  /*14140*/  PRMT R64, RZ, 0x7610, R64 ;  /* 0x00007610ff407816 */ /* 0x000fe20000000040 */
[----:B------:R0:W-:Y:S05]  /*14150*/  STL [R1+0x994], R53 ;  /* 0x0009943501007387 */ /* 0x0001ea0000100800 */
[----:B------:R1:W2:Y:S01]  /*14160*/  @P6 LDG.E.U16 R64, desc[UR24][R54.64] ;  /* 0x0000001836406981 */ /* 0x0002a2000c1e1500 */
[----:B0-----:R-:W-:-:S02]  /*14170*/  PRMT R53, RZ, 0x7610, R53 ;  /* 0x00007610ff357816 */ /* 0x001fc40000000035 */
[----:B-1----:R-:W-:Y:S01]  /*14180*/  PRMT R54, RZ, 0x7610, R54 ;  /* 0x00007610ff367816 */ /* 0x002fe20000000036 */
[----:B----4-:R-:W-:Y:S04]  /*14190*/  STL [R1+0x9a0], R42 ;  /* 0x0009a02a01007387 */ /* 0x010fe80000100800 */
[----:B------:R0:W-:Y:S04]  /*141a0*/  STL [R1+0x99c], R43 ;  /* 0x00099c2b01007387 */ /* 0x0001e80000100800 */
[----:B------:R-:W4:Y:S04]  /*141b0*/  @P3 LDG.E.U16 R54, desc[UR24][R42.64] ;  /* 0x000000182a363981 */ /* 0x000f28000c1e1500 */
[----:B------:R1:W4:Y:S04]  /*141c0*/  @P3 LDG.E.U16 R53, desc[UR24][R40.64] ;  /* 0x0000001828353981 */ /* 0x000328000c1e1500 */
[----:B0-----:R-:W4:Y:S04]  /*141d0*/  LDL R43, [R1+0x464] ;  /* 0x00046400012b7983 */ /* 0x001f280000100800 */
[----:B------:R-:W4:Y:S04]  /*141e0*/  LDL R42, [R1+0x468] ;  /* 0x00046800012a7983 */ /* 0x000f280000100800 */
[----:B------:R-:W-:Y:S04]  /*141f0*/  STL [R1+0x9a8], R40 ;  /* 0x0009a82801007387 */ /* 0x000fe80000100800 */
[----:B------:R1:W-:Y:S02]  /*14200*/  STL [R1+0x9a4], R41 ;  /* 0x0009a42901007387 */ /* 0x0003e40000100800 */
[----:B-1----:R-:W-:-:S02]  /*14210*/  PRMT R41, RZ, 0x7610, R41 ;  /* 0x00007610ff297816 */ /* 0x002fc40000000029 */
[----:B---3--:R-:W-:Y:S04]  /*14220*/  STL [R1+0x9f0], R52 ;  /* 0x0009f03401007387 */ /* 0x008fe80000100800 */
[----:B------:R-:W-:Y:S04]  /*14230*/  STL [R1+0x9b0], R30 ;  /* 0x0009b01e01007387 */ /* 0x000fe80000100800 */
[----:B------:R0:W-:Y:S04]  /*14240*/  STL [R1+0x9ac], R31 ;  /* 0x0009ac1f01007387 */ /* 0x0001e80000100800 */
[----:B------:R-:W3:Y:S04]  /*14250*/  LDL R40, [R1+0x484] ;  /* 0x0004840001287983 */ /* 0x000ee80000100800 */
[----:B0-----:R-:W3:Y:S04]  /*14260*/  LDL R31, [R1+0x488] ;  /* 0x00048800011f7983 */ /* 0x001ee80000100800 */
[----:B------:R-:W-:Y:S04]  /*14270*/  STL.S16 [R1+0x3d8], R41 ;  /* 0x0003d82901007387 */ /* 0x000fe80000100600 */
[----:B--2---:R-:W-:Y:S04]  /*14280*/  STL [R1+0x9f4], R8 ;  /* 0x0009f40801007387 */ /* 0x004fe80000100800 */
[----:B------:R0:W-:Y:S04]  /*14290*/  STL [R1+0x9b8], R28 ;  /* 0x0009b81c01007387 */ /* 0x0001e80000100800 */
[----:B0-----:R-:W2:Y:S01]  /*142a0*/  LDL.LU R28, [R1+0x3d8] ;  /* 0x0003d800011c7983 */ /* 0x001ea20000300800 */
[----:B------:R-:W0:Y:S01]  /*142b0*/  S2R R63, SR_TID.X ;  /* 0x00000000003f7919 */ /* 0x000e220000002100 */
[----:B------:R-:W-:-:S06]  /*142c0*/  PRMT R84, RZ, 0x7610, R84 ;  /* 0x00007610ff547816 */ /* 0x000fcc0000000054 */
[----:B------:R-:W3:Y:S01]  /*142d0*/  @P0 LDG.E.U16 R84, desc[UR24][R72.64] ;  /* 0x0000001848540981 */ /* 0x000ee2000c1e1500 */
[C---:B------:R-:W-:Y:S02]  /*142e0*/  ISETP.GT.AND P0, PT, R4.reuse, 0x3e, PT ;  /* 0x0000003e0400780c */ /* 0x040fe40003f04270 */
[----:B------:R-:W-:Y:S02]  /*142f0*/  ISETP.GT.AND P4, PT, R4, 0x3f, PT ;  /* 0x0000003f0400780c */ /* 0x000fe40003f84270 */
[----:B------:R-:W-:Y:S02]  /*14300*/  PRMT R30, RZ, 0x7610, R30 ;  /* 0x00007610ff1e7816 */ /* 0x000fe4000000001e */
[----:B------:R-:W-:Y:S02]  /*14310*/  PRMT R9, RZ, 0x7610, R9 ;  /* 0x00007610ff097816 */ /* 0x000fe40000000009 */
[----:B------:R-:W-:-:S05]  /*14320*/  PRMT R0, RZ, 0x7610, R0 ;  /* 0x00007610ff007816 */ /* 0x000fca0000000000 */
[----:B------:R-:W3:Y:S04]  /*14330*/  @P0 LDG.E.U16 R30, desc[UR24][R16.64] ;  /* 0x00000018101e0981 */ /* 0x000ee8000c1e1500 */
[----:B------:R-:W3:Y:S01]  /*14340*/  @P4 LDG.E.U16 R9, desc[UR24][R6.64] ;  /* 0x0000001806094981 */ /* 0x000ee2000c1e1500 */
[----:B0-----:R-:W-:-:S04]  /*14350*/  LOP3.LUT R63, R63, 0x3f, RZ, 0xc0, !PT ;  /* 0x0000003f3f3f7812 */ /* 0x001fc800078ec0ff */
[----:B------:R-:W-:Y:S01]  /*14360*/  ISETP.GE.AND P6, PT, R63, R4, PT ;  /* 0x000000043f00720c */ /* 0x000fe20003fc6270 */
[----:B------:R-:W-:Y:S02]  /*14370*/  IMAD.MOV.U32 R4, RZ, RZ, R5 ;  /* 0x000000ffff047224 */ /* 0x000fe400078e0005 */
[----:B------:R-:W-:-:S05]  /*14380*/  IMAD.MOV.U32 R5, RZ, RZ, R62 ;  /* 0x000000ffff057224 */ /* 0x000fca00078e003e */
[----:B------:R-:W3:Y:S04]  /*14390*/  @P4 LDG.E.U16 R0, desc[UR24][R4.64] ;  /* 0x0000001804004981 */ /* 0x000ee8000c1e1500 */
[----:B--2---:R-:W2:Y:S04]  /*143a0*/  @P0 LDG.E.U16 R28, desc[UR24][R18.64] ;  /* 0x00000018121c0981 */ /* 0x004ea8000c1e1500 */
[----:B------:R-:W-:Y:S01]  /*143b0*/  STL [R1+0x9b4], R29 ;  /* 0x0009b41d01007387 */ /* 0x000fe20000100800 */
[----:B------:R-:W-:Y:S01]  /*143c0*/  PRMT R71, RZ, 0x7610, R71 ;  /* 0x00007610ff477816 */ /* 0x000fe20000000047 */
[----:B----4-:R-:W-:Y:S01]  /*143d0*/  @!P6 IMAD.MOV.U32 R52, RZ, RZ, R42 ;  /* 0x000000ffff34e224 */ /* 0x010fe200078e002a */
[----:B------:R-:W-:Y:S06]  /*143e0*/  BAR.SYNC.DEFER_BLOCKING 0x0 ;  /* 0x0000000000007b1d */ /* 0x000fec0000010000 */
[----:B--2---:R-:W-:Y:S04]  /*143f0*/  STL [R1+0x9c4], R28 ;  /* 0x0009c41c01007387 */ /* 0x004fe80000100800 */
[----:B------:R-:W-:Y:S04]  /*14400*/  STL [R1+0x9c0], R18 ;  /* 0x0009c01201007387 */ /* 0x000fe80000100800 */
[----:B------:R-:W-:Y:S04]  /*14410*/  STL [R1+0x9bc], R19 ;  /* 0x0009bc1301007387 */ /* 0x000fe80000100800 */
[----:B---3--:R-:W-:Y:S04]  /*14420*/  STL [R1+0x9d0], R30 ;  /* 0x0009d01e01007387 */ /* 0x008fe80000100800 */
[----:B------:R-:W-:Y:S04]  /*14430*/  STL [R1+0x9cc], R16 ;  /* 0x0009cc1001007387 */ /* 0x000fe80000100800 */
[----:B------:R-:W-:Y:S04]  /*14440*/  STL [R1+0x3e8], R54 ;  /* 0x0003e83601007387 */ /* 0x000fe80000100800 */
[----:B------:R-:W-:Y:S04]  /*14450*/  STL [R1+0x9c8], R17 ;  /* 0x0009c81101007387 */ /* 0x000fe80000100800 */
[----:B------:R-:W-:Y:S04]  /*14460*/  STL [R1+0x9dc], R9 ;  /* 0x0009dc0901007387 */ /* 0x000fe80000100800 */
[----:B------:R0:W-:Y:S04]  /*14470*/  STL [R1+0x3e4], R53 ;  /* 0x0003e43501007387 */ /* 0x0001e80000100800 */
[----:B------:R-:W-:Y:S04]  /*14480*/  STL [R1+0x9d8], R6 ;  /* 0x0009d80601007387 */ /* 0x000fe80000100800 */
[----:B------:R1:W-:Y:S04]  /*14490*/  STL [R1+0x9d4], R7 ;  /* 0x0009d40701007387 */ /* 0x0003e80000100800 */
[----:B------:R-:W-:Y:S01]  /*144a0*/  STL [R1+0x9e8], R0 ;  /* 0x0009e80001007387 */ /* 0x000fe20000100800 */
[----:B0-----:R-:W-:-:S03]  /*144b0*/  @!P6 IMAD.MOV.U32 R53, RZ, RZ, R43 ;  /* 0x000000ffff35e224 */ /* 0x001fc600078e002b */
[----:B------:R-:W-:Y:S04]  /*144c0*/  STL [R1+0x9e4], R4 ;  /* 0x0009e40401007387 */ /* 0x000fe80000100800 */
[----:B------:R0:W-:Y:S04]  /*144d0*/  STL [R1+0x9e0], R5 ;  /* 0x0009e00501007387 */ /* 0x0001e80000100800 */
[----:B-1----:R-:W2:Y:S04]  /*144e0*/  LDL R7, [R1+0x4a4] ;  /* 0x0004a40001077983 */ /* 0x002ea80000100800 */
[----:B------:R-:W3:Y:S04]  /*144f0*/  LDL R6, [R1+0x4a8] ;  /* 0x0004a80001067983 */ /* 0x000ee80000100800 */
[----:B------:R-:W4:Y:S01]  /*14500*/  @!P6 LDG.E.U16 R71, desc[UR24][R52.64] ;  /* 0x000000183447e981 */ /* 0x000f22000c1e1500 */
[----:B------:R-:W-:Y:S01]  /*14510*/  PRMT R10, RZ, 0x7610, R10 ;  /* 0x00007610ff0a7816 */ /* 0x000fe2000000000a */
[----:B------:R-:W-:-:S02]  /*14520*/  @!P6 IMAD.MOV.U32 R18, RZ, RZ, R31 ;  /* 0x000000ffff12e224 */ /* 0x000fc400078e001f */
[----:B------:R-:W-:Y:S01]  /*14530*/  @!P6 IMAD.MOV.U32 R19, RZ, RZ, R40 ;  /* 0x000000ffff13e224 */ /* 0x000fe200078e0028 */
[----:B------:R-:W-:Y:S01]  /*14540*/  PRMT R11, RZ, 0x7610, R11 ;  /* 0x00007610ff0b7816 */ /* 0x000fe2000000000b */
[----:B------:R-:W4:Y:S04]  /*14550*/  LDL R16, [R1+0x4c4] ;  /* 0x0004c40001107983 */ /* 0x000f280000100800 */
[----:B------:R2:W4:Y:S04]  /*14560*/  @!P6 LDG.E.U16 R10, desc[UR24][R18.64] ;  /* 0x00000018120ae981 */ /* 0x000528000c1e1500 */
[----:B------:R-:W4:Y:S04]  /*14570*/  LDL R9, [R1+0x4c8] ;  /* 0x0004c80001097983 */ /* 0x000f280000100800 */
[----:B------:R-:W4:Y:S04]  /*14580*/  LDL.LU R42, [R1+0x2b0] ;  /* 0x0002b000012a7983 */ /* 0x000f280000300800 */
[----:B------:R-:W4:Y:S01]  /*14590*/  LDL.LU R62, [R1+0x2b4] ;  /* 0x0002b400013e7983 */ /* 0x000f220000300800 */
[----:B--2---:R-:W-:-:S02]  /*145a0*/  @!P6 IMAD.MOV.U32 R19, RZ, RZ, R7 ;  /* 0x000000ffff13e224 */ /* 0x004fc400078e0007 */
[----:B---3--:R-:W-:Y:S01]  /*145b0*/  @!P6 IMAD.MOV.U32 R18, RZ, RZ, R6 ;  /* 0x000000ffff12e224 */ /* 0x008fe200078e0006 */
[----:B----4-:R-:W-:Y:S04]  /*145c0*/  STL [R1+0x9ec], R71 ;  /* 0x0009ec4701007387 */ /* 0x010fe80000100800 */
[----:B------:R-:W2:Y:S04]  /*145d0*/  @!P6 LDG.E.U16 R11, desc[UR24][R18.64] ;  /* 0x00000018120be981 */ /* 0x000ea8000c1e1500 */
[----:B0-----:R-:W3:Y:S04]  /*145e0*/  LDL R5, [R1+0x4e4] ;  /* 0x0004e40001057983 */ /* 0x001ee80000100800 */
[----:B------:R-:W4:Y:S04]  /*145f0*/  LDL R4, [R1+0x4e8] ;  /* 0x0004e80001047983 */ /* 0x000f280000100800 */
[----:B------:R-:W3:Y:S04]  /*14600*/  LDL R8, [R1+0x504] ;  /* 0x0005040001087983 */ /* 0x000ee80000100800 */
[----:B------:R-:W3:Y:S04]  /*14610*/  LDL R0, [R1+0x508] ;  /* 0x0005080001007983 */ /* 0x000ee80000100800 */
[----:B------:R-:W3:Y:S04]  /*14620*/  LDL.LU R53, [R1+0x2b8] ;  /* 0x0002b80001357983 */ /* 0x000ee80000300800 */
[----:B------:R4:W-:Y:S04]  /*14630*/  STL [R1+0x9f8], R10 ;  /* 0x0009f80a01007387 */ /* 0x0009e80000100800 */
[----:B------:R-:W3:Y:S04]  /*14640*/  LDL R7, [R1+0x524] ;  /* 0x0005240001077983 */ /* 0x000ee80000100800 */
[----:B------:R-:W3:Y:S04]  /*14650*/  LDL R6, [R1+0x528] ;  /* 0x0005280001067983 */ /* 0x000ee80000100800 */
[----:B------:R-:W3:Y:S04]  /*14660*/  LDL.LU R55, [R1+0x2bc] ;  /* 0x0002bc0001377983 */ /* 0x000ee80000300800 */
[----:B--2---:R3:W-:Y:S01]  /*14670*/  STL [R1+0x9fc], R11 ;  /* 0x0009fc0b01007387 */ /* 0x0047e20000100800 */
[----:B----4-:R-:W-:-:S02]  /*14680*/  @!P6 IMAD.MOV.U32 R10, RZ, RZ, R4 ;  /* 0x000000ffff0ae224 */ /* 0x010fc400078e0004 */
[----:B---3--:R-:W-:Y:S01]  /*14690*/  @!P6 IMAD.MOV.U32 R11, RZ, RZ, R5 ;  /* 0x000000ffff0be224 */ /* 0x008fe200078e0005 */
[----:B------:R-:W2:Y:S04]  /*146a0*/  LDL R4, [R1+0x548] ;  /* 0x0005480001047983 */ /* 0x000ea80000100800 */
[----:B------:R-:W3:Y:S01]  /*146b0*/  LDL R5, [R1+0x544] ;  /* 0x0005440001057983 */ /* 0x000ee20000100800 */
[----:B------:R-:W-:Y:S02]  /*146c0*/  PRMT R73, RZ, 0x7610, R73 ;  /* 0x00007610ff497816 */ /* 0x000fe40000000049 */
[----:B------:R-:W-:Y:S01]  /*146d0*/  PRMT R20, RZ, 0x7610, R20 ;  /* 0x00007610ff147816 */ /* 0x000fe20000000014 */
[----:B------:R-:W4:Y:S04]  /*146e0*/  LDL.LU R54, [R1+0x2c0] ;  /* 0x0002c00001367983 */ /* 0x000f280000300800 */
[----:B------:R0:W4:Y:S01]  /*146f0*/  @!P6 LDG.E.U16 R73, desc[UR24][R10.64] ;  /* 0x000000180a49e981 */ /* 0x000122000c1e1500 */
[----:B------:R-:W-:Y:S01]  /*14700*/  PRMT R21, RZ, 0x7610, R21 ;  /* 0x00007610ff157816 */ /* 0x000fe20000000015 */
[----:B0-----:R-:W-:-:S02]  /*14710*/  @!P6 IMAD.MOV.U32 R11, RZ, RZ, R8 ;  /* 0x000000ffff0be224 */ /* 0x001fc400078e0008 */
[----:B------:R-:W-:Y:S01]  /*14720*/  @!P6 IMAD.MOV.U32 R10, RZ, RZ, R0 ;  /* 0x000000ffff0ae224 */ /* 0x000fe200078e0000 */
[----:B------:R-:W4:Y:S04]  /*14730*/  LDL R8, [R1+0x564] ;  /* 0x0005640001087983 */ /* 0x000f280000100800 */
[----:B------:R-:W4:Y:S04]  /*14740*/  LDL R0, [R1+0x568] ;  /* 0x0005680001007983 */ /* 0x000f280000100800 */
[----:B------:R0:W4:Y:S04]  /*14750*/  @!P6 LDG.E.U16 R20, desc[UR24][R10.64] ;  /* 0x000000180a14e981 */ /* 0x000128000c1e1500 */
[----:B------:R-:W4:Y:S01]  /*14760*/  LDL.LU R63, [R1+0x2c4] ;  /* 0x0002c400013f7983 */ /* 0x000f220000300800 */
[----:B0-----:R-:W-:-:S02]  /*14770*/  @!P6 IMAD.MOV.U32 R10, RZ, RZ, R6 ;  /* 0x000000ffff0ae224 */ /* 0x001fc400078e0006 */
[----:B------:R-:W-:Y:S01]  /*14780*/  @!P6 IMAD.MOV.U32 R11, RZ, RZ, R7 ;  /* 0x000000ffff0be224 */ /* 0x000fe200078e0007 */
[----:B------:R-:W4:Y:S04]  /*14790*/  LDL R6, [R1+0x588] ;  /* 0x0005880001067983 */ /* 0x000f280000100800 */
[----:B------:R-:W4:Y:S04]  /*147a0*/  LDL R7, [R1+0x584] ;  /* 0x0005840001077983 */ /* 0x000f280000100800 */
[----:B------:R2:W4:Y:S04]  /*147b0*/  @!P6 LDG.E.U16 R21, desc[UR24][R10.64] ;  /* 0x000000180a15e981 */ /* 0x000528000c1e1500 */
[----:B------:R0:W-:Y:S04]  /*147c0*/  STS.U16 [R2+UR10+0xc000], R62 ;  /* 0x00c0003e02007988 */ /* 0x0001e8000800040a */
[----:B0-----:R-:W4:Y:S01]  /*147d0*/  LDL.LU R62, [R1+0x2c8] ;  /* 0x0002c800013e7983 */ /* 0x001f220000300800 */
[----:B--2---:R-:W-:-:S03]  /*147e0*/  @!P6 IMAD.MOV.U32 R10, RZ, RZ, R4 ;  /* 0x000000ffff0ae224 */ /* 0x004fc600078e0004 */
[----:B------:R-:W2:Y:S01]  /*147f0*/  LDL R4, [R1+0x5a8] ;  /* 0x0005a80001047983 */ /* 0x000ea20000100800 */
[----:B---3--:R-:W-:-:S03]  /*14800*/  @!P6 IMAD.MOV.U32 R11, RZ, RZ, R5 ;  /* 0x000000ffff0be224 */ /* 0x008fc600078e0005 */
[----:B------:R-:W3:Y:S01]  /*14810*/  LDL R5, [R1+0x5a4] ;  /* 0x0005a40001057983 */ /* 0x000ee20000100800 */
[----:B------:R-:W-:Y:S02]  /*14820*/  PRMT R22, RZ, 0x7610, R22 ;  /* 0x00007610ff167816 */ /* 0x000fe40000000016 */
[----:B------:R-:W-:Y:S01]  /*14830*/  PRMT R23, RZ, 0x7610, R23 ;  /* 0x00007610ff177816 */ /* 0x000fe20000000017 */
[----:B------:R0:W-:Y:S04]  /*14840*/  STS.U16 [R2+UR10+0x8400], R53 ;  /* 0x0084003502007988 */ /* 0x0001e8000800040a */
[----:B------:R4:W3:Y:S04]  /*14850*/  @!P6 LDG.E.U16 R22, desc[UR24][R10.64] ;  /* 0x000000180a16e981 */ /* 0x0008e8000c1e1500 */
[----:B0-----:R-:W3:Y:S01]  /*14860*/  LDL.LU R53, [R1+0x2cc] ;  /* 0x0002cc0001357983 */ /* 0x001ee20000300800 */
[----:B----4-:R-:W-:-:S03]  /*14870*/  @!P6 IMAD.MOV.U32 R11, RZ, RZ, R8 ;  /* 0x000000ffff0be224 */ /* 0x010fc600078e0008 */
[----:B------:R-:W4:Y:S01]  /*14880*/  LDL R8, [R1+0x5c4] ;  /* 0x0005c40001087983 */ /* 0x000f220000100800 */
[----:B------:R-:W-:-:S03]  /*14890*/  @!P6 IMAD.MOV.U32 R10, RZ, RZ, R0 ;  /* 0x000000ffff0ae224 */ /* 0x000fc600078e0000 */
[----:B------:R-:W4:Y:S01]  /*148a0*/  LDL R0, [R1+0x5c8] ;  /* 0x0005c80001007983 */ /* 0x000f220000100800 */
[----:B------:R-:W-:-:S03]  /*148b0*/  PRMT R32, RZ, 0x7610, R32 ;  /* 0x00007610ff207816 */ /* 0x000fc60000000020 */
[----:B------:R0:W4:Y:S04]  /*148c0*/  @!P6 LDG.E.U16 R23, desc[UR24][R10.64] ;  /* 0x000000180a17e981 */ /* 0x000128000c1e1500 */
[----:B------:R1:W-:Y:S01]  /*148d0*/  STS.U16 [R2+UR10+0xc400], R55 ;  /* 0x00c4003702007988 */ /* 0x0003e2000800040a */
[----:B0-----:R-:W-:-:S03]  /*148e0*/  @!P6 IMAD.MOV.U32 R10, RZ, RZ, R6 ;  /* 0x000000ffff0ae224 */ /* 0x001fc600078e0006 */
[----:B-1----:R-:W4:Y:S01]  /*148f0*/  LDL.LU R55, [R1+0x2dc] ;  /* 0x0002dc0001377983 */ /* 0x002f220000300800 */
[----:B------:R-:W-:-:S03]  /*14900*/  @!P6 IMAD.MOV.U32 R11, RZ, RZ, R7 ;  /* 0x000000ffff0be224 */ /* 0x000fc600078e0007 */
        /* <DEDUP_REMOVED lines=19> */
[----:B------:R0:W-:Y:S04]  /*14a40*/  STS.U16 [R2+UR10+0xc800], R63 ;  /* 0x00c8003f02007988 */ /* 0x0001e8000800040a */
[----:B------:R1:W4:Y:S04]  /*14a50*/  @!P6 LDG.E.U16 R34, desc[UR24][R10.64] ;  /* 0x000000180a22e981 */ /* 0x000328000c1e1500 */
[----:B0-----:R-:W4:Y:S01]  /*14a60*/  LDL.LU R63, [R1+0x2ec] ;  /* 0x0002ec00013f7983 */ /* 0x001f220000300800 */
[----:B-1----:R-:W-:-:S03]  /*14a70*/  @!P6 IMAD.MOV.U32 R11, RZ, RZ, R7 ;  /* 0x000000ffff0be224 */ /* 0x002fc600078e0007 */
[----:B------:R-:W4:Y:S01]  /*14a80*/  LDL R7, [R1+0x644] ;  /* 0x0006440001077983 */ /* 0x000f220000100800 */
[----:B------:R-:W-:-:S03]  /*14a90*/  @!P6 IMAD.MOV.U32 R10, RZ, RZ, R6 ;  /* 0x000000ffff0ae224 */ /* 0x000fc600078e0006 */
[----:B------:R-:W4:Y:S04]  /*14aa0*/  LDL R6, [R1+0x648] ;  /* 0x0006480001067983 */ /* 0x000f280000100800 */
[----:B------:R0:W-:Y:S04]  /*14ab0*/  STS.U16 [R2+UR10+0x8c00], R62 ;  /* 0x008c003e02007988 */ /* 0x0001e8000800040a */
[----:B------:R2:W4:Y:S04]  /*14ac0*/  @!P6 LDG.E.U16 R12, desc[UR24][R10.64] ;  /* 0x000000180a0ce981 */ /* 0x000528000c1e1500 */
        /* <DEDUP_REMOVED lines=40> */
[----:B------:R1:W-:Y:S04]  /*14d50*/  STS.U16 [R2+UR10+0x9800], R62 ;  /* 0x0098003e02007988 */ /* 0x0003e8000800040a */
[----:B------:R1:W-:Y:S01]  /*14d60*/  STS.U16 [R2+UR10+0x9400], R42 ;  /* 0x0094002a02007988 */ /* 0x0003e2000800040a */
[----:B0-----:R-:W-:-:S03]  /*14d70*/  @!P6 IMAD.MOV.U32 R11, RZ, RZ, R7 ;  /* 0x000000ffff0be224 */ /* 0x001fc600078e0007 */
[----:B------:R-:W4:Y:S01]  /*14d80*/  LDL R7, [R1+0x50c] ;  /* 0x00050c0001077983 */ /* 0x000f220000100800 */
[----:B------:R-:W-:-:S03]  /*14d90*/  @!P6 IMAD.MOV.U32 R10, RZ, RZ, R6 ;  /* 0x000000ffff0ae224 */ /* 0x000fc600078e0006 */
[----:B------:R-:W4:Y:S04]  /*14da0*/  LDL R6, [R1+0x510] ;  /* 0x0005100001067983 */ /* 0x000f280000100800 */
[----:B------:R2:W4:Y:S04]  /*14db0*/  @!P6 LDG.E.U16 R56, desc[UR24][R10.64] ;  /* 0x000000180a38e981 */ /* 0x000528000c1e1500 */
[----:B-1----:R-:W4:Y:S04]  /*14dc0*/  LDL.LU R62, [R1+0x310] ;  /* 0x00031000013e7983 */ /* 0x002f280000300800 */
[----:B------:R-:W4:Y:S01]  /*14dd0*/  LDL.LU R42, [R1+0x314] ;  /* 0x00031400012a7983 */ /* 0x000f220000300800 */
[----:B--2---:R-:W-:-:S03]  /*14de0*/  @!P6 IMAD.MOV.U32 R10, RZ, RZ, R4 ;  /* 0x000000ffff0ae224 */ /* 0x004fc600078e0004 */
[----:B------:R-:W2:Y:S01]  /*14df0*/  LDL R4, [R1+0x530] ;  /* 0x0005300001047983 */ /* 0x000ea20000100800 */
[----:B---3--:R-:W-:-:S03]  /*14e00*/  @!P6 IMAD.MOV.U32 R11, RZ, RZ, R5 ;  /* 0x000000ffff0be224 */ /* 0x008fc600078e0005 */
[----:B------:R-:W3:Y:S01]  /*14e10*/  LDL R5, [R1+0x52c] ;  /* 0x00052c0001057983 */ /* 0x000ee20000100800 */
[----:B------:R-:W-:Y:S01]  /*14e20*/  @!P6 IMAD.MOV.U32 R17, RZ, RZ, R16 ;  /* 0x000000ffff11e224 */ /* 0x000fe200078e0010 */
[----:B------:R-:W-:Y:S01]  /*14e30*/  PRMT R57, RZ, 0x7610, R57 ;  /* 0x00007610ff397816 */ /* 0x000fe20000000039 */
[----:B------:R-:W-:Y:S01]  /*14e40*/  @!P6 IMAD.MOV.U32 R16, RZ, RZ, R9 ;  /* 0x000000ffff10e224 */ /* 0x000fe200078e0009 */
[----:B------:R-:W-:Y:S01]  /*14e50*/  PRMT R58, RZ, 0x7610, R58 ;  /* 0x00007610ff3a7816 */ /* 0x000fe2000000003a */
[----:B------:R0:W-:Y:S01]  /*14e60*/  STS.U16 [R2+UR10+0xd800], R53 ;  /* 0x00d8003502007988 */ /* 0x0001e2000800040a */
[----:B------:R-:W-:-:S03]  /*14e70*/  PRMT R72, RZ, 0x7610, R72 ;  /* 0x00007610ff487816 */ /* 0x000fc60000000048 */
[----:B------:R1:W-:Y:S04]  /*14e80*/  STS.U16 [R2+UR10+0x9c00], R55 ;  /* 0x009c003702007988 */ /* 0x0003e8000800040a */
[----:B------:R-:W3:Y:S04]  /*14e90*/  @!P6 LDG.E.U16 R57, desc[UR24][R10.64] ;  /* 0x000000180a39e981 */ /* 0x000ee8000c1e1500 */
[----:B0-----:R-:W3:Y:S01]  /*14ea0*/  LDL.LU R53, [R1+0x318] ;  /* 0x0003180001357983 */ /* 0x001ee20000300800 */
[----:B----4-:R-:W-:-:S03]  /*14eb0*/  @!P6 IMAD.MOV.U32 R9, RZ, RZ, R8 ;  /* 0x000000ffff09e224 */ /* 0x010fc600078e0008 */
[----:B-1----:R-:W4:Y:S01]  /*14ec0*/  LDL.LU R55, [R1+0x31c] ;  /* 0x00031c0001377983 */ /* 0x002f220000300800 */
[----:B------:R-:W-:-:S03]  /*14ed0*/  @!P6 IMAD.MOV.U32 R8, RZ, RZ, R0 ;  /* 0x000000ffff08e224 */ /* 0x000fc600078e0000 */
[----:B------:R-:W4:Y:S04]  /*14ee0*/  LDL R11, [R1+0x54c] ;  /* 0x00054c00010b7983 */ /* 0x000f280000100800 */
[----:B------:R0:W4:Y:S04]  /*14ef0*/  @!P6 LDG.E.U16 R58, desc[UR24][R8.64] ;  /* 0x00000018083ae981 */ /* 0x000128000c1e1500 */
[----:B------:R-:W4:Y:S04]  /*14f00*/  LDL R10, [R1+0x550] ;  /* 0x00055000010a7983 */ /* 0x000f280000100800 */
[----:B------:R2:W4:Y:S01]  /*14f10*/  @!P6 LDG.E.U16 R72, desc[UR24][R16.64] ;  /* 0x000000181048e981 */ /* 0x000522000c1e1500 */
[----:B0-----:R-:W-:-:S03]  /*14f20*/  @!P6 IMAD.MOV.U32 R9, RZ, RZ, R7 ;  /* 0x000000ffff09e224 */ /* 0x001fc600078e0007 */
[----:B------:R-:W4:Y:S01]  /*14f30*/  LDL R7, [R1+0x56c] ;  /* 0x00056c0001077983 */ /* 0x000f220000100800 */
[----:B------:R-:W-:-:S03]  /*14f40*/  @!P6 IMAD.MOV.U32 R8, RZ, RZ, R6 ;  /* 0x000000ffff08e224 */ /* 0x000fc600078e0006 */
[----:B------:R-:W4:Y:S04]  /*14f50*/  LDL R6, [R1+0x570] ;  /* 0x0005700001067983 */ /* 0x000f280000100800 */
[----:B------:R0:W-:Y:S04]  /*14f60*/  STS.U16 [R2+UR10+0xdc00], R54 ;  /* 0x00dc003602007988 */ /* 0x0001e8000800040a */
[----:B0-----:R-:W4:Y:S01]  /*14f70*/  LDL.LU R54, [R1+0x320] ;  /* 0x0003200001367983 */ /* 0x001f220000300800 */
[----:B--2---:R-:W-:-:S03]  /*14f80*/  @!P6 IMAD.MOV.U32 R16, RZ, RZ, R4 ;  /* 0x000000ffff10e224 */ /* 0x004fc600078e0004 */
[----:B------:R-:W2:Y:S01]  /*14f90*/  LDL R4, [R1+0x590] ;  /* 0x0005900001047983 */ /* 0x000ea20000100800 */
[----:B---3--:R-:W-:-:S03]  /*14fa0*/  @!P6 IMAD.MOV.U32 R17, RZ, RZ, R5 ;  /* 0x000000ffff11e224 */ /* 0x008fc600078e0005 */
[----:B------:R-:W3:Y:S01]  /*14fb0*/  LDL R5, [R1+0x58c] ;  /* 0x00058c0001057983 */ /* 0x000ee20000100800 */
[----:B------:R-:W-:Y:S02]  /*14fc0*/  PRMT R59, RZ, 0x7610, R59 ;  /* 0x00007610ff3b7816 */ /* 0x000fe4000000003b */
[----:B------:R-:W-:Y:S02]  /*14fd0*/  LOP3.LUT R0, R2, 0x10, RZ, 0x3c, !PT ;  /* 0x0000001002007812 */ /* 0x000fe400078e3cff */
[----:B------:R-:W-:Y:S02]  /*14fe0*/  PRMT R67, RZ, 0x7610, R67 ;  /* 0x00007610ff437816 */ /* 0x000fe40000000043 */
[----:B------:R-:W3:Y:S01]  /*14ff0*/  @!P6 LDG.E.U16 R59, desc[UR24][R8.64] ;  /* 0x00000018083be981 */ /* 0x000ee2000c1e1500 */
[----:B------:R-:W-:-:S03]  /*15000*/  PRMT R68, RZ, 0x7610, R68 ;  /* 0x00007610ff447816 */ /* 0x000fc60000000044 */
[----:B------:R0:W-:Y:S04]  /*15010*/  STS.U16 [R0+UR10+0x8080], R63 ;  /* 0x0080803f00007988 */ /* 0x0001e8000800040a */
[----:B------:R-:W3:Y:S04]  /*15020*/  LDL R9, [R1+0x5ac] ;  /* 0x0005ac0001097983 */ /* 0x000ee80000100800 */
[----:B------:R-:W3:Y:S04]  /*15030*/  LDL R8, [R1+0x5b0] ;  /* 0x0005b00001087983 */ /* 0x000ee80000100800 */
[----:B0-----:R-:W3:Y:S04]  /*15040*/  LDL.LU R63, [R1+0x324] ;  /* 0x00032400013f7983 */ /* 0x001ee80000300800 */
[----:B------:R0:W-:Y:S04]  /*15050*/  STS.U16 [R0+UR10+0xc080], R62 ;  /* 0x00c0803e00007988 */ /* 0x0001e8000800040a */
[----:B----4-:R1:W4:Y:S04]  /*15060*/  @!P6 LDG.E.U16 R67, desc[UR24][R10.64] ;  /* 0x000000180a43e981 */ /* 0x010328000c1e1500 */
[----:B0-----:R-:W4:Y:S01]  /*15070*/  LDL.LU R62, [R1+0x328] ;  /* 0x00032800013e7983 */ /* 0x001f220000300800 */
[----:B-1----:R-:W-:-:S03]  /*15080*/  @!P6 IMAD.MOV.U32 R11, RZ, RZ, R7 ;  /* 0x000000ffff0be224 */ /* 0x002fc600078e0007 */
[----:B------:R-:W4:Y:S01]  /*15090*/  LDL R7, [R1+0x5cc] ;  /* 0x0005cc0001077983 */ /* 0x000f220000100800 */
[----:B------:R-:W-:-:S03]  /*150a0*/  @!P6 IMAD.MOV.U32 R10, RZ, RZ, R6 ;  /* 0x000000ffff0ae224 */ /* 0x000fc600078e0006 */
[----:B------:R-:W4:Y:S04]  /*150b0*/  LDL R6, [R1+0x5d0] ;  /* 0x0005d00001067983 */ /* 0x000f280000100800 */
[----:B------:R2:W4:Y:S02]  /*150c0*/  @!P6 LDG.E.U16 R68, desc[UR24][R10.64] ;  /* 0x000000180a44e981 */ /* 0x000524000c1e1500 */
[----:B--2---:R-:W-:Y:S02]  /*150d0*/  @!P6 IMAD.MOV.U32 R10, RZ, RZ, R4 ;  /* 0x000000ffff0ae224 */ /* 0x004fe400078e0004 */
[----:B------:R-:W2:Y:S01]  /*150e0*/  LDL R4, [R1+0x5f0] ;  /* 0x0005f00001047983 */ /* 0x000ea20000100800 */
[----:B---3--:R-:W-:-:S03]  /*150f0*/  @!P6 IMAD.MOV.U32 R11, RZ, RZ, R5 ;  /* 0x000000ffff0be224 */ /* 0x008fc600078e0005 */
[----:B------:R-:W3:Y:S01]  /*15100*/  LDL R5, [R1+0x5ec] ;  /* 0x0005ec0001057983 */ /* 0x000ee20000100800 */
[----:B------:R-:W-:Y:S02]  /*15110*/  PRMT R66, RZ, 0x7610, R66 ;  /* 0x00007610ff427816 */ /* 0x000fe40000000042 */
[----:B------:R-:W-:Y:S02]  /*15120*/  PRMT R69, RZ, 0x7610, R69 ;  /* 0x00007610ff457816 */ /* 0x000fe40000000045 */
[----:B------:R-:W-:Y:S02]  /*15130*/  PRMT R74, RZ, 0x7610, R74 ;  /* 0x00007610ff4a7816 */ /* 0x000fe4000000004a */
[----:B------:R0:W3:Y:S04]  /*15140*/  @!P6 LDG.E.U16 R66, desc[UR24][R16.64] ;  /* 0x000000181042e981 */ /* 0x0000e8000c1e1500 */
[----:B------:R-:W3:Y:S01]  /*15150*/  @!P6 LDG.E.U16 R69, desc[UR24][R10.64] ;  /* 0x000000180a45e981 */ /* 0x000ee2000c1e1500 */
[----:B------:R-:W-:Y:S01]  /*15160*/  PRMT R75, RZ, 0x7610, R75 ;  /* 0x00007610ff4b7816 */ /* 0x000fe2000000004b */
[----:B0-----:R-:W-:-:S02]  /*15170*/  @!P6 IMAD.MOV.U32 R17, RZ, RZ, R9 ;  /* 0x000000ffff11e224 */ /* 0x001fc400078e0009 */
[----:B------:R-:W-:Y:S01]  /*15180*/  @!P6 IMAD.MOV.U32 R16, RZ, RZ, R8 ;  /* 0x000000ffff10e224 */ /* 0x000fe200078e0008 */
[----:B------:R-:W3:Y:S04]  /*15190*/  LDL R9, [R1+0x62c] ;  /* 0x00062c0001097983 */ /* 0x000ee80000100800 */
[----:B------:R-:W3:Y:S04]  /*151a0*/  LDL R11, [R1+0x60c] ;  /* 0x00060c00010b7983 */ /* 0x000ee80000100800 */
[----:B------:R-:W3:Y:S04]  /*151b0*/  LDL R10, [R1+0x610] ;  /* 0x00061000010a7983 */ /* 0x000ee80000100800 */
[----:B------:R-:W3:Y:S04]  /*151c0*/  LDL R8, [R1+0x630] ;  /* 0x0006300001087983 */ /* 0x000ee80000100800 */
[----:B------:R4:W3:Y:S02]  /*151d0*/  @!P6 LDG.E.U16 R74, desc[UR24][R16.64] ;  /* 0x00000018104ae981 */ /* 0x0008e4000c1e1500 */
[----:B----4-:R-:W-:-:S02]  /*151e0*/  @!P6 IMAD.MOV.U32 R17, RZ, RZ, R7 ;  /* 0x000000ffff11e224 */ /* 0x010fc400078e0007 */
        /* <DEDUP_REMOVED lines=8> */
[----:B------:R-:W-:-:S03]  /*15270*/  PRMT R76, RZ, 0x7610, R76 ;  /* 0x00007610ff4c7816 */ /* 0x000fc6000000004c */
[----:B------:R-:W-:Y:S04]  /*15280*/  STS.U16 [R0+UR10+0x8480], R42 ;  /* 0x0084802a00007988 */ /* 0x000fe8000800040a */
[----:B------:R-:W-:Y:S04]  /*15290*/  STS.U16 [R0+UR10+0xc480], R53 ;  /* 0x00c4803500007988 */ /* 0x000fe8000800040a */
[----:B------:R-:W-:Y:S01]  /*152a0*/  STS.U16 [R0+UR10+0x8880], R55 ;  /* 0x0088803700007988 */ /* 0x000fe2000800040a */
[----:B------:R-:W-:-:S03]  /*152b0*/  PRMT R77, RZ, 0x7610, R77 ;  /* 0x00007610ff4d7816 */ /* 0x000fc6000000004d */
[----:B------:R-:W-:Y:S04]  /*152c0*/  STS.U16 [R0+UR10+0xc880], R54 ;  /* 0x00c8803600007988 */ /* 0x000fe8000800040a */
[----:B------:R-:W-:Y:S04]  /*152d0*/  STS.U16 [R0+UR10+0x8c80], R63 ;  /* 0x008c803f00007988 */ /* 0x000fe8000800040a */
[----:B------:R-:W-:Y:S04]  /*152e0*/  STS.U16 [R0+UR10+0xcc80], R62 ;  /* 0x00cc803e00007988 */ /* 0x000fe8000800040a */
[----:B------:R0:W3:Y:S04]  /*152f0*/  @!P6 LDG.E.U16 R76, desc[UR24][R10.64] ;  /* 0x000000180a4ce981 */ /* 0x0000e8000c1e1500 */
[----:B------:R1:W-:Y:S01]  /*15300*/  STS.U16 [R0+UR10+0x9080], R81 ;  /* 0x0090805100007988 */ /* 0x0003e2000800040a */
[----:B------:R-:W-:Y:S01]  /*15310*/  PRMT R13, RZ, 0x7610, R13 ;  /* 0x00007610ff0d7816 */ /* 0x000fe2000000000d */
[----:B0-----:R-:W-:-:S02]  /*15320*/  @!P6 IMAD.MOV.U32 R10, RZ, RZ, R8 ;  /* 0x000000ffff0ae224 */ /* 0x001fc400078e0008 */
[----:B------:R-:W-:Y:S01]  /*15330*/  @!P6 IMAD.MOV.U32 R11, RZ, RZ, R9 ;  /* 0x000000ffff0be224 */ /* 0x000fe200078e0009 */
[----:B-1----:R-:W3:Y:S04]  /*15340*/  LDL.LU R81, [R1+0xa58] ;  /* 0x000a580001517983 */ /* 0x002ee80000300800 */
[----:B------:R-:W3:Y:S04]  /*15350*/  LDL R9, [R1+0x494] ;  /* 0x0004940001097983 */ /* 0x000ee80000100800 */
[----:B------:R-:W3:Y:S04]  /*15360*/  LDL R8, [R1+0x498] ;  /* 0x0004980001087983 */ /* 0x000ee80000100800 */
[----:B------:R4:W3:Y:S04]  /*15370*/  @!P6 LDG.E.U16 R77, desc[UR24][R10.64] ;  /* 0x000000180a4de981 */ /* 0x0008e8000c1e1500 */
[----:B------:R0:W-:Y:S01]  /*15380*/  STS.U16 [R0+UR10+0xd080], R80 ;  /* 0x00d0805000007988 */ /* 0x0001e2000800040a */
[----:B----4-:R-:W-:-:S02]  /*15390*/  @!P6 IMAD.MOV.U32 R10, RZ, RZ, R6 ;  /* 0x000000ffff0ae224 */ /* 0x010fc400078e0006 */
[----:B------:R-:W-:Y:S01]  /*153a0*/  @!P6 IMAD.MOV.U32 R11, RZ, RZ, R7 ;  /* 0x000000ffff0be224 */ /* 0x000fe200078e0007 */
[----:B0-----:R-:W4:Y:S04]  /*153b0*/  LDL.LU R80, [R1+0xa54] ;  /* 0x000a540001507983 */ /* 0x001f280000300800 */
        /* <DEDUP_REMOVED lines=13> */
[----:B0-----:R-:W3:Y:S04]  /*15490*/  LDL.LU R83, [R1+0xa4c] ;  /* 0x000a4c0001537983 */ /* 0x001ee80000300800 */
[----:B------:R-:W3:Y:S01]  /*154a0*/  LDL.LU R62, [R1+0x428] ;  /* 0x00042800013e7983 */ /* 0x000ee20000300800 */
[----:B------:R-:W-:-:S03]  /*154b0*/  PRMT R24, RZ, 0x7610, R24 ;  /* 0x00007610ff187816 */ /* 0x000fc60000000018 */
[----:B------:R0:W-:Y:S04]  /*154c0*/  STS.U16 [R0+UR10+0x9880], R82 ;  /* 0x0098805200007988 */ /* 0x0001e8000800040a */
[----:B------:R0:W-:Y:S01]  /*154d0*/  STS.U16 [R0+UR10+0xd880], R85 ;  /* 0x00d8805500007988 */ /* 0x0001e2000800040a */
[----:B-1----:R-:W-:-:S03]  /*154e0*/  @!P6 IMAD.MOV.U32 R11, RZ, RZ, R9 ;  /* 0x000000ffff0be224 */ /* 0x002fc600078e0009 */
[----:B------:R-:W3:Y:S01]  /*154f0*/  LDL R9, [R1+0x4f4] ;  /* 0x0004f40001097983 */ /* 0x000ee20000100800 */
[----:B------:R-:W-:-:S03]  /*15500*/  @!P6 IMAD.MOV.U32 R10, RZ, RZ, R8 ;  /* 0x000000ffff0ae224 */ /* 0x000fc600078e0008 */
[----:B------:R-:W3:Y:S04]  /*15510*/  LDL R8, [R1+0x4f8] ;  /* 0x0004f80001087983 */ /* 0x000ee80000100800 */
[----:B------:R4:W3:Y:S04]  /*15520*/  @!P6 LDG.E.U16 R15, desc[UR24][R10.64] ;  /* 0x000000180a0fe981 */ /* 0x0008e8000c1e1500 */
[----:B0-----:R-:W3:Y:S04]  /*15530*/  LDL.LU R82, [R1+0xa48] ;  /* 0x000a480001527983 */ /* 0x001ee80000300800 */
[----:B------:R-:W3:Y:S01]  /*15540*/  LDL.LU R42, [R1+0x42c] ;  /* 0x00042c00012a7983 */ /* 0x000ee20000300800 */
[----:B----4-:R-:W-:-:S03]  /*15550*/  @!P6 IMAD.MOV.U32 R11, RZ, RZ, R7 ;  /* 0x000000ffff0be224 */ /* 0x010fc600078e0007 */
[----:B------:R-:W4:Y:S01]  /*15560*/  LDL R7, [R1+0x514] ;  /* 0x0005140001077983 */ /* 0x000f220000100800 */
[----:B------:R-:W-:-:S03]  /*15570*/  @!P6 IMAD.MOV.U32 R10, RZ, RZ, R6 ;  /* 0x000000ffff0ae224 */ /* 0x000fc600078e0006 */
[----:B------:R-:W4:Y:S04]  /*15580*/  LDL R6, [R1+0x518] ;  /* 0x0005180001067983 */ /* 0x000f280000100800 */
[----:B------:R2:W4:Y:S04]  /*15590*/  @!P6 LDG.E.U16 R24, desc[UR24][R10.64] ;  /* 0x000000180a18e981 */ /* 0x000528000c1e1500 */
[----:B------:R-:W4:Y:S01]  /*155a0*/  LDL.LU R85, [R1+0xa44] ;  /* 0x000a440001557983 */ /* 0x000f220000300800 */
[----:B--2---:R-:W-:-:S03]  /*155b0*/  @!P6 IMAD.MOV.U32 R10, RZ, RZ, R4 ;  /* 0x000000ffff0ae224 */ /* 0x004fc600078e0004 */
[----:B------:R-:W2:Y:S01]  /*155c0*/  LDL R4, [R1+0x538] ;  /* 0x0005380001047983 */ /* 0x000ea20000100800 */
[----:B---3--:R-:W-:-:S03]  /*155d0*/  @!P6 IMAD.MOV.U32 R11, RZ, RZ, R5 ;  /* 0x000000ffff0be224 */ /* 0x008fc600078e0005 */
[----:B------:R-:W3:Y:S01]  /*155e0*/  LDL R5, [R1+0x534] ;  /* 0x0005340001057983 */ /* 0x000ee20000100800 */
[----:B------:R-:W-:-:S03]  /*155f0*/  PRMT R26, RZ, 0x7610, R26 ;  /* 0x00007610ff1a7816 */ /* 0x000fc6000000001a */
[----:B------:R-:W3:Y:S01]  /*15600*/  LDL.LU R53, [R1+0x430] ;  /* 0x0004300001357983 */ /* 0x000ee20000300800 */
[----:B------:R-:W-:-:S03]  /*15610*/  PRMT R25, RZ, 0x7610, R25 ;  /* 0x00007610ff197816 */ /* 0x000fc60000000019 */
[----:B------:R0:W-:Y:S04]  /*15620*/  STS.U16 [R0+UR10+0x9c80], R84 ;  /* 0x009c805400007988 */ /* 0x0001e8000800040a */
[----:B------:R1:W-:Y:S01]  /*15630*/  STS.U16 [R0+UR10+0xdc80], R90 ;  /* 0x00dc805a00007988 */ /* 0x0003e2000800040a */
[----:B------:R-:W-:-:S03]  /*15640*/  PRMT R27, RZ, 0x7610, R27 ;  /* 0x00007610ff1b7816 */ /* 0x000fc6000000001b */
[----:B------:R4:W3:Y:S04]  /*15650*/  @!P6 LDG.E.U16 R25, desc[UR24][R10.64] ;  /* 0x000000180a19e981 */ /* 0x0008e8000c1e1500 */
[----:B0-----:R-:W3:Y:S04]  /*15660*/  LDL.LU R84, [R1+0xa40] ;  /* 0x000a400001547983 */ /* 0x001ee80000300800 */
[----:B------:R-:W3:Y:S04]  /*15670*/  LDL.LU R55, [R1+0x434] ;  /* 0x0004340001377983 */ /* 0x000ee80000300800 */
[----:B-1----:R-:W3:Y:S04]  /*15680*/  LDL.LU R90, [R1+0xa3c] ;  /* 0x000a3c00015a7983 */ /* 0x002ee80000300800 */
[----:B------:R-:W3:Y:S04]  /*15690*/  @!P6 LDG.E.U16 R26, desc[UR24][R8.64] ;  /* 0x00000018081ae981 */ /* 0x000ee8000c1e1500 */
[----:B------:R-:W3:Y:S04]  /*156a0*/  LDL R9, [R1+0x554] ;  /* 0x0005540001097983 */ /* 0x000ee80000100800 */
[----:B------:R-:W3:Y:S04]  /*156b0*/  LDL R8, [R1+0x558] ;  /* 0x0005580001087983 */ /* 0x000ee80000100800 */
        /* <DEDUP_REMOVED lines=11> */
[----:B------:R-:W-:Y:S02]  /*15770*/  PRMT R60, RZ, 0x7610, R60 ;  /* 0x00007610ff3c7816 */ /* 0x000fe4000000003c */
[----:B------:R-:W-:Y:S02]  /*15780*/  PRMT R37, RZ, 0x7610, R37 ;  /* 0x00007610ff257816 */ /* 0x000fe40000000025 */
[----:B------:R-:W-:Y:S02]  /*15790*/  LOP3.LUT R0, R2, 0x20, RZ, 0x3c, !PT ;  /* 0x0000002002007812 */ /* 0x000fe400078e3cff */
[----:B------:R0:W3:Y:S01]  /*157a0*/  @!P6 LDG.E.U16 R60, desc[UR24][R16.64] ;  /* 0x00000018103ce981 */ /* 0x0000e2000c1e1500 */
[----:B------:R-:W-:Y:S02]  /*157b0*/  PRMT R36, RZ, 0x7610, R36 ;  /* 0x00007610ff247816 */ /* 0x000fe40000000024 */
[----:B------:R-:W-:Y:S01]  /*157c0*/  PRMT R38, RZ, 0x7610, R38 ;  /* 0x00007610ff267816 */ /* 0x000fe20000000026 */
[----:B------:R1:W-:Y:S04]  /*157d0*/  STS.U16 [R0+UR10+0x8100], R62 ;  /* 0x0081003e00007988 */ /* 0x0003e8000800040a */
[----:B------:R-:W3:Y:S04]  /*157e0*/  @!P6 LDG.E.U16 R36, desc[UR24][R10.64] ;  /* 0x000000180a24e981 */ /* 0x000ee8000c1e1500 */
[----:B-1----:R-:W3:Y:S04]  /*157f0*/  LDL.LU R62, [R1+0x444] ;  /* 0x00044400013e7983 */ /* 0x002ee80000300800 */
[----:B------:R-:W3:Y:S04]  /*15800*/  LDL R11, [R1+0x5b4] ;  /* 0x0005b400010b7983 */ /* 0x000ee80000100800 */
[----:B------:R-:W3:Y:S04]  /*15810*/  LDL R10, [R1+0x5b8] ;  /* 0x0005b800010a7983 */ /* 0x000ee80000100800 */
[----:B------:R-:W-:Y:S04]  /*15820*/  STS.U16 [R0+UR10+0xc100], R42 ;  /* 0x00c1002a00007988 */ /* 0x000fe8000800040a */
[----:B------:R-:W-:Y:S04]  /*15830*/  STS.U16 [R0+UR10+0x8500], R53 ;  /* 0x0085003500007988 */ /* 0x000fe8000800040a */
[----:B------:R-:W-:Y:S01]  /*15840*/  STS.U16 [R0+UR10+0xc500], R55 ;  /* 0x00c5003700007988 */ /* 0x000fe2000800040a */
[----:B0-----:R-:W-:-:S03]  /*15850*/  @!P6 IMAD.MOV.U32 R17, RZ, RZ, R9 ;  /* 0x000000ffff11e224 */ /* 0x001fc600078e0009 */
[----:B------:R-:W3:Y:S01]  /*15860*/  LDL R9, [R1+0x5d4] ;  /* 0x0005d40001097983 */ /* 0x000ee20000100800 */
[----:B------:R-:W-:-:S03]  /*15870*/  @!P6 IMAD.MOV.U32 R16, RZ, RZ, R8 ;  /* 0x000000ffff10e224 */ /* 0x000fc600078e0008 */
[----:B------:R-:W3:Y:S04]  /*15880*/  LDL R8, [R1+0x5d8] ;  /* 0x0005d80001087983 */ /* 0x000ee80000100800 */
[----:B------:R4:W3:Y:S02]  /*15890*/  @!P6 LDG.E.U16 R37, desc[UR24][R16.64] ;  /* 0x000000181025e981 */ /* 0x0008e4000c1e1500 */
[----:B----4-:R-:W-:Y:S02]  /*158a0*/  @!P6 IMAD.MOV.U32 R16, RZ, RZ, R6 ;  /* 0x000000ffff10e224 */ /* 0x010fe400078e0006 */
[----:B------:R-:W-:Y:S01]  /*158b0*/  @!P6 IMAD.MOV.U32 R17, RZ, RZ, R7 ;  /* 0x000000ffff11e224 */ /* 0x000fe200078e0007 */
[----:B------:R-:W4:Y:S04]  /*158c0*/  LDL R6, [R1+0x5f8] ;  /* 0x0005f80001067983 */ /* 0x000f280000100800 */
[----:B------:R2:W4:Y:S04]  /*158d0*/  @!P6 LDG.E.U16 R38, desc[UR24][R16.64] ;  /* 0x000000181026e981 */ /* 0x000528000c1e1500 */
[----:B------:R-:W4:Y:S04]  /*158e0*/  LDL R7, [R1+0x5f4] ;  /* 0x0005f40001077983 */ /* 0x000f280000100800 */
[----:B------:R0:W-:Y:S01]  /*158f0*/  STS.U16 [R0+UR10+0x8900], R90 ;  /* 0x0089005a00007988 */ /* 0x0001e2000800040a */
[----:B--2---:R-:W-:-:S03]  /*15900*/  @!P6 IMAD.MOV.U32 R16, RZ, RZ, R4 ;  /* 0x000000ffff10e224 */ /* 0x004fc600078e0004 */
[----:B------:R-:W2:Y:S01]  /*15910*/  LDL R4, [R1+0x618] ;  /* 0x0006180001047983 */ /* 0x000ea20000100800 */
[----:B---3--:R-:W-:-:S03]  /*15920*/  @!P6 IMAD.MOV.U32 R17, RZ, RZ, R5 ;  /* 0x000000ffff11e224 */ /* 0x008fc600078e0005 */
[----:B------:R-:W3:Y:S04]  /*15930*/  LDL R5, [R1+0x614] ;  /* 0x0006140001057983 */ /* 0x000ee80000100800 */
[----:B0-----:R-:W3:Y:S01]  /*15940*/  LDL.LU R90, [R1+0xa38] ;  /* 0x000a3800015a7983 */ /* 0x001ee20000300800 */
[----:B------:R-:W-:Y:S02]  /*15950*/  PRMT R48, RZ, 0x7610, R48 ;  /* 0x00007610ff307816 */ /* 0x000fe40000000030 */
[----:B------:R-:W-:Y:S02]  /*15960*/  PRMT R49, RZ, 0x7610, R49 ;  /* 0x00007610ff317816 */ /* 0x000fe40000000031 */
[----:B------:R-:W-:-:S06]  /*15970*/  PRMT R39, RZ, 0x7610, R39 ;  /* 0x00007610ff277816 */ /* 0x000fcc0000000027 */
[----:B------:R-:W3:Y:S04]  /*15980*/  @!P6 LDG.E.U16 R39, desc[UR24][R16.64] ;  /* 0x000000181027e981 */ /* 0x000ee8000c1e1500 */
[----:B------:R0:W3:Y:S02]  /*15990*/  @!P6 LDG.E.U16 R48, desc[UR24][R10.64] ;  /* 0x000000180a30e981 */ /* 0x0000e4000c1e1500 */
[----:B0-----:R-:W-:Y:S02]  /*159a0*/  @!P6 IMAD.MOV.U32 R11, RZ, RZ, R9 ;  /* 0x000000ffff0be224 */ /* 0x001fe400078e0009 */
[----:B------:R-:W3:Y:S01]  /*159b0*/  LDL R9, [R1+0x634] ;  /* 0x0006340001097983 */ /* 0x000ee20000100800 */
[----:B------:R-:W-:-:S03]  /*159c0*/  @!P6 IMAD.MOV.U32 R10, RZ, RZ, R8 ;  /* 0x000000ffff0ae224 */ /* 0x000fc600078e0008 */
[----:B------:R-:W3:Y:S04]  /*159d0*/  LDL R8, [R1+0x638] ;  /* 0x0006380001087983 */ /* 0x000ee80000100800 */
[----:B------:R4:W3:Y:S02]  /*159e0*/  @!P6 LDG.E.U16 R49, desc[UR24][R10.64] ;  /* 0x000000180a31e981 */ /* 0x0008e4000c1e1500 */
[----:B----4-:R-:W-:Y:S02]  /*159f0*/  @!P6 IMAD.MOV.U32 R10, RZ, RZ, R6 ;  /* 0x000000ffff0ae224 */ /* 0x010fe400078e0006 */
[----:B------:R-:W4:Y:S01]  /*15a00*/  LDL R6, [R1+0x654] ;  /* 0x0006540001067983 */ /* 0x000f220000100800 */
[----:B------:R-:W-:-:S03]  /*15a10*/  @!P6 IMAD.MOV.U32 R11, RZ, RZ, R7 ;  /* 0x000000ffff0be224 */ /* 0x000fc600078e0007 */
[----:B------:R-:W4:Y:S01]  /*15a20*/  LDL R7, [R1+0x45c] ;  /* 0x00045c0001077983 */ /* 0x000f220000100800 */
[----:B--2---:R-:W-:-:S03]  /*15a30*/  @!P6 IMAD.MOV.U32 R16, RZ, RZ, R4 ;  /* 0x000000ffff10e224 */ /* 0x004fc600078e0004 */
[----:B------:R-:W2:Y:S01]  /*15a40*/  LDL R4, [R1+0x4a0] ;  /* 0x0004a00001047983 */ /* 0x000ea20000100800 */
[----:B---3--:R-:W-:Y:S01]  /*15a50*/  PRMT R90, RZ, 0x7610, R90 ;  /* 0x00007610ff5a7816 */ /* 0x008fe2000000005a */
[----:B------:R-:W-:Y:S02]  /*15a60*/  @!P6 IMAD.MOV.U32 R17, RZ, RZ, R5 ;  /* 0x000000ffff11e224 */ /* 0x000fe400078e0005 */
[----:B------:R-:W3:Y:S04]  /*15a70*/  LDL R5, [R1+0x49c] ;  /* 0x00049c0001057983 */ /* 0x000ee80000100800 */
[----:B------:R-:W2:Y:S04]  /*15a80*/  @!P6 LDG.E.U16 R90, desc[UR24][R10.64] ;  /* 0x000000180a5ae981 */ /* 0x000ea8000c1e1500 */
[----:B------:R-:W2:Y:S04]  /*15a90*/  LDL R11, [R1+0x47c] ;  /* 0x00047c00010b7983 */ /* 0x000ea80000100800 */
[----:B------:R-:W2:Y:S01]  /*15aa0*/  LDL R10, [R1+0x480] ;  /* 0x00048000010a7983 */ /* 0x000ea20000100800 */
[----:B------:R-:W-:-:S02]  /*15ab0*/  PRMT R50, RZ, 0x7610, R50 ;  /* 0x00007610ff327816 */ /* 0x000fc40000000032 */
[----:B------:R-:W-:Y:S01]  /*15ac0*/  PRMT R51, RZ, 0x7610, R51 ;  /* 0x00007610ff337816 */ /* 0x000fe20000000033 */
[----:B------:R-:W-:Y:S04]  /*15ad0*/  STS.U16 [R0+UR10+0xc900], R54 ;  /* 0x00c9003600007988 */ /* 0x000fe8000800040a */
[----:B------:R0:W3:Y:S04]  /*15ae0*/  @!P6 LDG.E.U16 R50, desc[UR24][R16.64] ;  /* 0x000000181032e981 */ /* 0x0000e8000c1e1500 */
[----:B------:R-:W-:Y:S01]  /*15af0*/  STS.U16 [R0+UR10+0x8d00], R63 ;  /* 0x008d003f00007988 */ /* 0x000fe2000800040a */
[----:B------:R-:W-:-:S03]  /*15b00*/  PRMT R78, RZ, 0x7610, R78 ;  /* 0x00007610ff4e7816 */ /* 0x000fc6000000004e */
[----:B------:R-:W-:Y:S04]  /*15b10*/  STS.U16 [R0+UR10+0xcd00], R62 ;  /* 0x00cd003e00007988 */ /* 0x000fe8000800040a */
[----:B------:R1:W-:Y:S04]  /*15b20*/  STS.U16 [R0+UR10+0x9100], R91 ;  /* 0x0091005b00007988 */ /* 0x0003e8000800040a */
[----:B------:R0:W-:Y:S04]  /*15b30*/  STS.U16 [R0+UR10+0xd100], R93 ;  /* 0x00d1005d00007988 */ /* 0x0001e8000800040a */
[----:B-1----:R-:W3:Y:S01]  /*15b40*/  LDL.LU R91, [R1+0xa34] ;  /* 0x000a3400015b7983 */ /* 0x002ee20000300800 */
[----:B0-----:R-:W-:-:S03]  /*15b50*/  @!P6 IMAD.MOV.U32 R17, RZ, RZ, R9 ;  /* 0x000000ffff11e224 */ /* 0x001fc600078e0009 */
[----:B------:R-:W3:Y:S01]  /*15b60*/  LDL R9, [R1+0x4bc] ;  /* 0x0004bc0001097983 */ /* 0x000ee20000100800 */
[----:B------:R-:W-:-:S03]  /*15b70*/  @!P6 IMAD.MOV.U32 R16, RZ, RZ, R8 ;  /* 0x000000ffff10e224 */ /* 0x000fc600078e0008 */
[----:B------:R-:W3:Y:S04]  /*15b80*/  LDL R8, [R1+0x4c0] ;  /* 0x0004c00001087983 */ /* 0x000ee80000100800 */
[----:B------:R4:W3:Y:S04]  /*15b90*/  @!P6 LDG.E.U16 R51, desc[UR24][R16.64] ;  /* 0x000000181033e981 */ /* 0x0008e8000c1e1500 */
[----:B------:R-:W3:Y:S01]  /*15ba0*/  LDL.LU R93, [R1+0xa30] ;  /* 0x000a3000015d7983 */ /* 0x000ee20000300800 */
[----:B----4-:R-:W-:-:S03]  /*15bb0*/  @!P6 IMAD.MOV.U32 R16, RZ, RZ, R6 ;  /* 0x000000ffff10e224 */ /* 0x010fc600078e0006 */
[----:B------:R-:W4:Y:S01]  /*15bc0*/  LDL R6, [R1+0x4e0] ;  /* 0x0004e00001067983 */ /* 0x000f220000100800 */
[----:B------:R-:W-:-:S03]  /*15bd0*/  @!P6 IMAD.MOV.U32 R17, RZ, RZ, R7 ;  /* 0x000000ffff11e224 */ /* 0x000fc600078e0007 */
[----:B------:R-:W4:Y:S04]  /*15be0*/  LDL R7, [R1+0x4dc] ;  /* 0x0004dc0001077983 */ /* 0x000f280000100800 */
[----:B------:R0:W-:Y:S04]  /*15bf0*/  STS.U16 [R0+UR10+0x9500], R92 ;  /* 0x0095005c00007988 */ /* 0x0001e8000800040a */
[----:B------:R1:W-:Y:S04]  /*15c00*/  STS.U16 [R0+UR10+0xd500], R86 ;  /* 0x00d5005600007988 */ /* 0x0003e8000800040a */
[----:B0-----:R-:W4:Y:S04]  /*15c10*/  LDL.LU R92, [R1+0xa2c] ;  /* 0x000a2c00015c7983 */ /* 0x001f280000300800 */
[----:B-1----:R-:W4:Y:S04]  /*15c20*/  LDL.LU R86, [R1+0xa28] ;  /* 0x000a280001567983 */ /* 0x002f280000300800 */
[----:B--2---:R0:W2:Y:S02]  /*15c30*/  @!P6 LDG.E.U16 R78, desc[UR24][R10.64] ;  /* 0x000000180a4ee981 */ /* 0x0040a4000c1e1500 */
[----:B0-----:R-:W-:-:S02]  /*15c40*/  @!P6 IMAD.MOV.U32 R10, RZ, RZ, R4 ;  /* 0x000000ffff0ae224 */ /* 0x001fc400078e0004 */
[----:B---3--:R-:W-:Y:S01]  /*15c50*/  @!P6 IMAD.MOV.U32 R11, RZ, RZ, R5 ;  /* 0x000000ffff0be224 */ /* 0x008fe200078e0005 */
[----:B------:R-:W3:Y:S04]  /*15c60*/  LDL R4, [R1+0x500] ;  /* 0x0005000001047983 */ /* 0x000ee80000100800 */
[----:B------:R-:W3:Y:S01]  /*15c70*/  LDL R5, [R1+0x4fc] ;  /* 0x0004fc0001057983 */ /* 0x000ee20000100800 */
[----:B------:R-:W-:Y:S02]  /*15c80*/  PRMT R79, RZ, 0x7610, R79 ;  /* 0x00007610ff4f7816 */ /* 0x000fe4000000004f */
[----:B------:R-:W-:Y:S01]  /*15c90*/  PRMT R61, RZ, 0x7610, R61 ;  /* 0x00007610ff3d7816 */ /* 0x000fe2000000003d */
[----:B------:R0:W-:Y:S01]  /*15ca0*/  STS.U16 [R0+UR10+0x9900], R87 ;  /* 0x0099005700007988 */ /* 0x0001e2000800040a */
[----:B------:R-:W-:-:S03]  /*15cb0*/  PRMT R80, RZ, 0x7610, R80 ;  /* 0x00007610ff507816 */ /* 0x000fc60000000050 */
[----:B------:R-:W2:Y:S04]  /*15cc0*/  @!P6 LDG.E.U16 R79, desc[UR24][R10.64] ;  /* 0x000000180a4fe981 */ /* 0x000ea8000c1e1500 */
[----:B------:R1:W-:Y:S04]  /*15cd0*/  STS.U16 [R0+UR10+0xd900], R88 ;  /* 0x00d9005800007988 */ /* 0x0003e8000800040a */
[----:B0-----:R-:W2:Y:S04]  /*15ce0*/  LDL.LU R87, [R1+0xa24] ;  /* 0x000a240001577983 */ /* 0x001ea80000300800 */
[----:B------:R-:W2:Y:S04]  /*15cf0*/  LDL R11, [R1+0x51c] ;  /* 0x00051c00010b7983 */ /* 0x000ea80000100800 */
[----:B------:R-:W2:Y:S01]  /*15d00*/  LDL R10, [R1+0x520] ;  /* 0x00052000010a7983 */ /* 0x000ea20000100800 */
[----:B------:R-:W-:-:S03]  /*15d10*/  PRMT R82, RZ, 0x7610, R82 ;  /* 0x00007610ff527816 */ /* 0x000fc60000000052 */
[----:B-1----:R-:W2:Y:S04]  /*15d20*/  LDL.LU R88, [R1+0xa20] ;  /* 0x000a200001587983 */ /* 0x002ea80000300800 */
[----:B------:R4:W2:Y:S04]  /*15d30*/  @!P6 LDG.E.U16 R61, desc[UR24][R16.64] ;  /* 0x00000018103de981 */ /* 0x0008a8000c1e1500 */
[----:B------:R-:W2:Y:S01]  /*15d40*/  @!P6 LDG.E.U16 R80, desc[UR24][R8.64] ;  /* 0x000000180850e981 */ /* 0x000ea2000c1e1500 */
[----:B----4-:R-:W-:-:S03]  /*15d50*/  @!P6 IMAD.MOV.U32 R16, RZ, RZ, R6 ;  /* 0x000000ffff10e224 */ /* 0x010fc600078e0006 */
[----:B------:R-:W4:Y:S01]  /*15d60*/  LDL R6, [R1+0x560] ;  /* 0x0005600001067983 */ /* 0x000f220000100800 */
[----:B------:R-:W-:-:S03]  /*15d70*/  @!P6 IMAD.MOV.U32 R17, RZ, RZ, R7 ;  /* 0x000000ffff11e224 */ /* 0x000fc600078e0007 */
[----:B------:R-:W4:Y:S04]  /*15d80*/  LDL R9, [R1+0x53c] ;  /* 0x00053c0001097983 */ /* 0x000f280000100800 */
[----:B------:R-:W4:Y:S04]  /*15d90*/  LDL R8, [R1+0x540] ;  /* 0x0005400001087983 */ /* 0x000f280000100800 */
[----:B------:R-:W4:Y:S04]  /*15da0*/  LDL R7, [R1+0x55c] ;  /* 0x00055c0001077983 */ /* 0x000f280000100800 */
[----:B------:R0:W-:Y:S04]  /*15db0*/  STS.U16 [R0+UR10+0x9d00], R89 ;  /* 0x009d005900007988 */ /* 0x0001e8000800040a */
[----:B0-----:R-:W4:Y:S04]  /*15dc0*/  LDL.LU R89, [R1+0xa1c] ;  /* 0x000a1c0001597983 */ /* 0x001f280000300800 */
[----:B---3--:R-:W3:Y:S04]  /*15dd0*/  @!P6 LDG.E.U16 R82, desc[UR24][R4.64] ;  /* 0x000000180452e981 */ /* 0x008ee8000c1e1500 */
[----:B------:R-:W3:Y:S04]  /*15de0*/  LDL R5, [R1+0x57c] ;  /* 0x00057c0001057983 */ /* 0x000ee80000100800 */
[----:B------:R-:W3:Y:S01]  /*15df0*/  LDL R4, [R1+0x580] ;  /* 0x0005800001047983 */ /* 0x000ee20000100800 */
[----:B------:R-:W-:-:S03]  /*15e00*/  PRMT R84, RZ, 0x7610, R84 ;  /* 0x00007610ff547816 */ /* 0x000fc60000000054 */
[----:B------:R0:W-:Y:S01]  /*15e10*/  STS.U16 [R0+UR10+0xdd00], R65 ;  /* 0x00dd004100007988 */ /* 0x0001e2000800040a */
[----:B------:R-:W-:Y:S02]  /*15e20*/  PRMT R85, RZ, 0x7610, R85 ;  /* 0x00007610ff557816 */ /* 0x000fe40000000055 */
[----:B0-----:R-:W-:-:S05]  /*15e30*/  LOP3.LUT R0, R2, 0x30, RZ, 0x3c, !PT ;  /* 0x0000003002007812 */ /* 0x001fca00078e3cff */
[----:B--2---:R0:W-:Y:S04]  /*15e40*/  STS.U16 [R0+UR10+0x8180], R88 ;  /* 0x0081805800007988 */ /* 0x0041e8000800040a */
[----:B------:R1:W-:Y:S04]  /*15e50*/  STS.U16 [R0+UR10+0xc180], R87 ;  /* 0x00c1805700007988 */ /* 0x0003e8000800040a */
[----:B0-----:R-:W2:Y:S04]  /*15e60*/  LDL.LU R88, [R1+0xa18] ;  /* 0x000a180001587983 */ /* 0x001ea80000300800 */
[----:B-1----:R-:W2:Y:S04]  /*15e70*/  LDL.LU R87, [R1+0xa14] ;  /* 0x000a140001577983 */ /* 0x002ea80000300800 */
[----:B----4-:R0:W4:Y:S04]  /*15e80*/  @!P6 LDG.E.U16 R84, desc[UR24][R8.64] ;  /* 0x000000180854e981 */ /* 0x010128000c1e1500 */
[----:B------:R1:W-:Y:S01]  /*15e90*/  STS.U16 [R0+UR10+0x8580], R86 ;  /* 0x0085805600007988 */ /* 0x0003e2000800040a */
[----:B0-----:R-:W-:-:S02]  /*15ea0*/  @!P6 IMAD.MOV.U32 R8, RZ, RZ, R6 ;  /* 0x000000ffff08e224 */ /* 0x001fc400078e0006 */
[----:B------:R-:W-:Y:S01]  /*15eb0*/  @!P6 IMAD.MOV.U32 R9, RZ, RZ, R7 ;  /* 0x000000ffff09e224 */ /* 0x000fe200078e0007 */
[----:B------:R-:W4:Y:S04]  /*15ec0*/  LDL R6, [R1+0x5a0] ;  /* 0x0005a00001067983 */ /* 0x000f280000100800 */
[----:B------:R-:W4:Y:S04]  /*15ed0*/  LDL R7, [R1+0x59c] ;  /* 0x00059c0001077983 */ /* 0x000f280000100800 */
[----:B------:R3:W4:Y:S04]  /*15ee0*/  @!P6 LDG.E.U16 R85, desc[UR24][R8.64] ;  /* 0x000000180855e981 */ /* 0x000728000c1e1500 */
[----:B-1----:R-:W4:Y:S04]  /*15ef0*/  LDL.LU R86, [R1+0xa10] ;  /* 0x000a100001567983 */ /* 0x002f280000300800 */
[----:B------:R-:W4:Y:S01]  /*15f00*/  LDL.LU R42, [R1+0x674] ;  /* 0x00067400012a7983 */ /* 0x000f220000300800 */
[----:B---3--:R-:W-:-:S03]  /*15f10*/  @!P6 IMAD.MOV.U32 R9, RZ, RZ, R5 ;  /* 0x000000ffff09e224 */ /* 0x008fc600078e0005 */
[----:B------:R-:W3:Y:S01]  /*15f20*/  LDL R5, [R1+0x5bc] ;  /* 0x0005bc0001057983 */ /* 0x000ee20000100800 */
[----:B------:R-:W-:-:S03]  /*15f30*/  @!P6 IMAD.MOV.U32 R8, RZ, RZ, R4 ;  /* 0x000000ffff08e224 */ /* 0x000fc600078e0004 */
[----:B------:R-:W3:Y:S01]  /*15f40*/  LDL R4, [R1+0x5c0] ;  /* 0x0005c00001047983 */ /* 0x000ee20000100800 */
[----:B------:R-:W-:Y:S02]  /*15f50*/  PRMT R81, RZ, 0x7610, R81 ;  /* 0x00007610ff517816 */ /* 0x000fe40000000051 */
[----:B------:R-:W-:Y:S01]  /*15f60*/  PRMT R83, RZ, 0x7610, R83 ;  /* 0x00007610ff537816 */ /* 0x000fe20000000053 */
[----:B------:R-:W3:Y:S04]  /*15f70*/  LDL.LU R53, [R1+0x678] ;  /* 0x0006780001357983 */ /* 0x000ee80000300800 */
[----:B------:R-:W3:Y:S01]  /*15f80*/  @!P6 LDG.E.U16 R81, desc[UR24][R16.64] ;  /* 0x000000181051e981 */ /* 0x000ee2000c1e1500 */
[----:B------:R-:W-:-:S03]  /*15f90*/  PRMT R89, RZ, 0x7610, R89 ;  /* 0x00007610ff597816 */ /* 0x000fc60000000059 */
[----:B------:R0:W-:Y:S04]  /*15fa0*/  STS.U16 [R0+UR10+0xc580], R92 ;  /* 0x00c5805c00007988 */ /* 0x0001e8000800040a */
[----:B------:R-:W3:Y:S04]  /*15fb0*/  @!P6 LDG.E.U16 R83, desc[UR24][R10.64] ;  /* 0x000000180a53e981 */ /* 0x000ee8000c1e1500 */
[----:B------:R-:W3:Y:S04]  /*15fc0*/  LDL R17, [R1+0x5dc] ;  /* 0x0005dc0001117983 */ /* 0x000ee80000100800 */
[----:B------:R-:W3:Y:S01]  /*15fd0*/  LDL R16, [R1+0x5e0] ;  /* 0x0005e00001107983 */ /* 0x000ee20000100800 */
[----:B--2---:R-:W-:-:S03]  /*15fe0*/  PRMT R88, RZ, 0x7610, R88 ;  /* 0x00007610ff587816 */ /* 0x004fc60000000058 */
[----:B------:R-:W2:Y:S04]  /*15ff0*/  LDL.LU R55, [R1+0x67c] ;  /* 0x00067c0001377983 */ /* 0x000ea80000300800 */
[----:B0-----:R-:W2:Y:S04]  /*16000*/  LDL.LU R92, [R1+0xa0c] ;  /* 0x000a0c00015c7983 */ /* 0x001ea80000300800 */
[----:B------:R-:W2:Y:S04]  /*16010*/  LDL.LU R54, [R1+0x6a4] ;  /* 0x0006a40001367983 */ /* 0x000ea80000300800 */
[----:B------:R-:W2:Y:S04]  /*16020*/  LDL.LU R63, [R1+0x6a0] ;  /* 0x0006a000013f7983 */ /* 0x000ea80000300800 */
[----:B------:R-:W2:Y:S04]  /*16030*/  LDL.LU R62, [R1+0x418] ;  /* 0x00041800013e7983 */ /* 0x000ea80000300800 */
[----:B------:R-:W2:Y:S04]  /*16040*/  @!P6 LDG.E.U16 R88, desc[UR24][R8.64] ;  /* 0x000000180858e981 */ /* 0x000ea8000c1e1500 */
[----:B------:R-:W2:Y:S04]  /*16050*/  LDL.LU R65, [R1+0x414] ;  /* 0x0004140001417983 */ /* 0x000ea80000300800 */
[----:B------:R-:W2:Y:S04]  /*16060*/  LDL R11, [R1+0x5fc] ;  /* 0x0005fc00010b7983 */ /* 0x000ea80000100800 */
[----:B------:R-:W2:Y:S04]  /*16070*/  LDL R10, [R1+0x600] ;  /* 0x00060000010a7983 */ /* 0x000ea80000100800 */
[----:B------:R-:W2:Y:S04]  /*16080*/  LDL R9, [R1+0x61c] ;  /* 0x00061c0001097983 */ /* 0x000ea80000100800 */
[----:B------:R-:W2:Y:S04]  /*16090*/  LDL R8, [R1+0x620] ;  /* 0x0006200001087983 */ /* 0x000ea80000100800 */
[----:B------:R0:W-:Y:S04]  /*160a0*/  STS.U16 [R0+UR10+0x8980], R93 ;  /* 0x0089805d00007988 */ /* 0x0001e8000800040a */
[----:B----4-:R-:W4:Y:S04]  /*160b0*/  @!P6 LDG.E.U16 R89, desc[UR24][R6.64] ;  /* 0x000000180659e981 */ /* 0x010f28000c1e1500 */
[----:B0-----:R-:W4:Y:S04]  /*160c0*/  LDL.LU R93, [R1+0xa08] ;  /* 0x000a0800015d7983 */ /* 0x001f280000300800 */
[----:B------:R-:W4:Y:S04]  /*160d0*/  LDL R7, [R1+0x63c] ;  /* 0x00063c0001077983 */ /* 0x000f280000100800 */
[----:B------:R-:W4:Y:S04]  /*160e0*/  LDL R6, [R1+0x640] ;  /* 0x0006400001067983 */ /* 0x000f280000100800 */
[----:B------:R0:W-:Y:S04]  /*160f0*/  STS.U16 [R0+UR10+0xc980], R91 ;  /* 0x00c9805b00007988 */ /* 0x0001e8000800040a */
[----:B------:R1:W-:Y:S01]  /*16100*/  STS.U16 [R0+UR10+0x8d80], R3 ;  /* 0x008d800300007988 */ /* 0x0003e2000800040a */
[----:B---3--:R-:W-:-:S03]  /*16110*/  @!P6 IMAD.MOV.U32 R19, RZ, RZ, R5 ;  /* 0x000000ffff13e224 */ /* 0x008fc600078e0005 */
[----:B------:R-:W3:Y:S01]  /*16120*/  LDL R5, [R1+0x458] ;  /* 0x0004580001057983 */ /* 0x000ee20000100800 */
[----:B------:R-:W-:-:S03]  /*16130*/  @!P6 IMAD.MOV.U32 R18, RZ, RZ, R4 ;  /* 0x000000ffff12e224 */ /* 0x000fc600078e0004 */
[----:B------:R-:W3:Y:S04]  /*16140*/  LDL R4, [R1+0x460] ;  /* 0x0004600001047983 */ /* 0x000ee80000100800 */
[----:B0-----:R-:W3:Y:S04]  /*16150*/  LDL.LU R91, [R1+0xa04] ;  /* 0x000a0400015b7983 */ /* 0x001ee80000300800 */
[----:B-1----:R-:W3:Y:S01]  /*16160*/  LDL.LU R3, [R1+0xa00] ;  /* 0x000a000001037983 */ /* 0x002ee20000300800 */
[----:B------:R-:W-:Y:S02]  /*16170*/  PRMT R87, RZ, 0x7610, R87 ;  /* 0x00007610ff577816 */ /* 0x000fe40000000057 */
[----:B------:R-:W-:-:S06]  /*16180*/  PRMT R86, RZ, 0x7610, R86 ;  /* 0x00007610ff567816 */ /* 0x000fcc0000000056 */
[----:B------:R-:W3:Y:S04]  /*16190*/  @!P6 LDG.E.U16 R86, desc[UR24][R18.64] ;  /* 0x000000181256e981 */ /* 0x000ee8000c1e1500 */
[----:B------:R-:W3:Y:S01]  /*161a0*/  @!P6 LDG.E.U16 R87, desc[UR24][R16.64] ;  /* 0x000000181057e981 */ /* 0x000ee2000c1e1500 */
[----:B--2---:R-:W-:-:S06]  /*161b0*/  PRMT R92, RZ, 0x7610, R92 ;  /* 0x00007610ff5c7816 */ /* 0x004fcc000000005c */
[----:B------:R-:W2:Y:S01]  /*161c0*/  @!P6 LDG.E.U16 R92, desc[UR24][R8.64] ;  /* 0x00000018085ce981 */ /* 0x000ea2000c1e1500 */
[----:B----4-:R-:W-:-:S06]  /*161d0*/  PRMT R93, RZ, 0x7610, R93 ;  /* 0x00007610ff5d7816 */ /* 0x010fcc000000005d */
[----:B------:R-:W4:Y:S04]  /*161e0*/  @!P6 LDG.E.U16 R93, desc[UR24][R10.64] ;  /* 0x000000180a5de981 */ /* 0x000f28000c1e1500 */
[----:B------:R-:W2:Y:S04]  /*161f0*/  LDL.LU R11, [R1+0x744] ;  /* 0x00074400010b7983 */ /* 0x000ea80000300800 */
[----:B------:R-:W2:Y:S04]  /*16200*/  LDL.LU R10, [R1+0x740] ;  /* 0x00074000010a7983 */ /* 0x000ea80000300800 */
[----:B------:R-:W2:Y:S04]  /*16210*/  LDL.LU R8, [R1+0x724] ;  /* 0x0007240001087983 */ /* 0x000ea80000300800 */
[----:B------:R-:W2:Y:S04]  /*16220*/  LDL.LU R52, [R1+0x720] ;  /* 0x0007200001347983 */ /* 0x000ea80000300800 */
[----:B------:R-:W2:Y:S01]  /*16230*/  LDL.LU R71, [R1+0x704] ;  /* 0x0007040001477983 */ /* 0x000ea20000300800 */
[----:B---3--:R-:W-:-:S02]  /*16240*/  PRMT R91, RZ, 0x7610, R91 ;  /* 0x00007610ff5b7816 */ /* 0x008fc4000000005b */
[----:B------:R-:W-:-:S04]  /*16250*/  PRMT R3, RZ, 0x7610, R3 ;  /* 0x00007610ff037816 */ /* 0x000fc80000000003 */
[----:B------:R-:W3:Y:S04]  /*16260*/  @!P6 LDG.E.U16 R91, desc[UR24][R6.64] ;  /* 0x00000018065be981 */ /* 0x000ee8000c1e1500 */
[----:B------:R-:W3:Y:S04]  /*16270*/  @!P6 LDG.E.U16 R3, desc[UR24][R4.64] ;  /* 0x000000180403e981 */ /* 0x000ee8000c1e1500 */
[----:B------:R-:W3:Y:S04]  /*16280*/  LDL.LU R5, [R1+0x700] ;  /* 0x0007000001057983 */ /* 0x000ee80000300800 */
        /* <DEDUP_REMOVED lines=11> */
[----:B------:R0:W-:Y:S04]  /*16340*/  STS.U16 [R0+UR10+0xcd80], R42 ;  /* 0x00cd802a00007988 */ /* 0x0001e8000800040a */
[----:B------:R1:W-:Y:S04]  /*16350*/  STS.U16 [R0+UR10+0x9180], R53 ;  /* 0x0091803500007988 */ /* 0x0003e8000800040a */
[----:B------:R-:W4:Y:S04]  /*16360*/  LDL.LU R31, [R1+0x738] ;  /* 0x00073800011f7983 */ /* 0x000f280000300800 */
[----:B------:R0:W-:Y:S04]  /*16370*/  STS.U16 [R0+UR10+0xd180], R55 ;  /* 0x00d1803700007988 */ /* 0x0001e8000800040a */
[----:B------:R-:W4:Y:S04]  /*16380*/  LDL.LU R41, [R1+0x71c] ;  /* 0x00071c0001297983 */ /* 0x000f280000300800 */
[----:B------:R0:W-:Y:S04]  /*16390*/  STS.U16 [R0+UR10+0x9580], R54 ;  /* 0x0095803600007988 */ /* 0x0001e8000800040a */
[----:B------:R-:W4:Y:S04]  /*163a0*/  LDL.LU R40, [R1+0x718] ;  /* 0x0007180001287983 */ /* 0x000f280000300800 */
[----:B------:R0:W-:Y:S04]  /*163b0*/  STS.U16 [R0+UR10+0xd580], R63 ;  /* 0x00d5803f00007988 */ /* 0x0001e8000800040a */
[----:B------:R-:W4:Y:S04]  /*163c0*/  LDL.LU R43, [R1+0x6fc] ;  /* 0x0006fc00012b7983 */ /* 0x000f280000300800 */
[----:B------:R-:W-:Y:S04]  /*163d0*/  STS.U16 [R0+UR10+0x9980], R62 ;  /* 0x0099803e00007988 */ /* 0x000fe8000800040a */
[----:B0-----:R-:W4:Y:S04]  /*163e0*/  LDL.LU R42, [R1+0x6f8] ;  /* 0x0006f800012a7983 */ /* 0x001f280000300800 */
[----:B------:R-:W-:Y:S04]  /*163f0*/  STS.U16 [R0+UR10+0xd980], R65 ;  /* 0x00d9804100007988 */ /* 0x000fe8000800040a */
[----:B-1----:R-:W4:Y:S04]  /*16400*/  LDL.LU R53, [R1+0x6dc] ;  /* 0x0006dc0001357983 */ /* 0x002f280000300800 */
[----:B------:R-:W-:Y:S04]  /*16410*/  STS.U16 [R0+UR10+0x9d80], R64 ;  /* 0x009d804000007988 */ /* 0x000fe8000800040a */
[----:B------:R-:W4:Y:S04]  /*16420*/  LDL.LU R55, [R1+0x6d8] ;  /* 0x0006d80001377983 */ /* 0x000f280000300800 */
[----:B------:R0:W-:Y:S04]  /*16430*/  STS.U16 [R0+UR10+0xdd80], R70 ;  /* 0x00dd804600007988 */ /* 0x0001e8000800040a */
[----:B------:R-:W4:Y:S04]  /*16440*/  LDL.LU R54, [R1+0x6bc] ;  /* 0x0006bc0001367983 */ /* 0x000f280000300800 */
[----:B------:R-:W4:Y:S01]  /*16450*/  LDL.LU R63, [R1+0x6b8] ;  /* 0x0006b800013f7983 */ /* 0x000f220000300800 */
[----:B0-----:R-:W-:-:S03]  /*16460*/  LOP3.LUT R0, R2, 0x40, RZ, 0x3c, !PT ;  /* 0x0000004002007812 */ /* 0x001fc600078e3cff */
[----:B------:R-:W4:Y:S04]  /*16470*/  LDL.LU R62, [R1+0x694] ;  /* 0x00069400013e7983 */ /* 0x000f280000300800 */
[----:B------:R-:W4:Y:S04]  /*16480*/  LDL.LU R65, [R1+0x690] ;  /* 0x0006900001417983 */ /* 0x000f280000300800 */
[----:B------:R-:W4:Y:S04]  /*16490*/  LDL.LU R64, [R1+0x408] ;  /* 0x0004080001407983 */ /* 0x000f280000300800 */
[----:B------:R-:W4:Y:S04]  /*164a0*/  LDL.LU R70, [R1+0x404] ;  /* 0x0004040001467983 */ /* 0x000f280000300800 */
[----:B--2---:R0:W-:Y:S04]  /*164b0*/  STS.U16 [R0+UR10+0x8200], R11 ;  /* 0x0082000b00007988 */ /* 0x0041e8000800040a */
[----:B------:R1:W-:Y:S04]  /*164c0*/  STS.U16 [R0+UR10+0xc200], R10 ;  /* 0x00c2000a00007988 */ /* 0x0003e8000800040a */
[----:B------:R2:W-:Y:S04]  /*164d0*/  STS.U16 [R0+UR10+0x8600], R8 ;  /* 0x0086000800007988 */ /* 0x0005e8000800040a */
[----:B0-----:R-:W4:Y:S04]  /*164e0*/  LDL.LU R11, [R1+0x9fc] ;  /* 0x0009fc00010b7983 */ /* 0x001f280000300800 */
[----:B------:R0:W-:Y:S04]  /*164f0*/  STS.U16 [R0+UR10+0xc600], R52 ;  /* 0x00c6003400007988 */ /* 0x0001e8000800040a */
[----:B-1----:R-:W4:Y:S04]  /*16500*/  LDL.LU R10, [R1+0x9f8] ;  /* 0x0009f800010a7983 */ /* 0x002f280000300800 */
[----:B------:R1:W-:Y:S04]  /*16510*/  STS.U16 [R0+UR10+0x8a00], R71 ;  /* 0x008a004700007988 */ /* 0x0003e8000800040a */
[----:B--2---:R-:W2:Y:S04]  /*16520*/  LDL.LU R8, [R1+0x9f4] ;  /* 0x0009f40001087983 */ /* 0x004ea80000300800 */
[----:B0-----:R-:W2:Y:S04]  /*16530*/  LDL.LU R52, [R1+0x9f0] ;  /* 0x0009f00001347983 */ /* 0x001ea80000300800 */
[----:B-1----:R-:W2:Y:S04]  /*16540*/  LDL.LU R71, [R1+0x734] ;  /* 0x0007340001477983 */ /* 0x002ea80000300800 */
[----:B---3--:R-:W-:Y:S04]  /*16550*/  STS.U16 [R0+UR10+0xca00], R5 ;  /* 0x00ca000500007988 */ /* 0x008fe8000800040a */
[----:B----4-:R-:W-:Y:S04]  /*16560*/  STS.U16 [R0+UR10+0x8e00], R4 ;  /* 0x008e000400007988 */ /* 0x010fe8000800040a */
[----:B------:R-:W-:Y:S04]  /*16570*/  STS.U16 [R0+UR10+0xce00], R7 ;  /* 0x00ce000700007988 */ /* 0x000fe8000800040a */
[----:B------:R-:W-:Y:S04]  /*16580*/  STS.U16 [R0+UR10+0x9200], R6 ;  /* 0x0092000600007988 */ /* 0x000fe8000800040a */
[----:B------:R-:W-:Y:S04]  /*16590*/  STS.U16 [R0+UR10+0xd200], R9 ;  /* 0x00d2000900007988 */ /* 0x000fe8000800040a */
[----:B------:R-:W-:Y:S04]  /*165a0*/  STS.U16 [R0+UR10+0x9600], R17 ;  /* 0x0096001100007988 */ /* 0x000fe8000800040a */
[----:B------:R-:W-:Y:S04]  /*165b0*/  STS.U16 [R0+UR10+0xd600], R16 ;  /* 0x00d6001000007988 */ /* 0x000fe8000800040a */
[----:B------:R0:W-:Y:S04]  /*165c0*/  STS.U16 [R0+UR10+0x9a00], R29 ;  /* 0x009a001d00007988 */ /* 0x0001e8000800040a */
[----:B------:R-:W-:Y:S04]  /*165d0*/  STS.U16 [R0+UR10+0xda00], R30 ;  /* 0x00da001e00007988 */ /* 0x000fe8000800040a */
[----:B------:R-:W-:Y:S04]  /*165e0*/  STS.U16 [R0+UR10+0x9e00], R19 ;  /* 0x009e001300007988 */ /* 0x000fe8000800040a */
[----:B------:R1:W-:Y:S01]  /*165f0*/  STS.U16 [R0+UR10+0xde00], R18 ;  /* 0x00de001200007988 */ /* 0x0003e2000800040a */
[----:B0-----:R-:W-:-:S03]  /*16600*/  LOP3.LUT R29, R2, 0x50, RZ, 0x3c, !PT ;  /* 0x00000050021d7812 */ /* 0x001fc600078e3cff */
[----:B-1----:R-:W3:Y:S04]  /*16610*/  LDL.LU R0, [R1+0x730] ;  /* 0x0007300001007983 */ /* 0x002ee80000300800 */
        /* <DEDUP_REMOVED lines=8> */
[----:B------:R-:W4:Y:S04]  /*166a0*/  LDL.LU R17, [R1+0x6b0] ;  /* 0x0006b00001117983 */ /* 0x000f280000300800 */
[----:B0-----:R-:W4:Y:S04]  /*166b0*/  LDL.LU R28, [R1+0x68c] ;  /* 0x00068c00011c7983 */ /* 0x001f280000300800 */
        /* <DEDUP_REMOVED lines=13> */
[----:B------:R-:W4:Y:S04]  /*16790*/  LDL.LU R18, [R1+0x688] ;  /* 0x0006880001127983 */ /* 0x000f280000300800 */
[----:B0-----:R-:W4:Y:S04]  /*167a0*/  LDL.LU R70, [R1+0x400] ;  /* 0x0004000001467983 */ /* 0x001f280000300800 */
[----:B------:R-:W4:Y:S04]  /*167b0*/  LDL.LU R19, [R1+0x3fc] ;  /* 0x0003fc0001137983 */ /* 0x000f280000300800 */
[----:B------:R-:W4:Y:S04]  /*167c0*/  LDL.LU R31, [R1+0x72c] ;  /* 0x00072c00011f7983 */ /* 0x000f280000300800 */
[----:B------:R-:W4:Y:S04]  /*167d0*/  LDL.LU R40, [R1+0x728] ;  /* 0x0007280001287983 */ /* 0x000f280000300800 */
[----:B------:R-:W4:Y:S04]  /*167e0*/  LDL.LU R41, [R1+0x70c] ;  /* 0x00070c0001297983 */ /* 0x000f280000300800 */
[----:B------:R-:W4:Y:S04]  /*167f0*/  LDL.LU R42, [R1+0x708] ;  /* 0x00070800012a7983 */ /* 0x000f280000300800 */
[----:B--2---:R0:W-:Y:S04]  /*16800*/  STS.U16 [R29+UR10+0x9e80], R52 ;  /* 0x009e80341d007988 */ /* 0x0041e8000800040a */
[----:B------:R-:W2:Y:S04]  /*16810*/  LDL.LU R43, [R1+0x6ec] ;  /* 0x0006ec00012b7983 */ /* 0x000ea80000300800 */
[----:B------:R1:W-:Y:S04]  /*16820*/  STS.U16 [R29+UR10+0xde80], R8 ;  /* 0x00de80081d007988 */ /* 0x0003e8000800040a */
[----:B0-----:R-:W2:Y:S04]  /*16830*/  LDL.LU R52, [R1+0x6e8] ;  /* 0x0006e80001347983 */ /* 0x001ea80000300800 */
[----:B------:R-:W2:Y:S01]  /*16840*/  LDL.LU R53, [R1+0x6cc] ;  /* 0x0006cc0001357983 */ /* 0x000ea20000300800 */
[----:B-1----:R-:W-:-:S03]  /*16850*/  LOP3.LUT R29, R2, 0x60, RZ, 0x3c, !PT ;  /* 0x00000060021d7812 */ /* 0x002fc600078e3cff */
[----:B------:R-:W2:Y:S04]  /*16860*/  LDL.LU R54, [R1+0x6c8] ;  /* 0x0006c80001367983 */ /* 0x000ea80000300800 */
[----:B------:R-:W2:Y:S04]  /*16870*/  LDL.LU R55, [R1+0x6ac] ;  /* 0x0006ac0001377983 */ /* 0x000ea80000300800 */
[----:B------:R-:W2:Y:S04]  /*16880*/  LDL.LU R62, [R1+0x6a8] ;  /* 0x0006a800013e7983 */ /* 0x000ea80000300800 */
[----:B------:R-:W2:Y:S04]  /*16890*/  LDL.LU R63, [R1+0x684] ;  /* 0x00068400013f7983 */ /* 0x000ea80000300800 */
[----:B------:R-:W2:Y:S04]  /*168a0*/  LDL.LU R64, [R1+0x680] ;  /* 0x0006800001407983 */ /* 0x000ea80000300800 */
[----:B------:R-:W2:Y:S04]  /*168b0*/  LDL.LU R65, [R1+0x3f8] ;  /* 0x0003f80001417983 */ /* 0x000ea80000300800 */
[----:B------:R-:W2:Y:S04]  /*168c0*/  LDL.LU R8, [R1+0x3f4] ;  /* 0x0003f40001087983 */ /* 0x000ea80000300800 */
[----:B------:R0:W-:Y:S04]  /*168d0*/  STS.U16 [R29+UR10+0x8300], R71 ;  /* 0x008300471d007988 */ /* 0x0001e8000800040a */
[----:B0-----:R-:W2:Y:S04]  /*168e0*/  LDL.LU R71, [R1+0x9ec] ;  /* 0x0009ec0001477983 */ /* 0x001ea80000300800 */
[----:B---3--:R0:W-:Y:S04]  /*168f0*/  STS.U16 [R29+UR10+0xc300], R0 ;  /* 0x00c300001d007988 */ /* 0x0081e8000800040a */
[----:B----4-:R1:W-:Y:S04]  /*16900*/  STS.U16 [R29+UR10+0x8700], R4 ;  /* 0x008700041d007988 */ /* 0x0103e8000800040a */
[----:B------:R3:W-:Y:S04]  /*16910*/  STS.U16 [R29+UR10+0xc700], R5 ;  /* 0x00c700051d007988 */ /* 0x0007e8000800040a */
[----:B0-----:R-:W4:Y:S04]  /*16920*/  LDL.LU R0, [R1+0x9e8] ;  /* 0x0009e80001007983 */ /* 0x001f280000300800 */
[----:B-1----:R0:W5:Y:S04]  /*16930*/  LDL.LU R4, [R1+0x9e4] ;  /* 0x0009e40001047983 */ /* 0x0021680000300800 */
[----:B---3--:R0:W5:Y:S04]  /*16940*/  LDL.LU R5, [R1+0x9e0] ;  /* 0x0009e00001057983 */ /* 0x0081680000300800 */
[----:B------:R1:W-:Y:S04]  /*16950*/  STS.U16 [R29+UR10+0x8b00], R9 ;  /* 0x008b00091d007988 */ /* 0x0003e8000800040a */
[----:B------:R3:W-:Y:S04]  /*16960*/  STS.U16 [R29+UR10+0xcb00], R6 ;  /* 0x00cb00061d007988 */ /* 0x0007e8000800040a */
[----:B------:R0:W-:Y:S04]  /*16970*/  STS.U16 [R29+UR10+0x8f00], R7 ;  /* 0x008f00071d007988 */ /* 0x0001e8000800040a */
[----:B-1----:R-:W2:Y:S04]  /*16980*/  LDL.LU R9, [R1+0x9dc] ;  /* 0x0009dc0001097983 */ /* 0x002ea80000300800 */
[----:B---3--:R1:W5:Y:S04]  /*16990*/  LDL.LU R6, [R1+0x9d8] ;  /* 0x0009d80001067983 */ /* 0x0083680000300800 */
[----:B0-----:R1:W5:Y:S04]  /*169a0*/  LDL.LU R7, [R1+0x9d4] ;  /* 0x0009d40001077983 */ /* 0x0013680000300800 */
[----:B------:R0:W-:Y:S04]  /*169b0*/  STS.U16 [R29+UR10+0xcf00], R30 ;  /* 0x00cf001e1d007988 */ /* 0x0001e8000800040a */
[----:B------:R3:W-:Y:S04]  /*169c0*/  STS.U16 [R29+UR10+0x9300], R16 ;  /* 0x009300101d007988 */ /* 0x0007e8000800040a */
[----:B------:R1:W-:Y:S04]  /*169d0*/  STS.U16 [R29+UR10+0xd300], R17 ;  /* 0x00d300111d007988 */ /* 0x0003e8000800040a */
[----:B0-----:R-:W2:Y:S04]  /*169e0*/  LDL.LU R30, [R1+0x9d0] ;  /* 0x0009d000011e7983 */ /* 0x001ea80000300800 */
[----:B---3--:R0:W5:Y:S04]  /*169f0*/  LDL.LU R16, [R1+0x9cc] ;  /* 0x0009cc0001107983 */ /* 0x0081680000300800 */
[----:B-1----:R0:W5:Y:S04]  /*16a00*/  LDL.LU R17, [R1+0x9c8] ;  /* 0x0009c80001117983 */ /* 0x0021680000300800 */
[----:B------:R1:W-:Y:S04]  /*16a10*/  STS.U16 [R29+UR10+0x9700], R28 ;  /* 0x0097001c1d007988 */ /* 0x0003e8000800040a */
[----:B-1----:R-:W3:Y:S04]  /*16a20*/  LDL.LU R28, [R1+0x9c4] ;  /* 0x0009c400011c7983 */ /* 0x002ee80000300800 */
[----:B------:R1:W-:Y:S04]  /*16a30*/  STS.U16 [R29+UR10+0xd700], R18 ;  /* 0x00d700121d007988 */ /* 0x0003e8000800040a */
[----:B------:R0:W-:Y:S04]  /*16a40*/  STS.U16 [R29+UR10+0x9b00], R70 ;  /* 0x009b00461d007988 */ /* 0x0001e8000800040a */
[----:B-1----:R1:W5:Y:S04]  /*16a50*/  LDL.LU R18, [R1+0x9c0] ;  /* 0x0009c00001127983 */ /* 0x0023680000300800 */
[----:B------:R1:W-:Y:S01]  /*16a60*/  STS.U16 [R29+UR10+0xdb00], R19 ;  /* 0x00db00131d007988 */ /* 0x0003e2000800040a */
[----:B0-----:R-:W-:-:S03]  /*16a70*/  LOP3.LUT R70, R2, 0x70, RZ, 0x3c, !PT ;  /* 0x0000007002467812 */ /* 0x001fc600078e3cff */
[----:B-1----:R0:W5:Y:S04]  /*16a80*/  LDL.LU R19, [R1+0x9bc] ;  /* 0x0009bc0001137983 */ /* 0x0021680000300800 */
[----:B---3--:R1:W-:Y:S04]  /*16a90*/  STS.U16 [R29+UR10+0x9f00], R28 ;  /* 0x009f001c1d007988 */ /* 0x0083e8000800040a */
[----:B--2---:R2:W-:Y:S04]  /*16aa0*/  STS.U16 [R29+UR10+0xdf00], R30 ;  /* 0x00df001e1d007988 */ /* 0x0045e8000800040a */
[----:B------:R3:W-:Y:S04]  /*16ab0*/  STS.U16 [R70+UR10+0x8380], R31 ;  /* 0x0083801f46007988 */ /* 0x0007e8000800040a */
[----:B-1----:R0:W5:Y:S04]  /*16ac0*/  LDL.LU R28, [R1+0x9b8] ;  /* 0x0009b800011c7983 */ /* 0x0021680000300800 */
[----:B--2---:R0:W5:Y:S04]  /*16ad0*/  LDL.LU R29, [R1+0x9b4] ;  /* 0x0009b400011d7983 */ /* 0x0041680000300800 */
[----:B------:R0:W5:Y:S04]  /*16ae0*/  LDL.LU R30, [R1+0x9b0] ;  /* 0x0009b000011e7983 */ /* 0x0001680000300800 */
[----:B---3--:R0:W5:Y:S04]  /*16af0*/  LDL.LU R31, [R1+0x9ac] ;  /* 0x0009ac00011f7983 */ /* 0x0081680000300800 */
[----:B------:R1:W-:Y:S04]  /*16b00*/  STS.U16 [R70+UR10+0xc380], R40 ;  /* 0x00c3802846007988 */ /* 0x0003e8000800040a */
[----:B------:R2:W-:Y:S04]  /*16b10*/  STS.U16 [R70+UR10+0x8780], R41 ;  /* 0x0087802946007988 */ /* 0x0005e8000800040a */
[----:B------:R3:W-:Y:S04]  /*16b20*/  STS.U16 [R70+UR10+0xc780], R42 ;  /* 0x00c7802a46007988 */ /* 0x0007e8000800040a */
[----:B-1----:R0:W5:Y:S04]  /*16b30*/  LDL.LU R40, [R1+0x9a8] ;  /* 0x0009a80001287983 */ /* 0x0021680000300800 */
[----:B--2---:R0:W5:Y:S04]  /*16b40*/  LDL.LU R41, [R1+0x9a4] ;  /* 0x0009a40001297983 */ /* 0x0041680000300800 */
        /* <DEDUP_REMOVED lines=21> */
[----:B----4-:R3:W-:Y:S04]  /*16ca0*/  STS.U16 [R70+UR10+0xdf80], R0 ;  /* 0x00df800046007988 */ /* 0x0107e8000800040a */
[----:B-1----:R0:W5:Y:S04]  /*16cb0*/  LDL.LU R8, [R1+0x978] ;  /* 0x0009780001087983 */ /* 0x0021680000300800 */
[----:B--2---:R0:W5:Y:S04]  /*16cc0*/  LDL.LU R9, [R1+0x974] ;  /* 0x0009740001097983 */ /* 0x0041680000300800 */
[----:B---3--:R0:W5:Y:S04]  /*16cd0*/  LDL.LU R70, [R1+0x970] ;  /* 0x0009700001467983 */ /* 0x0081680000300800 */
[----:B------:R-:W2:Y:S04]  /*16ce0*/  LDL.LU R0, [R1+0x96c] ;  /* 0x00096c0001007983 */ /* 0x000ea80000300800 */
[----:B--2---:R1:W-:Y:S04]  /*16cf0*/  STS.U16 [R0+UR10+0x14000], R71 ;  /* 0x0140004700007988 */ /* 0x0043e8000800040a */
        /* <DEDUP_REMOVED lines=10> */
[----:B------:R1:W-:Y:S04]  /*16da0*/  STS.U16 [R0+UR10+0x17000], R12 ;  /* 0x0170000c00007988 */ /* 0x0003e8000800040a */
[----:B---3--:R0:W5:Y:S04]  /*16db0*/  LDL.LU R20, [R1+0x954] ;  /* 0x0009540001147983 */ /* 0x0081680000300800 */
[----:B------:R2:W-:Y:S01]  /*16dc0*/  STS.U16 [R0+UR10+0x15800], R21 ;  /* 0x0158001500007988 */ /* 0x0005e2000800040a */
[----:B-1----:R-:W-:-:S03]  /*16dd0*/  LOP3.LUT R12, R0, 0x20, RZ, 0x3c, !PT ;  /* 0x00000020000c7812 */ /* 0x002fc600078e3cff */
[----:B------:R1:W-:Y:S04]  /*16de0*/  STS.U16 [R0+UR10+0x15c00], R22 ;  /* 0x015c001600007988 */ /* 0x0003e8000800040a */
[----:B------:R3:W-:Y:S04]  /*16df0*/  STS.U16 [R0+UR10+0x16000], R23 ;  /* 0x0160001700007988 */ /* 0x0007e8000800040a */
[----:B--2---:R0:W5:Y:S04]  /*16e00*/  LDL.LU R21, [R1+0x950] ;  /* 0x0009500001157983 */ /* 0x0041680000300800 */
[----:B-1----:R0:W5:Y:S04]  /*16e10*/  LDL.LU R22, [R1+0x94c] ;  /* 0x00094c0001167983 */ /* 0x0021680000300800 */
[----:B---3--:R0:W5:Y:S04]  /*16e20*/  LDL.LU R23, [R1+0x948] ;  /* 0x0009480001177983 */ /* 0x0081680000300800 */
[----:B------:R1:W-:Y:S04]  /*16e30*/  STS.U16 [R0+UR10+0x16400], R32 ;  /* 0x0164002000007988 */ /* 0x0003e8000800040a */
[----:B------:R2:W-:Y:S04]  /*16e40*/  STS.U16 [R0+UR10+0x16800], R33 ;  /* 0x0168002100007988 */ /* 0x0005e8000800040a */
[----:B------:R3:W-:Y:S04]  /*16e50*/  STS.U16 [R0+UR10+0x16c00], R34 ;  /* 0x016c002200007988 */ /* 0x0007e8000800040a */
[----:B-1----:R0:W5:Y:S04]  /*16e60*/  LDL.LU R32, [R1+0x944] ;  /* 0x0009440001207983 */ /* 0x0021680000300800 */
[----:B------:R1:W-:Y:S04]  /*16e70*/  STS.U16 [R0+UR10+0x17400], R35 ;  /* 0x0174002300007988 */ /* 0x0003e8000800040a */
[----:B------:R4:W-:Y:S04]  /*16e80*/  STS.U16 [R0+UR10+0x17800], R44 ;  /* 0x0178002c00007988 */ /* 0x0009e8000800040a */
[----:B------:R0:W-:Y:S04]  /*16e90*/  STS.U16 [R0+UR10+0x17c00], R45 ;  /* 0x017c002d00007988 */ /* 0x0001e8000800040a */
[----:B--2---:R2:W5:Y:S04]  /*16ea0*/  LDL.LU R33, [R1+0x940] ;  /* 0x0009400001217983 */ /* 0x0045680000300800 */
[----:B------:R0:W-:Y:S04]  /*16eb0*/  STS.U16 [R12+UR10+0x14100], R46 ;  /* 0x0141002e0c007988 */ /* 0x0001e8000800040a */
[----:B---3--:R2:W5:Y:S04]  /*16ec0*/  LDL.LU R34, [R1+0x93c] ;  /* 0x00093c0001227983 */ /* 0x0085680000300800 */
[----:B------:R3:W-:Y:S04]  /*16ed0*/  STS.U16 [R12+UR10+0x14500], R47 ;  /* 0x0145002f0c007988 */ /* 0x0007e8000800040a */
[----:B-1----:R2:W5:Y:S04]  /*16ee0*/  LDL.LU R35, [R1+0x938] ;  /* 0x0009380001237983 */ /* 0x0025680000300800 */
[----:B------:R1:W-:Y:S04]  /*16ef0*/  STS.U16 [R12+UR10+0x14900], R56 ;  /* 0x014900380c007988 */ /* 0x0003e8000800040a */
[----:B----4-:R2:W5:Y:S04]  /*16f00*/  LDL.LU R44, [R1+0x934] ;  /* 0x00093400012c7983 */ /* 0x0105680000300800 */
[----:B------:R4:W-:Y:S04]  /*16f10*/  STS.U16 [R12+UR10+0x14d00], R57 ;  /* 0x014d00390c007988 */ /* 0x0009e8000800040a */
[----:B0-----:R2:W5:Y:S04]  /*16f20*/  LDL.LU R45, [R1+0x930] ;  /* 0x00093000012d7983 */ /* 0x0015680000300800 */
[----:B------:R0:W-:Y:S04]  /*16f30*/  STS.U16 [R12+UR10+0x15100], R58 ;  /* 0x0151003a0c007988 */ /* 0x0001e8000800040a */
[----:B------:R2:W5:Y:S04]  /*16f40*/  LDL.LU R46, [R1+0x92c] ;  /* 0x00092c00012e7983 */ /* 0x0005680000300800 */
        /* <DEDUP_REMOVED lines=10> */
[----:B------:R-:W-:Y:S04]  /*16ff0*/  STS.U16 [R12+UR10+0x16900], R74 ;  /* 0x0169004a0c007988 */ /* 0x000fe8000800040a */
[----:B---3--:R2:W5:Y:S04]  /*17000*/  LDL.LU R66, [R1+0x914] ;  /* 0x0009140001427983 */ /* 0x0085680000300800 */
[----:B------:R-:W-:Y:S04]  /*17010*/  STS.U16 [R12+UR10+0x16d00], R75 ;  /* 0x016d004b0c007988 */ /* 0x000fe8000800040a */
[----:B-1----:R2:W5:Y:S04]  /*17020*/  LDL.LU R67, [R1+0x910] ;  /* 0x0009100001437983 */ /* 0x0025680000300800 */
[----:B------:R1:W-:Y:S04]  /*17030*/  STS.U16 [R12+UR10+0x17100], R60 ;  /* 0x0171003c0c007988 */ /* 0x0003e8000800040a */
[----:B----4-:R2:W5:Y:S04]  /*17040*/  LDL.LU R68, [R1+0x90c] ;  /* 0x00090c0001447983 */ /* 0x0105680000300800 */
[----:B0-----:R2:W5:Y:S01]  /*17050*/  LDL.LU R69, [R1+0x908] ;  /* 0x0009080001457983 */ /* 0x0015620000300800 */
[----:B-1----:R-:W-:-:S03]  /*17060*/  LOP3.LUT R60, R0, 0x40, RZ, 0x3c, !PT ;  /* 0x00000040003c7812 */ /* 0x002fc600078e3cff */
[----:B------:R2:W5:Y:S04]  /*17070*/  LDL.LU R74, [R1+0x904] ;  /* 0x00090400014a7983 */ /* 0x0005680000300800 */
[----:B------:R0:W-:Y:S04]  /*17080*/  STS.U16 [R12+UR10+0x17500], R76 ;  /* 0x0175004c0c007988 */ /* 0x0001e8000800040a */
[----:B------:R2:W5:Y:S04]  /*17090*/  LDL.LU R75, [R1+0x900] ;  /* 0x00090000014b7983 */ /* 0x0005680000300800 */
[----:B------:R1:W-:Y:S04]  /*170a0*/  STS.U16 [R12+UR10+0x17900], R77 ;  /* 0x0179004d0c007988 */ /* 0x0003e8000800040a */
[----:B0-----:R2:W5:Y:S04]  /*170b0*/  LDL.LU R76, [R1+0x8fc] ;  /* 0x0008fc00014c7983 */ /* 0x0015680000300800 */
[----:B------:R0:W-:Y:S04]  /*170c0*/  STS.U16 [R12+UR10+0x17d00], R13 ;  /* 0x017d000d0c007988 */ /* 0x0001e8000800040a */
[----:B-1----:R2:W5:Y:S04]  /*170d0*/  LDL.LU R77, [R1+0x8f8] ;  /* 0x0008f800014d7983 */ /* 0x0025680000300800 */
[----:B------:R1:W-:Y:S04]  /*170e0*/  STS.U16 [R60+UR10+0x14200], R14 ;  /* 0x0142000e3c007988 */ /* 0x0003e8000800040a */
[----:B0-----:R2:W5:Y:S04]  /*170f0*/  LDL.LU R12, [R1+0x8f4] ;  /* 0x0008f400010c7983 */ /* 0x0015680000300800 */
[----:B------:R0:W-:Y:S04]  /*17100*/  STS.U16 [R60+UR10+0x14600], R15 ;  /* 0x0146000f3c007988 */ /* 0x0001e8000800040a */
[----:B------:R2:W5:Y:S04]  /*17110*/  LDL.LU R13, [R1+0x8f0] ;  /* 0x0008f000010d7983 */ /* 0x0005680000300800 */
[----:B------:R3:W-:Y:S04]  /*17120*/  STS.U16 [R60+UR10+0x14a00], R24 ;  /* 0x014a00183c007988 */ /* 0x0007e8000800040a */
[----:B-1----:R2:W5:Y:S04]  /*17130*/  LDL.LU R14, [R1+0x8ec] ;  /* 0x0008ec00010e7983 */ /* 0x0025680000300800 */
[----:B------:R1:W-:Y:S04]  /*17140*/  STS.U16 [R60+UR10+0x14e00], R25 ;  /* 0x014e00193c007988 */ /* 0x0003e8000800040a */
[----:B0-----:R2:W5:Y:S04]  /*17150*/  LDL.LU R15, [R1+0x8e8] ;  /* 0x0008e800010f7983 */ /* 0x0015680000300800 */
[----:B------:R0:W-:Y:S04]  /*17160*/  STS.U16 [R60+UR10+0x15200], R26 ;  /* 0x0152001a3c007988 */ /* 0x0001e8000800040a */
[----:B---3--:R2:W5:Y:S04]  /*17170*/  LDL.LU R24, [R1+0x8e4] ;  /* 0x0008e40001187983 */ /* 0x0085680000300800 */
        /* <DEDUP_REMOVED lines=16> */
[----:B---3--:R2:W5:Y:S01]  /*17280*/  LDL.LU R49, [R1+0x8c0] ;  /* 0x0008c00001317983 */ /* 0x0085620000300800 */
[----:B-1----:R-:W-:-:S03]  /*17290*/  LOP3.LUT R90, R0, 0x60, RZ, 0x3c, !PT ;  /* 0x00000060005a7812 */ /* 0x002fc600078e3cff */
[----:B------:R0:W-:Y:S04]  /*172a0*/  STS.U16 [R60+UR10+0x17600], R50 ;  /* 0x017600323c007988 */ /* 0x0001e8000800040a */
[----:B------:R1:W-:Y:S04]  /*172b0*/  STS.U16 [R60+UR10+0x17a00], R51 ;  /* 0x017a00333c007988 */ /* 0x0003e8000800040a */
[----:B------:R3:W-:Y:S04]  /*172c0*/  STS.U16 [R60+UR10+0x17e00], R61 ;  /* 0x017e003d3c007988 */ /* 0x0007e8000800040a */
[----:B0-----:R2:W5:Y:S04]  /*172d0*/  LDL.LU R50, [R1+0x8bc] ;  /* 0x0008bc0001327983 */ /* 0x0015680000300800 */
[----:B-1----:R2:W5:Y:S04]  /*172e0*/  LDL.LU R51, [R1+0x8b8] ;  /* 0x0008b80001337983 */ /* 0x0025680000300800 */
[----:B---3--:R2:W5:Y:S04]  /*172f0*/  LDL.LU R60, [R1+0x8b4] ;  /* 0x0008b400013c7983 */ /* 0x0085680000300800 */
[----:B------:R2:W5:Y:S04]  /*17300*/  LDL.LU R61, [R1+0x8b0] ;  /* 0x0008b000013d7983 */ /* 0x0005680000300800 */
[----:B------:R0:W-:Y:S04]  /*17310*/  STS.U16 [R90+UR10+0x14300], R78 ;  /* 0x0143004e5a007988 */ /* 0x0001e8000800040a */
[----:B------:R1:W-:Y:S04]  /*17320*/  STS.U16 [R90+UR10+0x14700], R79 ;  /* 0x0147004f5a007988 */ /* 0x0003e8000800040a */
[----:B------:R3:W-:Y:S04]  /*17330*/  STS.U16 [R90+UR10+0x14b00], R80 ;  /* 0x014b00505a007988 */ /* 0x0007e8000800040a */
[----:B0-----:R2:W5:Y:S04]  /*17340*/  LDL.LU R78, [R1+0x8ac] ;  /* 0x0008ac00014e7983 */ /* 0x0015680000300800 */
[----:B-1----:R2:W5:Y:S04]  /*17350*/  LDL.LU R79, [R1+0x8a8] ;  /* 0x0008a800014f7983 */ /* 0x0025680000300800 */
[----:B---3--:R2:W5:Y:S04]  /*17360*/  LDL.LU R80, [R1+0x8a4] ;  /* 0x0008a40001507983 */ /* 0x0085680000300800 */
        /* <DEDUP_REMOVED lines=24> */
[----:B------:R0:W-:Y:S01]  /*174f0*/  STS.U16 [R90+UR10+0x17f00], R3 ;  /* 0x017f00035a007988 */ /* 0x0001e2000800040a */
[----:B------:R1:W-:Y:S06]  /*17500*/  MEMBAR.ALL.CTA ;  /* 0x0000000000007992 */ /* 0x0003ec0000008000 */
[----:B-1----:R-:W1:Y:S04]  /*17510*/  FENCE.VIEW.ASYNC.S ;  /* 0x00000000000073c6 */ /* 0x002e680000000000 */
[----:B0-----:R2:W5:Y:S04]  /*17520*/  LDL.LU R90, [R1+0x870] ;  /* 0x00087000015a7983 */ /* 0x0015680000300800 */
[----:B------:R2:W5:Y:S01]  /*17530*/  LDL.LU R3, [R1+0x86c] ;  /* 0x00086c0001037983 */ /* 0x0005620000300800 */
[----:B------:R-:W-:-:S04]  /*17540*/  ULEA UR12, UR8, UR10, 0x3 ;  /* 0x0000000a080c7291 */ /* 0x000fc8000f8e18ff */
[----:B------:R-:W-:Y:S01]  /*17550*/  UIADD3 UR12, UPT, UPT, UR12, 0x18000, URZ ;  /* 0x000180000c0c7890 */ /* 0x000fe2000fffe0ff */
[----:B-1----:R-:W-:Y:S06]  /*17560*/  BAR.SYNC.DEFER_BLOCKING 0x0 ;  /* 0x0000000000007b1d */ /* 0x002fec0000010000 */
[----:B------:R-:W-:Y:S05]  /*17570*/  @P2 BRA `(.L_x_9) ;  /* 0x0000000000882947 */ /* 0x000fea0003800000 */
[----:B------:R-:W-:Y:S02]  /*17580*/  UIADD3 UR13, UPT, UPT, UR9, 0x80, URZ ;  /* 0x00000080090d7890 */ /* 0x000fe4000fffe0ff */
[----:B------:R-:W-:Y:S02]  /*17590*/  UIADD3 UR50, UPT, UPT, UR9, 0x80, URZ ;  /* 0x0000008009327890 */ /* 0x000fe4000fffe0ff */
[----:B------:R-:W-:Y:S01]  /*175a0*/  UIADD3 UR51, UPT, UPT, UR9, 0x80, URZ ;  /* 0x0000008009337890 */ /* 0x000fe2000fffe0ff */
[----:B------:R-:W-:Y:S01]  /*175b0*/  UMOV UR22, 0x0 ;  /* 0x0000000000167882 */ /* 0x000fe20000000000 */
[----:B------:R-:W-:Y:S01]  /*175c0*/  UMOV UR23, 0x8208010 ;  /* 0x0820801000177882 */ /* 0x000fe20000000000 */
[----:B------:R-:W-:Y:S01]  /*175d0*/  UMOV UR21, 0x40004040 ;  /* 0x4000404000157882 */ /* 0x000fe20000000000 */
[----:B------:R-:W-:Y:S02]  /*175e0*/  UIADD3 UR56, UPT, UPT, UR9, 0x80, URZ ;  /* 0x0000008009387890 */ /* 0x000fe4000fffe0ff */
[----:B------:R0:W-:Y:S01]  /*175f0*/  UTCHMMA gdesc[UR20], gdesc[UR14], tmem[UR9], tmem[UR22], idesc[UR23], UPT ;  /* 0x00ff160e140075ea */ /* 0x0001e2000b800009 */
[----:B------:R-:W-:Y:S01]  /*17600*/  UMOV UR42, 0x0 ;  /* 0x00000000002a7882 */ /* 0x000fe20000000000 */
[----:B------:R-:W-:Y:S01]  /*17610*/  UMOV UR43, 0x8208010 ;  /* 0x08208010002b7882 */ /* 0x000fe20000000000 */
[----:B------:R-:W-:Y:S01]  /*17620*/  UMOV UR44, 0x0 ;  /* 0x00000000002c7882 */ /* 0x000fe20000000000 */
[----:B------:R-:W-:Y:S01]  /*17630*/  UMOV UR45, 0x8208010 ;  /* 0x08208010002d7882 */ /* 0x000fe20000000000 */
        /* <DEDUP_REMOVED lines=11> */
[----:B------:R-:W-:Y:S01]  /*176f0*/  UMOV UR6, UR12 ;  /* 0x0000000c00067c82 */ /* 0x000fe20008000000 */
[----:B------:R-:W-:Y:S01]  /*17700*/  UMOV UR7, URZ ;  /* 0x000000ff00077c82 */ /* 0x000fe20008000000 */
[----:B------:R0:W-:Y:S01]  /*17710*/  UTCHMMA gdesc[UR34], gdesc[UR14], tmem[UR13], tmem[UR48], idesc[UR49], UPT ;  /* 0x00ff300e220075ea */ /* 0x0001e2000b80000d */
[----:B------:R-:W-:Y:S01]  /*17720*/  UMOV UR58, 0x0 ;  /* 0x00000000003a7882 */ /* 0x000fe20000000000 */
[----:B------:R-:W-:Y:S01]  /*17730*/  UMOV UR59, 0x8208010 ;  /* 0x08208010003b7882 */ /* 0x000fe20000000000 */
[----:B------:R0:W-:Y:S01]  /*17740*/  UTCHMMA gdesc[UR36], gdesc[UR18], tmem[UR50], tmem[UR52], idesc[UR53], UPT ;  /* 0x00ff3412240075ea */ /* 0x0001e2000b800032 */
[----:B------:R-:W-:Y:S01]  /*17750*/  UMOV UR4, UR6 ;  /* 0x0000000600047c82 */ /* 0x000fe20008000000 */
[----:B------:R0:W-:Y:S01]  /*17760*/  UTCHMMA gdesc[UR38], gdesc[UR28], tmem[UR51], tmem[UR54], idesc[UR55], UPT ;  /* 0x00ff361c260075ea */ /* 0x0001e2000b800033 */
[----:B------:R0:W-:Y:S01]  /*17770*/  UTCHMMA gdesc[UR40], gdesc[UR32], tmem[UR56], tmem[UR58], idesc[UR59], UPT ;  /* 0x00ff3a20280075ea */ /* 0x0001e2000b800038 */
[----:B------:R0:W-:Y:S01]  /*17780*/  UTCBAR [UR4], URZ ;  /* 0x000000ff040073e9 */ /* 0x0001e200080000ff */
[----:B------:R-:W-:Y:S01]  /*17790*/  NOP ;  /* 0x0000000000007918 */ /* 0x000fe20000000000 */
.L_x_9:
[----:B------:R1:W-:Y:S04]  /*177a0*/  STL [R1+0x870], R2 ;  /* 0x0008700201007387 */ /* 0x0003e80000100800 */
[----:B-1----:R-:W3:Y:S04]  /*177b0*/  LDL R2, [R1+0x83c] ;  /* 0x00083c0001027983 */ /* 0x002ee80000100800 */
[----:B------:R1:W-:Y:S04]  /*177c0*/  STL [R1+0x86c], R0 ;  /* 0x00086c0001007387 */ /* 0x0003e80000100800 */
[----:B-1----:R-:W3:Y:S01]  /*177d0*/  LDL R0, [R1+0x30c] ;  /* 0x00030c0001007983 */ /* 0x002ee20000100800 */
[----:B------:R-:W-:-:S04]  /*177e0*/  UIADD3 UR8, UPT, UPT, UR8, 0x1, URZ ;  /* 0x0000000108087890 */ /* 0x000fc8000fffe0ff */
[----:B------:R-:W-:-:S04]  /*177f0*/  UISETP.GT.AND UP1, UPT, UR8, 0x1, UPT ;  /* 0x000000010800788c */ /* 0x000fc8000bf24270 */
[----:B0-----:R-:W-:Y:S02]  /*17800*/  USEL UR4, URZ, 0x1, !UP1 ;  /* 0x00000001ff047887 */ /* 0x001fe4000c800000 */
[----:B------:R-:W-:Y:S01]  /*17810*/  USEL UR8, UR8, URZ, !UP1 ;  /* 0x000000ff08087287 */ /* 0x000fe2000c800000 */
[----:B---3--:R-:W-:Y:S02]  /*17820*/  ISETP.NE.U32.AND P0, PT, R0, R2, PT ;  /* 0x000000020000720c */ /* 0x008fe40003f05070 */
[----:B------:R1:W5:Y:S04]  /*17830*/  LDL.LU R2, [R1+0x870] ;  /* 0x0008700001027983 */ /* 0x0003680000300800 */
[----:B------:R1:W5:Y:S01]  /*17840*/  LDL.LU R0, [R1+0x86c] ;  /* 0x00086c0001007983 */ /* 0x0003620000300800 */
[----:B------:R-:W-:-:S03]  /*17850*/  ULOP3.LUT UR6, UR5, UR4, URZ, 0x3c, !UPT ;  /* 0x0000000405067292 */ /* 0x000fc6000f8e3cff */
[----:B------:R-:W-:-:S04]  /*17860*/  UMOV UR4, UR5 ;  /* 0x0000000500047c82 */ /* 0x000fc80008000000 */
[----:B------:R-:W-:Y:S01]  /*17870*/  UMOV UR5, UR6 ;  /* 0x0000000600057c82 */ /* 0x000fe20008000000 */
[----:B-1----:R-:W-:Y:S05]  /*17880*/  @P0 BRA `(.L_x_10) ;  /* 0xffffff3400b00947 */ /* 0x002fea000383ffff */
.L_x_7:
[----:B-----5:R-:W3:Y:S02]  /*17890*/  LDL.LU R92, [R1+0x868] ;  /* 0x00086800015c7983 */ /* 0x020ee40000300800 */
[----:B---3--:R-:W-:-:S13]  /*178a0*/  ISETP.GE.AND P0, PT, R92, 0x40, PT ;  /* 0x000000405c00780c */ /* 0x008fda0003f06270 */
[----:B------:R-:W-:Y:S05]  /*178b0*/  @!P0 BRA `(.L_x_11) ;  /* 0x0000000000108947 */ /* 0x000fea0003800000 */
[----:B------:R-:W-:-:S06]  /*178c0*/  USHF.L.U32 UR4, UR4, 0x1f, URZ ;  /* 0x0000001f04047899 */ /* 0x000fcc00080006ff */
[----:B------:R-:W-:-:S04]  /*178d0*/  IMAD.U32 R0, RZ, RZ, UR4 ;  /* 0x00000004ff007e24 */ /* 0x000fc8000f8e00ff */
[----:B------:R-:W1:Y:S02]  /*178e0*/  SYNCS.PHASECHK.TRANS64.TRYWAIT P0, [UR12], R0 ;  /* 0x00000000ff0075a7 */ /* 0x000e64000800110c */
[----:B-1----:R-:W-:Y:S05]  /*178f0*/  @!P0 BRA `(.L_x_12) ;  /* 0x0000008400dc8947 */ /* 0x002fea0003800000 */
.L_x_11:
[----:B------:R-:W-:Y:S08]  /*17900*/  BAR.SYNC.DEFER_BLOCKING 0x0 ;  /* 0x0000000000007b1d */ /* 0x000ff00000010000 */
[----:B0-----:R-:W0:Y:S01]  /*17910*/  LDC R3, c[0x0][0x3b4] ;  /* 0x0000ed00ff037b82 */ /* 0x001e220000000800 */
[----:B------:R-:W1:Y:S01]  /*17920*/  LDCU.128 UR4, c[0x0][0x390] ;  /* 0x00007200ff0477ac */ /* 0x000e620008000c00 */
[----:B------:R-:W3:Y:S01]  /*17930*/  LDL.LU R92, [R1+0x304] ;  /* 0x00030400015c7983 */ /* 0x000ee20000300800 */
[----:B------:R-:W4:Y:S01]  /*17940*/  LDCU.64 UR32, c[0x0][0x398] ;  /* 0x00007300ff2077ac */ /* 0x000f220008000a00 */
[----:B------:R-:W5:Y:S01]  /*17950*/  LDCU UR8, c[0x0][0x3b8] ;  /* 0x00007700ff0877ac */ /* 0x000f620008000800 */
[----:B------:R-:W3:Y:S01]  /*17960*/  LDCU.64 UR12, c[0x0][0x398] ;  /* 0x00007300ff0c77ac */ /* 0x000ee20008000a00 */
[----:B------:R-:W2:Y:S01]  /*17970*/  LDCU.64 UR16, c[0x0][0x398] ;  /* 0x00007300ff1077ac */ /* 0x000ea20008000a00 */
[----:B------:R-:W1:Y:S02]  /*17980*/  @!P1 SYNCS.CCTL.IV [UR10+0x18000] ;  /* 0x01800000ff0099b1 */ /* 0x000e64000800000a */
[----:B-1----:R-:W-:Y:S06]  /*17990*/  BAR.SYNC.DEFER_BLOCKING 0x0 ;  /* 0x0000000000007b1d */ /* 0x002fec0000010000 */
[----:B------:R-:W1:Y:S01]  /*179a0*/  LDCU.64 UR28, c[0x0][0x398] ;  /* 0x00007300ff1c77ac */ /* 0x000e620008000a00 */
[----:B------:R-:W1:Y:S01]  /*179b0*/  LDTM.x64 R4, tmem[UR11] ;  /* 0x0000000b000479ee */ /* 0x000e620008340000 */
[----:B------:R-:W0:Y:S01]  /*179c0*/  LDCU.64 UR22, c[0x0][0x398] ;  /* 0x00007300ff1677ac */ /* 0x000e220008000a00 */
[----:B------:R-:W0:Y:S01]  /*179d0*/  LDCU.64 UR14, c[0x0][0x398] ;  /* 0x00007300ff0e77ac */ /* 0x000e220008000a00 */
[----:B------:R-:W0:Y:S01]  /*179e0*/  LDCU.64 UR26, c[0x0][0x398] ;  /* 0x00007300ff1a77ac */ /* 0x000e220008000a00 */
[----:B------:R-:W0:Y:S01]  /*179f0*/  LDCU.64 UR30, c[0x0][0x398] ;  /* 0x00007300ff1e77ac */ /* 0x000e220008000a00 */
[----:B------:R-:W0:Y:S01]  /*17a00*/  @!P1 SYNCS.CCTL.IV [UR10+0x18008] ;  /* 0x01800800ff0099b1 */ /* 0x000e22000800000a */
[----:B------:R-:W0:Y:S01]  /*17a10*/  LDCU.64 UR18, c[0x0][0x398] ;  /* 0x00007300ff1277ac */ /* 0x000e220008000a00 */
[----:B------:R-:W0:Y:S01]  /*17a20*/  LDCU.64 UR20, c[0x0][0x398] ;  /* 0x00007300ff1477ac */ /* 0x000e220008000a00 */
[----:B-1----:R-:W-:Y:S01]  /*17a30*/  STL.64 [R1+0x200], R4 ;  /* 0x0002000401007387 */ /* 0x002fe20000100a00 */
[----:B------:R-:W1:Y:S03]  /*17a40*/  LDCU UR34, c[0x0][0x398] ;  /* 0x00007300ff2277ac */ /* 0x000e660008000800 */
[----:B------:R-:W-:Y:S01]  /*17a50*/  STL.64 [R1+0x208], R6 ;  /* 0x0002080601007387 */ /* 0x000fe20000100a00 */
[----:B------:R-:W0:Y:S03]  /*17a60*/  LDCU UR35, c[0x0][0x398] ;  /* 0x00007300ff2377ac */ /* 0x000e260008000800 */
[----:B------:R-:W-:Y:S01]  /*17a70*/  STL [R1+0x210], R8 ;  /* 0x0002100801007387 */ /* 0x000fe20000100800 */
[----:B------:R-:W0:Y:S03]  /*17a80*/  LDCU UR36, c[0x0][0x398] ;  /* 0x00007300ff2477ac */ /* 0x000e260008000800 */
[----:B------:R-:W-:Y:S04]  /*17a90*/  STL.64 [R1+0x218], R10 ;  /* 0x0002180a01007387 */ /* 0x000fe80000100a00 */
        /* <DEDUP_REMOVED lines=13> */
[----:B------:R-:W-:Y:S01]  /*17b70*/  STL.64 [R1+0x288], R38 ;  /* 0x0002882601007387 */ /* 0x000fe20000100a00 */
[----:B0-----:R-:W-:-:S03]  /*17b80*/  IMAD.MOV.U32 R33, RZ, RZ, R9 ;  /* 0x000000ffff217224 */ /* 0x001fc600078e0009 */
        /* <DEDUP_REMOVED lines=14> */
[----:B------:R-:W2:Y:S04]  /*17c70*/  LDL.LU R32, [R1+0x210] ;  /* 0x0002100001207983 */ /* 0x000ea80000300800 */
[----:B------:R-:W3:Y:S04]  /*17c80*/  LDL.LU R31, [R1+0x20c] ;  /* 0x00020c00011f7983 */ /* 0x000ee80000300800 */
[----:B------:R-:W3:Y:S04]  /*17c90*/  LDL.LU R30, [R1+0x208] ;  /* 0x00020800011e7983 */ /* 0x000ee80000300800 */
[----:B------:R-:W4:Y:S04]  /*17ca0*/  LDL.LU R29, [R1+0x204] ;  /* 0x00020400011d7983 */ /* 0x000f280000300800 */
[----:B------:R-:W4:Y:S04]  /*17cb0*/  LDL.LU R28, [R1+0x200] ;  /* 0x00020000011c7983 */ /* 0x000f280000300800 */
[----:B------:R-:W5:Y:S04]  /*17cc0*/  LDL.LU R26, [R1+0x240] ;  /* 0x00024000011a7983 */ /* 0x000f680000300800 */
        /* <DEDUP_REMOVED lines=18> */
[----:B--2---:R-:W-:Y:S04]  /*17df0*/  STL.64 [R1+0x8f0], R32 ;  /* 0x0008f02001007387 */ /* 0x004fe80000100a00 */
[----:B---3--:R-:W-:Y:S04]  /*17e00*/  STL.64 [R1+0x8e8], R30 ;  /* 0x0008e81e01007387 */ /* 0x008fe80000100a00 */
[----:B----4-:R-:W-:Y:S04]  /*17e10*/  STL.64 [R1+0x8e0], R28 ;  /* 0x0008e01c01007387 */ /* 0x010fe80000100a00 */
[----:B-----5:R-:W-:Y:S04]  /*17e20*/  STL [R1+0x8dc], R26 ;  /* 0x0008dc1a01007387 */ /* 0x020fe80000100800 */
[----:B------:R0:W-:Y:S02]  /*17e30*/  STL [R1+0x8d8], R24 ;  /* 0x0008d81801007387 */ /* 0x0001e40000100800 */
[----:B0-----:R-:W0:Y:S02]  /*17e40*/  LDTM.x64 R24, tmem[UR11+0x40] ;  /* 0x0000400b001879ee */ /* 0x001e240008340000 */
[----:B0-----:R-:W-:Y:S01]  /*17e50*/  STL.64 [R1+0x100], R24 ;  /* 0x0001001801007387 */ /* 0x001fe20000100a00 */
[----:B------:R-:W-:-:S02]  /*17e60*/  IMAD.MOV.U32 R91, RZ, RZ, R87 ;  /* 0x000000ffff5b7224 */ /* 0x000fc400078e0057 */
[----:B------:R-:W-:Y:S01]  /*17e70*/  IMAD.MOV.U32 R89, RZ, RZ, R86 ;  /* 0x000000ffff597224 */ /* 0x000fe200078e0056 */
[----:B------:R-:W-:Y:S01]  /*17e80*/  STL.64 [R1+0x108], R26 ;  /* 0x0001081a01007387 */ /* 0x000fe20000100a00 */
        /* <DEDUP_REMOVED lines=29> */
[----:B------:R0:W-:Y:S04]  /*18060*/  STL [R1+0x1f0], R84 ;  /* 0x0001f05401007387 */ /* 0x0001e80000100800 */
[----:B------:R-:W2:Y:S04]  /*18070*/  LDL.LU.64 R86, [R1+0x930] ;  /* 0x0009300001567983 */ /* 0x000ea80000300a00 */
[----:B0-----:R-:W3:Y:S04]  /*18080*/  LDL.LU.64 R84, [R1+0x928] ;  /* 0x0009280001547983 */ /* 0x001ee80000300a00 */
[----:B------:R-:W4:Y:S04]  /*18090*/  LDL.LU.64 R82, [R1+0x920] ;  /* 0x0009200001527983 */ /* 0x000f280000300a00 */
[----:B------:R-:W5:Y:S04]  /*180a0*/  LDL.LU.64 R80, [R1+0x918] ;  /* 0x0009180001507983 */ /* 0x000f680000300a00 */
[----:B------:R-:W2:Y:S04]  /*180b0*/  LDL.LU.64 R78, [R1+0x910] ;  /* 0x00091000014e7983 */ /* 0x000ea80000300a00 */
[----:B------:R-:W2:Y:S04]  /*180c0*/  LDL.LU.64 R76, [R1+0x908] ;  /* 0x00090800014c7983 */ /* 0x000ea80000300a00 */
[----:B------:R-:W2:Y:S04]  /*180d0*/  LDL.LU.64 R74, [R1+0x900] ;  /* 0x00090000014a7983 */ /* 0x000ea80000300a00 */
[----:B------:R-:W2:Y:S04]  /*180e0*/  LDL.LU.64 R72, [R1+0x8f8] ;  /* 0x0008f80001487983 */ /* 0x000ea80000300a00 */
[----:B------:R-:W2:Y:S04]  /*180f0*/  LDL.LU.64 R32, [R1+0x8f0] ;  /* 0x0008f00001207983 */ /* 0x000ea80000300a00 */
[----:B------:R-:W2:Y:S04]  /*18100*/  LDL.LU.64 R30, [R1+0x8e8] ;  /* 0x0008e800011e7983 */ /* 0x000ea80000300a00 */
[----:B------:R-:W2:Y:S04]  /*18110*/  LDL.LU.64 R28, [R1+0x8e0] ;  /* 0x0008e000011c7983 */ /* 0x000ea80000300a00 */
[----:B------:R-:W2:Y:S04]  /*18120*/  LDL.LU R26, [R1+0x8dc] ;  /* 0x0008dc00011a7983 */ /* 0x000ea80000300800 */
[----:B------:R-:W2:Y:S04]  /*18130*/  LDL.LU R24, [R1+0x8d8] ;  /* 0x0008d80001187983 */ /* 0x000ea80000300800 */
[----:B------:R0:W-:Y:S04]  /*18140*/  STL [R1+0x86c], R91 ;  /* 0x00086c5b01007387 */ /* 0x0001e80000100800 */
[----:B0-----:R-:W2:Y:S04]  /*18150*/  LDL R91, [R1+0x300] ;  /* 0x00030000015b7983 */ /* 0x001ea80000100800 */
[----:B--2---:R-:W-:Y:S04]  /*18160*/  STL.64 [R1+0x8d0], R90 ;  /* 0x0008d05a01007387 */ /* 0x004fe80000100a00 */
[----:B------:R-:W-:Y:S04]  /*18170*/  STL.64 [R1+0x8c8], R88 ;  /* 0x0008c85801007387 */ /* 0x000fe80000100a00 */
[----:B------:R-:W-:Y:S04]  /*18180*/  STL.64 [R1+0x8c0], R86 ;  /* 0x0008c05601007387 */ /* 0x000fe80000100a00 */
[----:B---3--:R-:W-:Y:S04]  /*18190*/  STL.64 [R1+0x8b8], R84 ;  /* 0x0008b85401007387 */ /* 0x008fe80000100a00 */
[----:B----4-:R-:W-:Y:S04]  /*181a0*/  STL.64 [R1+0x8b0], R82 ;  /* 0x0008b05201007387 */ /* 0x010fe80000100a00 */
[----:B-----5:R-:W-:Y:S04]  /*181b0*/  STL.64 [R1+0x8a8], R80 ;  /* 0x0008a85001007387 */ /* 0x020fe80000100a00 */
[----:B------:R-:W-:Y:S04]  /*181c0*/  STL.64 [R1+0x8a0], R78 ;  /* 0x0008a04e01007387 */ /* 0x000fe80000100a00 */
[----:B------:R-:W-:Y:S04]  /*181d0*/  STL.64 [R1+0x898], R76 ;  /* 0x0008984c01007387 */ /* 0x000fe80000100a00 */
[----:B------:R-:W-:Y:S04]  /*181e0*/  STL.64 [R1+0x890], R74 ;  /* 0x0008904a01007387 */ /* 0x000fe80000100a00 */
[----:B------:R-:W-:Y:S04]  /*181f0*/  STL.64 [R1+0x888], R72 ;  /* 0x0008884801007387 */ /* 0x000fe80000100a00 */
[----:B------:R-:W-:Y:S04]  /*18200*/  STL.64 [R1+0x880], R32 ;  /* 0x0008802001007387 */ /* 0x000fe80000100a00 */
[----:B------:R-:W-:Y:S04]  /*18210*/  STL.64 [R1+0x878], R30 ;  /* 0x0008781e01007387 */ /* 0x000fe80000100a00 */
[----:B------:R0:W-:Y:S02]  /*18220*/  STL.64 [R1+0x870], R28 ;  /* 0x0008701c01007387 */ /* 0x0001e40000100a00 */
[----:B0-----:R-:W0:Y:S02]  /*18230*/  LDTM.x64 R28, tmem[UR11+0x80] ;  /* 0x0000800b001c79ee */ /* 0x001e240008340000 */
[----:B0-----:R-:W-:Y:S01]  /*18240*/  STL [R1+0x4], R29 ;  /* 0x0000041d01007387 */ /* 0x001fe20000100800 */
[----:B------:R-:W-:-:S02]  /*18250*/  IMAD.MOV.U32 R7, RZ, RZ, R33 ;  /* 0x000000ffff077224 */ /* 0x000fc400078e0021 */
[----:B------:R-:W-:Y:S01]  /*18260*/  IMAD.MOV.U32 R6, RZ, RZ, R32 ;  /* 0x000000ffff067224 */ /* 0x000fe200078e0020 */
[----:B------:R-:W-:Y:S01]  /*18270*/  STL [R1+0x44], R45 ;  /* 0x0000442d01007387 */ /* 0x000fe20000100800 */
[----:B------:R-:W-:Y:S02]  /*18280*/  IMAD.MOV.U32 R5, RZ, RZ, R31 ;  /* 0x000000ffff057224 */ /* 0x000fe400078e001f */
[----:B------:R-:W-:Y:S01]  /*18290*/  IMAD.MOV.U32 R4, RZ, RZ, R30 ;  /* 0x000000ffff047224 */ /* 0x000fe200078e001e */
[----:B------:R-:W-:Y:S01]  /*182a0*/  STL.64 [R1+0x48], R46 ;  /* 0x0000482e01007387 */ /* 0x000fe20000100a00 */
[----:B------:R-:W-:Y:S02]  /*182b0*/  IMAD.MOV.U32 R17, RZ, RZ, R39 ;  /* 0x000000ffff117224 */ /* 0x000fe400078e0027 */
[----:B------:R-:W-:Y:S01]  /*182c0*/  IMAD.MOV.U32 R12, RZ, RZ, R36 ;  /* 0x000000ffff0c7224 */ /* 0x000fe200078e0024 */
[----:B------:R-:W-:Y:S01]  /*182d0*/  STL.64 [R1+0x50], R48 ;  /* 0x0000503001007387 */ /* 0x000fe20000100a00 */
[----:B------:R-:W-:-:S02]  /*182e0*/  IMAD.MOV.U32 R27, RZ, RZ, R44 ;  /* 0x000000ffff1b7224 */ /* 0x000fc400078e002c */
[----:B------:R-:W-:Y:S01]  /*182f0*/  IMAD.MOV.U32 R25, RZ, RZ, R43 ;  /* 0x000000ffff197224 */ /* 0x000fe200078e002b */
[----:B------:R-:W-:Y:S01]  /*18300*/  STL.64 [R1+0x58], R50 ;  /* 0x0000583201007387 */ /* 0x000fe20000100a00 */
        /* <DEDUP_REMOVED lines=27> */
[----:B------:R0:W-:Y:S04]  /*184c0*/  STL.64 [R1+0xf8], R90 ;  /* 0x0000f85a01007387 */ /* 0x0001e80000100a00 */
[----:B0-----:R-:W2:Y:S04]  /*184d0*/  LDL.LU.64 R90, [R1+0x8d0] ;  /* 0x0008d000015a7983 */ /* 0x001ea80000300a00 */
[----:B------:R-:W3:Y:S04]  /*184e0*/  LDL.LU.64 R88, [R1+0x8c8] ;  /* 0x0008c80001587983 */ /* 0x000ee80000300a00 */
[----:B------:R0:W4:Y:S04]  /*184f0*/  LDL.LU.64 R86, [R1+0x8c0] ;  /* 0x0008c00001567983 */ /* 0x0001280000300a00 */
[----:B------:R0:W5:Y:S04]  /*18500*/  LDL.LU.64 R84, [R1+0x8b8] ;  /* 0x0008b80001547983 */ /* 0x0001680000300a00 */
[----:B------:R0:W5:Y:S04]  /*18510*/  LDL.LU.64 R82, [R1+0x8b0] ;  /* 0x0008b00001527983 */ /* 0x0001680000300a00 */
[----:B------:R0:W5:Y:S04]  /*18520*/  LDL.LU.64 R80, [R1+0x8a8] ;  /* 0x0008a80001507983 */ /* 0x0001680000300a00 */
[----:B------:R0:W5:Y:S04]  /*18530*/  LDL.LU.64 R78, [R1+0x8a0] ;  /* 0x0008a000014e7983 */ /* 0x0001680000300a00 */
[----:B------:R0:W5:Y:S04]  /*18540*/  LDL.LU.64 R76, [R1+0x898] ;  /* 0x00089800014c7983 */ /* 0x0001680000300a00 */
[----:B------:R0:W5:Y:S04]  /*18550*/  LDL.LU.64 R74, [R1+0x890] ;  /* 0x00089000014a7983 */ /* 0x0001680000300a00 */
[----:B------:R0:W5:Y:S04]  /*18560*/  LDL.LU.64 R72, [R1+0x888] ;  /* 0x0008880001487983 */ /* 0x0001680000300a00 */
[----:B------:R-:W5:Y:S04]  /*18570*/  LDL.LU.64 R32, [R1+0x880] ;  /* 0x0008800001207983 */ /* 0x000f680000300a00 */
[----:B------:R-:W5:Y:S04]  /*18580*/  LDL.LU.64 R30, [R1+0x878] ;  /* 0x00087800011e7983 */ /* 0x000f680000300a00 */
[----:B------:R-:W5:Y:S01]  /*18590*/  LDL.LU.64 R28, [R1+0x870] ;  /* 0x00087000011c7983 */ /* 0x000f620000300a00 */
[----:B--2---:R-:W-:Y:S01]  /*185a0*/  ISETP.GE.AND P0, PT, R91, UR6, PT ;  /* 0x000000065b007c0c */ /* 0x004fe2000bf06270 */
[----:B------:R-:W2:Y:S03]  /*185b0*/  LDCU UR6, c[0x0][0x398] ;  /* 0x00007300ff0677ac */ /* 0x000ea60008000800 */
[----:B------:R-:W-:Y:S01]  /*185c0*/  ISETP.LT.AND P0, PT, R93, UR33, !P0 ;  /* 0x000000215d007c0c */ /* 0x000fe2000c701270 */
[----:B------:R-:W0:Y:S01]  /*185d0*/  LDCU UR33, c[0x0][0x398] ;  /* 0x00007300ff2177ac */ /* 0x000e220008000800 */
[----:B---3--:R-:W-:-:S02]  /*185e0*/  F2FP.F16.F32.PACK_AB R88, R27, R26 ;  /* 0x0000001a1b58723e */ /* 0x008fc400000000ff */
[----:B----4-:R-:W-:Y:S02]  /*185f0*/  F2FP.F16.F32.PACK_AB R87, R25, R24 ;  /* 0x000000181957723e */ /* 0x010fe400000000ff */
[----:B------:R-:W-:Y:S02]  /*18600*/  F2FP.F16.F32.PACK_AB R86, R23, R22 ;  /* 0x000000161756723e */ /* 0x000fe400000000ff */
[----:B-----5:R-:W-:Y:S02]  /*18610*/  F2FP.F16.F32.PACK_AB R85, R21, R20 ;  /* 0x000000141555723e */ /* 0x020fe400000000ff */
[----:B------:R-:W-:Y:S02]  /*18620*/  F2FP.F16.F32.PACK_AB R84, R19, R18 ;  /* 0x000000121354723e */ /* 0x000fe400000000ff */
[----:B------:R-:W-:Y:S01]  /*18630*/  F2FP.F16.F32.PACK_AB R83, R17, R0 ;  /* 0x000000001153723e */ /* 0x000fe200000000ff */
[----:B------:R-:W-:Y:S01]  /*18640*/  IMAD R0, R91, R3, RZ ;  /* 0x000000035b007224 */ /* 0x000fe200078e02ff */
[----:B------:R-:W-:-:S02]  /*18650*/  F2FP.F16.F32.PACK_AB R82, R16, R15 ;  /* 0x0000000f1052723e */ /* 0x000fc400000000ff */
[----:B------:R-:W-:Y:S01]  /*18660*/  F2FP.F16.F32.PACK_AB R81, R14, R13 ;  /* 0x0000000d0e51723e */ /* 0x000fe200000000ff */
[----:B------:R-:W-:Y:S01]  /*18670*/  IMAD R70, R3, 0x80, R0 ;  /* 0x0000008003467824 */ /* 0x000fe200078e0200 */
[----:B------:R-:W-:Y:S02]  /*18680*/  F2FP.F16.F32.PACK_AB R79, R12, R2 ;  /* 0x000000020c4f723e */ /* 0x000fe400000000ff */
[C---:B------:R-:W-:Y:S02]  /*18690*/  LEA R2, P2, R0.reuse, UR4, 0x1 ;  /* 0x0000000400027c11 */ /* 0x040fe4000f8408ff */
[----:B------:R-:W-:Y:S02]  /*186a0*/  F2FP.F16.F32.PACK_AB R77, R11, R10 ;  /* 0x0000000a0b4d723e */ /* 0x000fe400000000ff */
[----:B------:R-:W-:Y:S01]  /*186b0*/  LEA.HI.X.SX32 R3, R0, UR5, 0x1, P2 ;  /* 0x0000000500037c11 */ /* 0x000fe200090f0eff */
[----:B------:R-:W-:Y:S01]  /*186c0*/  IMAD R0, R93, UR8, RZ ;  /* 0x000000085d007c24 */ /* 0x000fe2000f8e02ff */
[----:B------:R-:W-:-:S02]  /*186d0*/  F2FP.F16.F32.PACK_AB R76, R9, R8 ;  /* 0x00000008094c723e */ /* 0x000fc400000000ff */
[----:B------:R-:W-:Y:S01]  /*186e0*/  F2FP.F16.F32.PACK_AB R74, R7, R6 ;  /* 0x00000006074a723e */ /* 0x000fe200000000ff */
[----:B------:R-:W-:Y:S01]  /*186f0*/  IMAD.WIDE R68, R0, 0x2, R2 ;  /* 0x0000000200447825 */ /* 0x000fe200078e0202 */
[----:B------:R-:W-:Y:S02]  /*18700*/  F2FP.F16.F32.PACK_AB R73, R5, R4 ;  /* 0x000000040549723e */ /* 0x000fe400000000ff */
[----:B------:R-:W-:Y:S02]  /*18710*/  F2FP.F16.F32.PACK_AB R80, R33, R32 ;  /* 0x000000202150723e */ /* 0x000fe400000000ff */
[----:B------:R-:W-:Y:S02]  /*18720*/  F2FP.F16.F32.PACK_AB R78, R31, R30 ;  /* 0x0000001e1f4e723e */ /* 0x000fe400000000ff */
[----:B------:R-:W-:Y:S02]  /*18730*/  F2FP.F16.F32.PACK_AB R75, R29, R28 ;  /* 0x0000001c1d4b723e */ /* 0x000fe400000000ff */
[----:B------:R-:W3:Y:S01]  /*18740*/  LDTM.x64 R4, tmem[UR11+0xc0] ;  /* 0x0000c00b000479ee */ /* 0x000ee20008340000 */
[----:B------:R-:W-:Y:S01]  /*18750*/  NOP ;  /* 0x0000000000007918 */ /* 0x000fe20000000000 */
[----:B------:R-:W4:Y:S01]  /*18760*/  LDCU.64 UR10, c[0x0][0x398] ;  /* 0x00007300ff0a77ac */ /* 0x000f220008000a00 */
[----:B------:R5:W-:Y:S04]  /*18770*/  @P0 STG.E.U16 desc[UR24][R68.64], R75 ;  /* 0x0000004b44000986 */ /* 0x000be8000c101518 */
[----:B-----5:R-:W5:Y:S01]  /*18780*/  LDL.LU R69, [R1+0x4] ;  /* 0x0000040001457983 */ /* 0x020f620000300800 */
[----:B------:R-:W-:-:S02]  /*18790*/  ISETP.GE.AND P0, PT, R93, UR7, PT ;  /* 0x000000075d007c0c */ /* 0x000fc4000bf06270 */
[----:B------:R-:W-:Y:S02]  /*187a0*/  LEA R68, P1, R70, UR4, 0x1 ;  /* 0x0000000446447c11 */ /* 0x000fe4000f8208ff */
[----:B------:R-:W-:Y:S01]  /*187b0*/  ISETP.LT.AND P0, PT, R92, UR12, !P0 ;  /* 0x0000000c5c007c0c */ /* 0x000fe2000c701270 */
[----:B------:R-:W0:Y:S01]  /*187c0*/  LDCU UR12, c[0x0][0x398] ;  /* 0x00007300ff0c77ac */ /* 0x000e220008000800 */
[----:B-----5:R-:W-:Y:S02]  /*187d0*/  F2FP.F16.F32.PACK_AB R72, R69, R71 ;  /* 0x000000474548723e */ /* 0x020fe400000000ff */
[----:B------:R-:W-:Y:S01]  /*187e0*/  LEA.HI.X.SX32 R69, R70, UR5, 0x1, P1 ;  /* 0x0000000546457c11 */ /* 0x000fe200088f0eff */
[----:B------:R-:W5:Y:S02]  /*187f0*/  LDCU.64 UR4, c[0x0][0x398] ;  /* 0x00007300ff0477ac */ /* 0x000f640008000a00 */
[----:B------:R-:W-:-:S04]  /*18800*/  IMAD.WIDE R70, R0, 0x2, R68 ;  /* 0x0000000200467825 */ /* 0x000fc800078e0244 */
[----:B------:R-:W-:Y:S02]  /*18810*/  VIADD R0, R0, UR8 ;  /* 0x0000000800007c36 */ /* 0x000fe40008000000 */
[----:B------:R0:W-:Y:S02]  /*18820*/  @P0 STG.E.U16 desc[UR24][R70.64], R72 ;  /* 0x0000004846000986 */ /* 0x0001e4000c101518 */
[----:B0-----:R-:W-:Y:S01]  /*18830*/  VIADD R70, R93, 0x1 ;  /* 0x000000015d467836 */ /* 0x001fe20000000000 */
[----:B------:R-:W-:-:S04]  /*18840*/  PRMT R72, R75, 0x7632, R72 ;  /* 0x000076324b487816 */ /* 0x000fc80000000048 */
[----:B------:R-:W-:Y:S01]  /*18850*/  ISETP.GE.AND P0, PT, R70, UR7, PT ;  /* 0x0000000746007c0c */ /* 0x000fe2000bf06270 */
[----:B------:R-:W-:-:S03]  /*18860*/  IMAD.WIDE R70, R0, 0x2, R2 ;  /* 0x0000000200467825 */ /* 0x000fc600078e0202 */
[----:B------:R-:W-:Y:S01]  /*18870*/  ISETP.LT.AND P1, PT, R91, UR16, !P0 ;  /* 0x000000105b007c0c */ /* 0x000fe2000c721270 */
[----:B------:R-:W0:Y:S01]  /*18880*/  LDCU UR16, c[0x0][0x398] ;  /* 0x00007300ff1077ac */ /* 0x000e220008000800 */
[----:B------:R-:W-:Y:S01]  /*18890*/  ISETP.LT.AND P0, PT, R92, UR28, !P0 ;  /* 0x0000001c5c007c0c */ /* 0x000fe2000c701270 */
[----:B------:R-:W0:Y:S10]  /*188a0*/  LDCU UR28, c[0x0][0x398] ;  /* 0x00007300ff1c77ac */ /* 0x000e340008000800 */
[----:B------:R0:W-:Y:S02]  /*188b0*/  @P1 STG.E.U16 desc[UR24][R70.64], R72 ;  /* 0x0000004846001986 */ /* 0x0001e4000c101518 */
[----:B0-----:R-:W-:Y:S01]  /*188c0*/  PRMT R72, R72, 0x7632, R72 ;  /* 0x0000763248487816 */ /* 0x001fe20000000048 */
[----:B------:R-:W-:-:S04]  /*188d0*/  IMAD.WIDE R70, R0, 0x2, R68 ;  /* 0x0000000200467825 */ /* 0x000fc800078e0244 */
[----:B------:R-:W-:Y:S01]  /*188e0*/  VIADD R0, R0, UR8 ;  /* 0x0000000800007c36 */ /* 0x000fe20008000000 */
        /* <DEDUP_REMOVED lines=10> */
[----:B0-----:R-:W-:-:S04]  /*18990*/  IMAD.WIDE R70, R0, 0x2, R68 ;  /* 0x0000000200467825 */ /* 0x001fc800078e0244 */
[----:B------:R-:W-:Y:S01]  /*189a0*/  VIADD R0, R0, UR8 ;  /* 0x0000000800007c36 */ /* 0x000fe20008000000 */
[----:B------:R0:W-:Y:S02]  /*189b0*/  @P0 STG.E.U16 desc[UR24][R70.64], R73 ;  /* 0x0000004946000986 */ /* 0x0001e4000c101518 */
[----:B0-----:R-:W-:-:S05]  /*189c0*/  VIADD R70, R93, 0x3 ;  /* 0x000000035d467836 */ /* 0x001fca0000000000 */
[----:B------:R-:W-:Y:S01]  /*189d0*/  ISETP.GE.AND P0, PT, R70, UR7, PT ;  /* 0x0000000746007c0c */ /* 0x000fe2000bf06270 */
[----:B------:R-:W-:-:S03]  /*189e0*/  IMAD.WIDE R70, R0, 0x2, R2 ;  /* 0x0000000200467825 */ /* 0x000fc600078e0202 */
[----:B-----5:R-:W-:Y:S01]  /*189f0*/  ISETP.LT.AND P1, PT, R91, UR4, !P0 ;  /* 0x000000045b007c0c */ /* 0x020fe2000c721270 */
[----:B------:R-:W0:Y:S01]  /*18a00*/  LDCU UR4, c[0x0][0x398] ;  /* 0x00007300ff0477ac */ /* 0x000e220008000800 */
[----:B------:R-:W-:Y:S01]  /*18a10*/  ISETP.LT.AND P0, PT, R92, UR26, !P0 ;  /* 0x0000001a5c007c0c */ /* 0x000fe2000c701270 */
[----:B------:R-:W5:Y:S10]  /*18a20*/  LDCU UR26, c[0x0][0x398] ;  /* 0x00007300ff1a77ac */ /* 0x000f740008000800 */
        /* <DEDUP_REMOVED lines=20> */
[----:B----4-:R-:W-:Y:S01]  /*18b70*/  ISETP.LT.AND P1, PT, R91, UR10, !P0 ;  /* 0x0000000a5b007c0c */ /* 0x010fe2000c721270 */
[----:B------:R-:W0:Y:S01]  /*18b80*/  LDCU UR10, c[0x0][0x398] ;  /* 0x00007300ff0a77ac */ /* 0x000e220008000800 */
[----:B------:R-:W-:Y:S02]  /*18b90*/  ISETP.LT.AND P0, PT, R92, UR20, !P0 ;  /* 0x000000145c007c0c */ /* 0x000fe4000c701270 */
[----:B------:R-:W-:Y:S01]  /*18ba0*/  PRMT R73, R88, 0x7632, R73 ;  /* 0x0000763258497816 */ /* 0x000fe20000000049 */
[----:B------:R-:W4:Y:S08]  /*18bb0*/  LDCU UR20, c[0x0][0x398] ;  /* 0x00007300ff1477ac */ /* 0x000f300008000800 */
        /* <DEDUP_REMOVED lines=23> */
[----:B--2---:R-:W-:Y:S01]  /*18d30*/  ISETP.LT.AND P0, PT, R92, UR6, !P0 ;  /* 0x000000065c007c0c */ /* 0x004fe2000c701270 */
[----:B------:R-:W2:Y:S10]  /*18d40*/  LDCU UR6, c[0x0][0x398] ;  /* 0x00007300ff0677ac */ /* 0x000eb40008000800 */
        /* <DEDUP_REMOVED lines=13> */
[----:B0-----:R-:W-:-:S05]  /*18e20*/  IMAD.WIDE R70, R0, 0x2, R68 ;  /* 0x0000000200467825 */ /* 0x001fca00078e0244 */
[----:B------:R0:W-:Y:S02]  /*18e30*/  @P0 STG.E.U16 desc[UR24][R70.64], R72 ;  /* 0x0000004846000986 */ /* 0x0001e4000c101518 */
[----:B0-----:R-:W-:-:S05]  /*18e40*/  VIADD R70, R93, 0x9 ;  /* 0x000000095d467836 */ /* 0x001fca0000000000 */
[----:B------:R-:W-:-:S04]  /*18e50*/  ISETP.GE.AND P0, PT, R70, UR7, PT ;  /* 0x0000000746007c0c */ /* 0x000fc8000bf06270 */
[----:B------:R-:W-:Y:S01]  /*18e60*/  ISETP.LT.AND P1, PT, R91, UR4, !P0 ;  /* 0x000000045b007c0c */ /* 0x000fe2000c721270 */
[----:B------:R-:W-:Y:S01]  /*18e70*/  VIADD R0, R0, UR8 ;  /* 0x0000000800007c36 */ /* 0x000fe20008000000 */
[----:B------:R-:W3:Y:S01]  /*18e80*/  LDL.LU R91, [R1+0x86c] ;  /* 0x00086c00015b7983 */ /* 0x000ee20000300800 */
[----:B------:R-:W-:Y:S01]  /*18e90*/  PRMT R72, R81, 0x7632, R72 ;  /* 0x0000763251487816 */ /* 0x000fe20000000048 */
[----:B------:R-:W0:Y:S01]  /*18ea0*/  LDCU UR4, c[0x0][0x398] ;  /* 0x00007300ff0477ac */ /* 0x000e220008000800 */
[----:B------:R-:W-:Y:S01]  /*18eb0*/  IMAD.WIDE R70, R0, 0x2, R2 ;  /* 0x0000000200467825 */ /* 0x000fe200078e0202 */
[----:B------:R-:W3:Y:S04]  /*18ec0*/  LDL.LU R74, [R1+0x244] ;  /* 0x00024400014a7983 */ /* 0x000ee80000300800 */
[----:B------:R-:W3:Y:S04]  /*18ed0*/  LDL.LU R76, [R1+0x48] ;  /* 0x00004800014c7983 */ /* 0x000ee80000300800 */
[----:B------:R-:W3:Y:S01]  /*18ee0*/  LDL.LU R75, [R1+0x248] ;  /* 0x00024800014b7983 */ /* 0x000ee20000300800 */
[----:B--2---:R-:W-:Y:S01]  /*18ef0*/  ISETP.LT.AND P0, PT, R92, UR6, !P0 ;  /* 0x000000065c007c0c */ /* 0x004fe2000c701270 */
[----:B------:R-:W2:Y:S02]  /*18f00*/  LDCU UR6, c[0x0][0x398] ;  /* 0x00007300ff0677ac */ /* 0x000ea40008000800 */
[----:B------:R0:W-:Y:S04]  /*18f10*/  @P1 STG.E.U16 desc[UR24][R70.64], R81 ;  /* 0x0000005146001986 */ /* 0x0001e8000c101518 */
[----:B0-----:R-:W2:Y:S01]  /*18f20*/  LDL.LU R81, [R1+0x300] ;  /* 0x0003000001517983 */ /* 0x001ea20000300800 */
[----:B------:R-:W-:-:S04]  /*18f30*/  IMAD.WIDE R70, R0, 0x2, R68 ;  /* 0x0000000200467825 */ /* 0x000fc800078e0244 */
[----:B------:R-:W-:Y:S01]  /*18f40*/  VIADD R0, R0, UR8 ;  /* 0x0000000800007c36 */ /* 0x000fe20008000000 */
[----:B------:R0:W-:Y:S02]  /*18f50*/  @P0 STG.E.U16 desc[UR24][R70.64], R72 ;  /* 0x0000004846000986 */ /* 0x0001e4000c101518 */
[----:B0-----:R-:W-:Y:S01]  /*18f60*/  VIADD R70, R93, 0xa ;  /* 0x0000000a5d467836 */ /* 0x001fe20000000000 */
[----:B------:R-:W-:-:S04]  /*18f70*/  PRMT R72, R82, 0x7632, R72 ;  /* 0x0000763252487816 */ /* 0x000fc80000000048 */
[----:B------:R-:W-:Y:S01]  /*18f80*/  ISETP.GE.AND P0, PT, R70, UR7, PT ;  /* 0x0000000746007c0c */ /* 0x000fe2000bf06270 */
[----:B------:R-:W-:-:S03]  /*18f90*/  IMAD.WIDE R70, R0, 0x2, R2 ;  /* 0x0000000200467825 */ /* 0x000fc600078e0202 */
[----:B--2---:R-:W-:Y:S01]  /*18fa0*/  ISETP.LT.AND P1, PT, R81, UR4, !P0 ;  /* 0x0000000451007c0c */ /* 0x004fe2000c721270 */
[----:B------:R-:W0:Y:S01]  /*18fb0*/  LDCU UR4, c[0x0][0x398] ;  /* 0x00007300ff0477ac */ /* 0x000e220008000800 */
[----:B------:R-:W-:Y:S01]  /*18fc0*/  ISETP.LT.AND P0, PT, R92, UR6, !P0 ;  /* 0x000000065c007c0c */ /* 0x000fe2000c701270 */
[----:B------:R-:W2:Y:S10]  /*18fd0*/  LDCU UR6, c[0x0][0x398] ;  /* 0x00007300ff0677ac */ /* 0x000eb40008000800 */
[----:B------:R0:W-:Y:S02]  /*18fe0*/  @P1 STG.E.U16 desc[UR24][R70.64], R82 ;  /* 0x0000005246001986 */ /* 0x0001e4000c101518 */
[----:B0-----:R-:W-:-:S02]  /*18ff0*/  IMAD.WIDE R70, R0, 0x2, R68 ;  /* 0x0000000200467825 */ /* 0x001fc400078e0244 */
[----:B------:R-:W3:Y:S02]  /*19000*/  LDL.LU R82, [R1+0x2fc] ;  /* 0x0002fc0001527983 */ /* 0x000ee40000300800 */
        /* <DEDUP_REMOVED lines=63> */
[----:B0-----:R-:W-:-:S02]  /*19400*/  IMAD.WIDE R70, R0, 0x2, R68 ;  /* 0x0000000200467825 */ /* 0x001fc400078e0244 */
[----:B------:R-:W3:Y:S02]  /*19410*/  LDL.LU R87, [R1+0xf0] ;  /* 0x0000f00001577983 */ /* 0x000ee40000300800 */
[----:B------:R-:W-:Y:S02]  /*19420*/  VIADD R0, R0, UR8 ;  /* 0x0000000800007c36 */ /* 0x000fe40008000000 */
[----:B------:R0:W-:Y:S02]  /*19430*/  @P0 STG.E.U16 desc[UR24][R70.64], R72 ;  /* 0x0000004846000986 */ /* 0x0001e4000c101518 */
[C---:B0-----:R-:W-:Y:S02]  /*19440*/  VIADD R70, R93.reuse, 0x10 ;  /* 0x000000105d467836 */ /* 0x041fe40000000000 */
[----:B------:R-:W-:-:S03]  /*19450*/  VIADD R72, R93, 0x12 ;  /* 0x000000125d487836 */ /* 0x000fc60000000000 */
[----:B------:R-:W-:Y:S01]  /*19460*/  ISETP.GE.AND P0, PT, R70, UR7, PT ;  /* 0x0000000746007c0c */ /* 0x000fe2000bf06270 */
[C---:B------:R-:W-:Y:S01]  /*19470*/  VIADD R70, R93.reuse, 0x11 ;  /* 0x000000115d467836 */ /* 0x040fe20000000000 */
[----:B--2---:R-:W-:Y:S01]  /*19480*/  ISETP.GE.AND P5, PT, R72, UR6, PT ;  /* 0x0000000648007c0c */ /* 0x004fe2000bfa6270 */
[----:B------:R-:W-:Y:S01]  /*19490*/  VIADD R72, R93, 0x13 ;  /* 0x000000135d487836 */ /* 0x000fe20000000000 */
[C---:B------:R-:W-:Y:S01]  /*194a0*/  ISETP.LT.AND P3, PT, R81.reuse, UR16, !P0 ;  /* 0x0000001051007c0c */ /* 0x040fe2000c761270 */
[----:B------:R-:W0:Y:S01]  /*194b0*/  LDCU UR6, c[0x0][0x39c] ;  /* 0x00007380ff0677ac */ /* 0x000e220008000800 */
[----:B------:R-:W-:Y:S02]  /*194c0*/  ISETP.LT.AND P1, PT, R92, UR18, !P0 ;  /* 0x000000125c007c0c */ /* 0x000fe4000c721270 */
[----:B------:R-:W-:Y:S01]  /*194d0*/  ISETP.GE.AND P2, PT, R70, UR4, PT ;  /* 0x0000000446007c0c */ /* 0x000fe2000bf46270 */
[----:B------:R-:W-:Y:S01]  /*194e0*/  IMAD.WIDE R70, R0, 0x2, R2 ;  /* 0x0000000200467825 */ /* 0x000fe200078e0202 */
[----:B------:R-:W-:Y:S01]  /*194f0*/  ISETP.GE.AND P4, PT, R72, UR10, PT ;  /* 0x0000000a48007c0c */ /* 0x000fe2000bf86270 */
[----:B------:R-:W2:Y:S01]  /*19500*/  LDCU UR4, c[0x0][0x39c] ;  /* 0x00007380ff0477ac */ /* 0x000ea20008000800 */
[----:B----4-:R-:W-:Y:S01]  /*19510*/  ISETP.LT.AND P0, PT, R81, UR20, !P2 ;  /* 0x0000001451007c0c */ /* 0x010fe2000d701270 */
[----:B------:R-:W4:Y:S04]  /*19520*/  LDCU UR7, c[0x0][0x39c] ;  /* 0x00007380ff0777ac */ /* 0x000f280008000800 */
[----:B------:R0:W-:Y:S01]  /*19530*/  @P3 STG.E.U16 desc[UR24][R70.64], R88 ;  /* 0x0000005846003986 */ /* 0x0001e2000c101518 */
[----:B------:R-:W1:Y:S01]  /*19540*/  LDCU UR16, c[0x0][0x398] ;  /* 0x00007300ff1077ac */ /* 0x000e620008000800 */
[----:B------:R-:W1:Y:S01]  /*19550*/  LDCU UR18, c[0x0][0x398] ;  /* 0x00007300ff1277ac */ /* 0x000e620008000800 */
[----:B------:R-:W1:Y:S01]  /*19560*/  LDCU UR10, c[0x0][0x398] ;  /* 0x00007300ff0a77ac */ /* 0x000e620008000800 */
[C---:B0-----:R-:W-:Y:S01]  /*19570*/  IMAD.WIDE R70, R0.reuse, 0x2, R68 ;  /* 0x0000000200467825 */ /* 0x041fe200078e0244 */
[----:B------:R-:W2:Y:S01]  /*19580*/  LDL.LU R88, [R1+0x2f4] ;  /* 0x0002f40001587983 */ /* 0x000ea20000300800 */
[----:B------:R-:W0:Y:S03]  /*19590*/  LDCU UR20, c[0x0][0x398] ;  /* 0x00007300ff1477ac */ /* 0x000e260008000800 */
[----:B------:R1:W-:Y:S04]  /*195a0*/  @P1 STG.E.U16 desc[UR24][R70.64], R73 ;  /* 0x0000004946001986 */ /* 0x0003e8000c101518 */
[----:B-1----:R-:W3:Y:S01]  /*195b0*/  LDL.LU R71, [R1+0x44] ;  /* 0x0000440001477983 */ /* 0x002ee20000300800 */
[----:B------:R-:W-:Y:S01]  /*195c0*/  VIADD R0, R0, UR8 ;  /* 0x0000000800007c36 */ /* 0x000fe20008000000 */
[----:B------:R-:W-:Y:S01]  /*195d0*/  ISETP.LT.AND P2, PT, R92, UR22, !P2 ;  /* 0x000000165c007c0c */ /* 0x000fe2000d741270 */
[----:B------:R-:W-:Y:S01]  /*195e0*/  VIADD R73, R93, 0x14 ;  /* 0x000000145d497836 */ /* 0x000fe20000000000 */
[----:B------:R-:W1:Y:S04]  /*195f0*/  LDCU UR22, c[0x0][0x398] ;  /* 0x00007300ff1677ac */ /* 0x000e680008000800 */
[----:B------:R-:W-:Y:S01]  /*19600*/  ISETP.GE.AND P6, PT, R73, UR12, PT ;  /* 0x0000000c49007c0c */ /* 0x000fe2000bfc6270 */
[----:B------:R-:W0:Y:S01]  /*19610*/  LDCU UR12, c[0x0][0x398] ;  /* 0x00007300ff0c77ac */ /* 0x000e220008000800 */
[----:B---3--:R-:W-:Y:S01]  /*19620*/  F2FP.F16.F32.PACK_AB R72, R71, R74 ;  /* 0x0000004a4748723e */ /* 0x008fe200000000ff */
[----:B------:R-:W-:-:S03]  /*19630*/  IMAD.WIDE R70, R0, 0x2, R2 ;  /* 0x0000000200467825 */ /* 0x000fc600078e0202 */
[----:B------:R-:W-:Y:S01]  /*19640*/  PRMT R77, R72, 0x7632, R77 ;  /* 0x00007632484d7816 */ /* 0x000fe2000000004d */
[----:B------:R-:W-:Y:S01]  /*19650*/  VIADD R74, R93, 0x15 ;  /* 0x000000155d4a7836 */ /* 0x000fe20000000000 */
[----:B------:R3:W-:Y:S01]  /*19660*/  @P0 STG.E.U16 desc[UR24][R70.64], R72 ;  /* 0x0000004846000986 */ /* 0x0007e2000c101518 */
[----:B-----5:R-:W-:Y:S01]  /*19670*/  ISETP.LT.AND P0, PT, R81, UR26, !P5 ;  /* 0x0000001a51007c0c */ /* 0x020fe2000ef01270 */
[----:B------:R-:W5:Y:S02]  /*19680*/  LDCU UR26, c[0x0][0x398] ;  /* 0x00007300ff1a77ac */ /* 0x000f640008000800 */
[----:B------:R-:W-:Y:S02]  /*19690*/  ISETP.GE.AND P3, PT, R74, UR14, PT ;  /* 0x0000000e4a007c0c */ /* 0x000fe4000bf66270 */
[----:B---3--:R-:W-:Y:S01]  /*196a0*/  F2FP.F16.F32.PACK_AB R71, R76, R75 ;  /* 0x0000004b4c47723e */ /* 0x008fe200000000ff */
[----:B------:R-:W-:-:S04]  /*196b0*/  IMAD.WIDE R74, R0, 0x2, R68 ;  /* 0x00000002004a7825 */ /* 0x000fc800078e0244 */
[----:B------:R-:W-:Y:S01]  /*196c0*/  VIADD R70, R0, UR8 ;  /* 0x0000000800467c36 */ /* 0x000fe20008000000 */
[----:B------:R3:W-:Y:S01]  /*196d0*/  @P2 STG.E.U16 desc[UR24][R74.64], R77 ;  /* 0x0000004d4a002986 */ /* 0x0007e2000c101518 */
[----:B------:R-:W-:Y:S01]  /*196e0*/  ISETP.LT.AND P5, PT, R92, UR28, !P5 ;  /* 0x0000001c5c007c0c */ /* 0x000fe2000efa1270 */
[----:B------:R-:W-:Y:S01]  /*196f0*/  VIADD R76, R93, 0x16 ;  /* 0x000000165d4c7836 */ /* 0x000fe20000000000 */
[----:B------:R-:W0:Y:S01]  /*19700*/  LDCU UR14, c[0x0][0x398] ;  /* 0x00007300ff0e77ac */ /* 0x000e220008000800 */
[----:B------:R-:W4:Y:S01]  /*19710*/  LDL.LU R0, [R1+0x24c] ;  /* 0x00024c0001007983 */ /* 0x000f220000300800 */
[----:B------:R-:W-:Y:S02]  /*19720*/  IMAD.WIDE R72, R70, 0x2, R2 ;  /* 0x0000000246487825 */ /* 0x000fe400078e0202 */
[----:B--2---:R-:W-:Y:S01]  /*19730*/  ISETP.GE.AND P1, PT, R76, UR4, PT ;  /* 0x000000044c007c0c */ /* 0x004fe2000bf26270 */
[----:B------:R-:W2:Y:S01]  /*19740*/  LDCU UR4, c[0x0][0x39c] ;  /* 0x00007380ff0477ac */ /* 0x000ea20008000800 */
[----:B---3--:R-:W4:Y:S01]  /*19750*/  LDL.LU R75, [R1+0x4c] ;  /* 0x00004c00014b7983 */ /* 0x008f220000300800 */
[----:B------:R-:W-:Y:S01]  /*19760*/  PRMT R76, R71, 0x7632, R76 ;  /* 0x00007632474c7816 */ /* 0x000fe2000000004c */
[----:B------:R-:W3:Y:S02]  /*19770*/  LDCU UR28, c[0x0][0x398] ;  /* 0x00007300ff1c77ac */ /* 0x000ee40008000800 */
[----:B------:R0:W-:Y:S01]  /*19780*/  @P0 STG.E.U16 desc[UR24][R72.64], R71 ;  /* 0x0000004748000986 */ /* 0x0001e2000c101518 */
[----:B------:R-:W-:Y:S01]  /*19790*/  ISETP.LT.AND P0, PT, R81, UR30, !P4 ;  /* 0x0000001e51007c0c */ /* 0x000fe2000e701270 */
[----:B------:R-:W1:Y:S01]  /*197a0*/  LDCU UR30, c[0x0][0x398] ;  /* 0x00007300ff1e77ac */ /* 0x000e620008000800 */
[----:B0-----:R-:W-:-:S05]  /*197b0*/  IMAD.WIDE R72, R70, 0x2, R68 ;  /* 0x0000000246487825 */ /* 0x001fca00078e0244 */
[----:B------:R0:W-:Y:S01]  /*197c0*/  @P5 STG.E.U16 desc[UR24][R72.64], R76 ;  /* 0x0000004c48005986 */ /* 0x0001e2000c101518 */
[----:B----4-:R-:W-:Y:S01]  /*197d0*/  F2FP.F16.F32.PACK_AB R74, R75, R0 ;  /* 0x000000004b4a723e */ /* 0x010fe200000000ff */
[----:B------:R-:W-:Y:S02]  /*197e0*/  VIADD R75, R93, 0x17 ;  /* 0x000000175d4b7836 */ /* 0x000fe40000000000 */
[----:B------:R-:W-:-:S03]  /*197f0*/  VIADD R0, R70, UR8 ;  /* 0x0000000846007c36 */ /* 0x000fc60008000000 */
[----:B------:R-:W-:Y:S01]  /*19800*/  ISETP.GE.AND P2, PT, R75, UR6, PT ;  /* 0x000000064b007c0c */ /* 0x000fe2000bf46270 */
[----:B------:R-:W-:Y:S01]  /*19810*/  IMAD.WIDE R70, R0, 0x2, R2 ;  /* 0x0000000200467825 */ /* 0x000fe200078e0202 */
[----:B------:R-:W4:Y:S01]  /*19820*/  LDL.LU R75, [R1+0x250] ;  /* 0x00025000014b7983 */ /* 0x000f220000300800 */
[----:B------:R-:W-:Y:S01]  /*19830*/  ISETP.LT.AND P4, PT, R92, UR32, !P4 ;  /* 0x000000205c007c0c */ /* 0x000fe2000e781270 */
[----:B------:R-:W1:Y:S02]  /*19840*/  LDCU UR6, c[0x0][0x39c] ;  /* 0x00007380ff0677ac */ /* 0x000e640008000800 */
[----:B0-----:R-:W4:Y:S01]  /*19850*/  LDL.LU R73, [R1+0x50] ;  /* 0x0000500001497983 */ /* 0x001f220000300800 */
[----:B------:R-:W-:Y:S01]  /*19860*/  PRMT R77, R74, 0x7632, R77 ;  /* 0x000076324a4d7816 */ /* 0x000fe2000000004d */
[----:B------:R-:W-:Y:S01]  /*19870*/  VIADD R76, R93, 0x18 ;  /* 0x000000185d4c7836 */ /* 0x000fe20000000000 */
[----:B------:R-:W0:Y:S01]  /*19880*/  LDCU UR32, c[0x0][0x398] ;  /* 0x00007300ff2077ac */ /* 0x000e220008000800 */
[----:B------:R1:W-:Y:S01]  /*19890*/  @P0 STG.E.U16 desc[UR24][R70.64], R74 ;  /* 0x0000004a46000986 */ /* 0x0003e2000c101518 */
[----:B------:R-:W-:Y:S01]  /*198a0*/  ISETP.LT.AND P0, PT, R81, UR33, !P6 ;  /* 0x0000002151007c0c */ /* 0x000fe2000f701270 */
[C---:B-1----:R-:W-:Y:S01]  /*198b0*/  VIADD R70, R0.reuse, UR8 ;  /* 0x0000000800467c36 */ /* 0x042fe20008000000 */
[----:B----4-:R-:W-:Y:S01]  /*198c0*/  F2FP.F16.F32.PACK_AB R71, R73, R75 ;  /* 0x0000004b4947723e */ /* 0x010fe200000000ff */
[----:B------:R-:W-:Y:S01]  /*198d0*/  IMAD.WIDE R74, R0, 0x2, R68 ;  /* 0x00000002004a7825 */ /* 0x000fe200078e0244 */
[----:B------:R-:W-:Y:S01]  /*198e0*/  ISETP.GE.AND P5, PT, R76, UR7, PT ;  /* 0x000000074c007c0c */ /* 0x000fe2000bfa6270 */
[----:B------:R-:W4:Y:S01]  /*198f0*/  LDL.LU R0, [R1+0x254] ;  /* 0x0002540001007983 */ /* 0x000f220000300800 */
[----:B------:R-:W-:Y:S01]  /*19900*/  ISETP.LT.AND P6, PT, R92, UR34, !P6 ;  /* 0x000000225c007c0c */ /* 0x000fe2000f7c1270 */
[C---:B------:R-:W-:Y:S01]  /*19910*/  IMAD.WIDE R72, R70.reuse, 0x2, R2 ;  /* 0x0000000246487825 */ /* 0x040fe200078e0202 */
[----:B------:R-:W1:Y:S01]  /*19920*/  LDCU UR33, c[0x0][0x398] ;  /* 0x00007300ff2177ac */ /* 0x000e620008000800 */
[----:B------:R0:W-:Y:S01]  /*19930*/  @P4 STG.E.U16 desc[UR24][R74.64], R77 ;  /* 0x0000004d4a004986 */ /* 0x0001e2000c101518 */
[----:B------:R-:W-:Y:S01]  /*19940*/  PRMT R76, R71, 0x7632, R76 ;  /* 0x00007632474c7816 */ /* 0x000fe2000000004c */
[----:B------:R-:W1:Y:S01]  /*19950*/  LDCU UR7, c[0x0][0x39c] ;  /* 0x00007380ff0777ac */ /* 0x000e620008000800 */
[----:B------:R-:W1:Y:S01]  /*19960*/  LDCU UR34, c[0x0][0x398] ;  /* 0x00007300ff2277ac */ /* 0x000e620008000800 */
[----:B0-----:R-:W4:Y:S04]  /*19970*/  LDL.LU R75, [R1+0x54] ;  /* 0x00005400014b7983 */ /* 0x001f280000300800 */
[----:B------:R0:W-:Y:S01]  /*19980*/  @P0 STG.E.U16 desc[UR24][R72.64], R71 ;  /* 0x0000004748000986 */ /* 0x0001e2000c101518 */
[----:B------:R-:W-:Y:S01]  /*19990*/  ISETP.LT.AND P0, PT, R81, UR35, !P3 ;  /* 0x0000002351007c0c */ /* 0x000fe2000df01270 */
[----:B0-----:R-:W-:-:S05]  /*199a0*/  IMAD.WIDE R72, R70, 0x2, R68 ;  /* 0x0000000246487825 */ /* 0x001fca00078e0244 */
[----:B------:R0:W-:Y:S01]  /*199b0*/  @P6 STG.E.U16 desc[UR24][R72.64], R76 ;  /* 0x0000004c48006986 */ /* 0x0001e2000c101518 */
[----:B----4-:R-:W-:Y:S01]  /*199c0*/  F2FP.F16.F32.PACK_AB R74, R75, R0 ;  /* 0x000000004b4a723e */ /* 0x010fe200000000ff */
[----:B------:R-:W-:Y:S02]  /*199d0*/  VIADD R75, R93, 0x19 ;  /* 0x000000195d4b7836 */ /* 0x000fe40000000000 */
[----:B------:R-:W-:-:S03]  /*199e0*/  VIADD R0, R70, UR8 ;  /* 0x0000000846007c36 */ /* 0x000fc60008000000 */
[----:B--2---:R-:W-:Y:S01]  /*199f0*/  ISETP.GE.AND P4, PT, R75, UR4, PT ;  /* 0x000000044b007c0c */ /* 0x004fe2000bf86270 */
[----:B------:R-:W-:Y:S01]  /*19a00*/  IMAD.WIDE R70, R0, 0x2, R2 ;  /* 0x0000000200467825 */ /* 0x000fe200078e0202 */
[----:B------:R-:W2:Y:S01]  /*19a10*/  LDL.LU R75, [R1+0x258] ;  /* 0x00025800014b7983 */ /* 0x000ea20000300800 */
[----:B------:R-:W-:Y:S01]  /*19a20*/  ISETP.LT.AND P3, PT, R92, UR16, !P3 ;  /* 0x000000105c007c0c */ /* 0x000fe2000df61270 */
[----:B------:R-:W4:Y:S02]  /*19a30*/  LDCU UR4, c[0x0][0x39c] ;  /* 0x00007380ff0477ac */ /* 0x000f240008000800 */
[----:B0-----:R-:W2:Y:S01]  /*19a40*/  LDL.LU R73, [R1+0x58] ;  /* 0x0000580001497983 */ /* 0x001ea20000300800 */
[----:B------:R-:W-:Y:S01]  /*19a50*/  PRMT R77, R74, 0x7632, R77 ;  /* 0x000076324a4d7816 */ /* 0x000fe2000000004d */
[----:B------:R-:W-:Y:S01]  /*19a60*/  VIADD R76, R93, 0x1a ;  /* 0x0000001a5d4c7836 */ /* 0x000fe20000000000 */
[----:B------:R-:W0:Y:S01]  /*19a70*/  LDCU UR16, c[0x0][0x398] ;  /* 0x00007300ff1077ac */ /* 0x000e220008000800 */
[----:B------:R1:W-:Y:S01]  /*19a80*/  @P0 STG.E.U16 desc[UR24][R70.64], R74 ;  /* 0x0000004a46000986 */ /* 0x0003e2000c101518 */
[----:B------:R-:W-:Y:S01]  /*19a90*/  ISETP.LT.AND P0, PT, R81, UR18, !P1 ;  /* 0x0000001251007c0c */ /* 0x000fe2000cf01270 */
[C---:B-1----:R-:W-:Y:S01]  /*19aa0*/  VIADD R70, R0.reuse, UR8 ;  /* 0x0000000800467c36 */ /* 0x042fe20008000000 */
[----:B--2---:R-:W-:Y:S01]  /*19ab0*/  F2FP.F16.F32.PACK_AB R71, R73, R75 ;  /* 0x0000004b4947723e */ /* 0x004fe200000000ff */
[----:B------:R-:W-:Y:S01]  /*19ac0*/  IMAD.WIDE R74, R0, 0x2, R68 ;  /* 0x00000002004a7825 */ /* 0x000fe200078e0244 */
[----:B------:R-:W-:Y:S01]  /*19ad0*/  ISETP.GE.AND P6, PT, R76, UR6, PT ;  /* 0x000000064c007c0c */ /* 0x000fe2000bfc6270 */
[----:B------:R-:W2:Y:S01]  /*19ae0*/  LDL.LU R0, [R1+0x25c] ;  /* 0x00025c0001007983 */ /* 0x000ea20000300800 */
[----:B------:R-:W-:Y:S01]  /*19af0*/  ISETP.LT.AND P1, PT, R92, UR36, !P1 ;  /* 0x000000245c007c0c */ /* 0x000fe2000cf21270 */
[C---:B------:R-:W-:Y:S01]  /*19b00*/  IMAD.WIDE R72, R70.reuse, 0x2, R2 ;  /* 0x0000000246487825 */ /* 0x040fe200078e0202 */
[----:B------:R-:W1:Y:S01]  /*19b10*/  LDCU UR18, c[0x0][0x398] ;  /* 0x00007300ff1277ac */ /* 0x000e620008000800 */
[----:B------:R0:W-:Y:S01]  /*19b20*/  @P3 STG.E.U16 desc[UR24][R74.64], R77 ;  /* 0x0000004d4a003986 */ /* 0x0001e2000c101518 */
[----:B------:R-:W-:Y:S01]  /*19b30*/  PRMT R76, R71, 0x7632, R76 ;  /* 0x00007632474c7816 */ /* 0x000fe2000000004c */
[----:B------:R-:W1:Y:S02]  /*19b40*/  LDCU UR6, c[0x0][0x39c] ;  /* 0x00007380ff0677ac */ /* 0x000e640008000800 */
[----:B0-----:R-:W2:Y:S04]  /*19b50*/  LDL.LU R75, [R1+0x5c] ;  /* 0x00005c00014b7983 */ /* 0x001ea80000300800 */
[----:B------:R0:W-:Y:S01]  /*19b60*/  @P0 STG.E.U16 desc[UR24][R72.64], R71 ;  /* 0x0000004748000986 */ /* 0x0001e2000c101518 */
[----:B------:R-:W-:Y:S01]  /*19b70*/  ISETP.LT.AND P0, PT, R81, UR10, !P2 ;  /* 0x0000000a51007c0c */ /* 0x000fe2000d701270 */
[----:B------:R-:W1:Y:S01]  /*19b80*/  LDCU UR10, c[0x0][0x398] ;  /* 0x00007300ff0a77ac */ /* 0x000e620008000800 */
[----:B0-----:R-:W-:-:S05]  /*19b90*/  IMAD.WIDE R72, R70, 0x2, R68 ;  /* 0x0000000246487825 */ /* 0x001fca00078e0244 */
[----:B------:R0:W-:Y:S01]  /*19ba0*/  @P1 STG.E.U16 desc[UR24][R72.64], R76 ;  /* 0x0000004c48001986 */ /* 0x0001e2000c101518 */
[----:B--2---:R-:W-:Y:S01]  /*19bb0*/  F2FP.F16.F32.PACK_AB R74, R75, R0 ;  /* 0x000000004b4a723e */ /* 0x004fe200000000ff */
[----:B------:R-:W-:Y:S02]  /*19bc0*/  VIADD R75, R93, 0x1b ;  /* 0x0000001b5d4b7836 */ /* 0x000fe40000000000 */
[----:B------:R-:W-:-:S03]  /*19bd0*/  VIADD R0, R70, UR8 ;  /* 0x0000000846007c36 */ /* 0x000fc60008000000 */
[----:B------:R-:W-:Y:S01]  /*19be0*/  ISETP.GE.AND P3, PT, R75, UR7, PT ;  /* 0x000000074b007c0c */ /* 0x000fe2000bf66270 */
[----:B------:R-:W-:Y:S01]  /*19bf0*/  IMAD.WIDE R70, R0, 0x2, R2 ;  /* 0x0000000200467825 */ /* 0x000fe200078e0202 */
[----:B------:R-:W2:Y:S01]  /*19c00*/  LDL.LU R75, [R1+0x260] ;  /* 0x00026000014b7983 */ /* 0x000ea20000300800 */
[----:B------:R-:W-:Y:S01]  /*19c10*/  ISETP.LT.AND P2, PT, R92, UR12, !P2 ;  /* 0x0000000c5c007c0c */ /* 0x000fe2000d741270 */
[----:B------:R-:W1:Y:S02]  /*19c20*/  LDCU UR7, c[0x0][0x39c] ;  /* 0x00007380ff0777ac */ /* 0x000e640008000800 */
        /* <DEDUP_REMOVED lines=9> */
[----:B----4-:R-:W-:Y:S01]  /*19cc0*/  ISETP.GE.AND P1, PT, R76, UR4, PT ;  /* 0x000000044c007c0c */ /* 0x010fe2000bf26270 */
[----:B------:R-:W2:Y:S01]  /*19cd0*/  LDL.LU R0, [R1+0x264] ;  /* 0x0002640001007983 */ /* 0x000ea20000300800 */
[----:B------:R-:W-:Y:S01]  /*19ce0*/  ISETP.LT.AND P5, PT, R92, UR20, !P5 ;  /* 0x000000145c007c0c */ /* 0x000fe2000efa1270 */
[C---:B------:R-:W-:Y:S01]  /*19cf0*/  IMAD.WIDE R72, R70.reuse, 0x2, R2 ;  /* 0x0000000246487825 */ /* 0x040fe200078e0202 */
[----:B------:R-:W1:Y:S01]  /*19d00*/  LDCU UR14, c[0x0][0x398] ;  /* 0x00007300ff0e77ac */ /* 0x000e620008000800 */
[----:B------:R4:W-:Y:S01]  /*19d10*/  @P2 STG.E.U16 desc[UR24][R74.64], R77 ;  /* 0x0000004d4a002986 */ /* 0x0009e2000c101518 */
[----:B------:R-:W-:Y:S01]  /*19d20*/  PRMT R76, R71, 0x7632, R76 ;  /* 0x00007632474c7816 */ /* 0x000fe2000000004c */
[----:B------:R-:W0:Y:S01]  /*19d30*/  LDCU UR4, c[0x0][0x39c] ;  /* 0x00007380ff0477ac */ /* 0x000e220008000800 */
[----:B------:R-:W0:Y:S01]  /*19d40*/  LDCU UR20, c[0x0][0x398] ;  /* 0x00007300ff1477ac */ /* 0x000e220008000800 */
[----:B----4-:R-:W2:Y:S04]  /*19d50*/  LDL.LU R75, [R1+0x64] ;  /* 0x00006400014b7983 */ /* 0x010ea80000300800 */
[----:B------:R4:W-:Y:S01]  /*19d60*/  @P0 STG.E.U16 desc[UR24][R72.64], R71 ;  /* 0x0000004748000986 */ /* 0x0009e2000c101518 */
[----:B------:R-:W-:Y:S01]  /*19d70*/  ISETP.LT.AND P0, PT, R81, UR22, !P4 ;  /* 0x0000001651007c0c */ /* 0x000fe2000e701270 */
[----:B------:R-:W0:Y:S01]  /*19d80*/  LDCU UR22, c[0x0][0x398] ;  /* 0x00007300ff1677ac */ /* 0x000e220008000800 */
[----:B----4-:R-:W-:-:S05]  /*19d90*/  IMAD.WIDE R72, R70, 0x2, R68 ;  /* 0x0000000246487825 */ /* 0x010fca00078e0244 */
[----:B------:R4:W-:Y:S01]  /*19da0*/  @P5 STG.E.U16 desc[UR24][R72.64], R76 ;  /* 0x0000004c48005986 */ /* 0x0009e2000c101518 */
[----:B--2---:R-:W-:Y:S01]  /*19db0*/  F2FP.F16.F32.PACK_AB R74, R75, R0 ;  /* 0x000000004b4a723e */ /* 0x004fe200000000ff */
[----:B------:R-:W-:Y:S02]  /*19dc0*/  VIADD R75, R93, 0x1d ;  /* 0x0000001d5d4b7836 */ /* 0x000fe40000000000 */
[----:B------:R-:W-:-:S03]  /*19dd0*/  VIADD R0, R70, UR8 ;  /* 0x0000000846007c36 */ /* 0x000fc60008000000 */
[----:B------:R-:W-:Y:S01]  /*19de0*/  ISETP.GE.AND P2, PT, R75, UR6, PT ;  /* 0x000000064b007c0c */ /* 0x000fe2000bf46270 */
[----:B------:R-:W-:Y:S01]  /*19df0*/  IMAD.WIDE R70, R0, 0x2, R2 ;  /* 0x0000000200467825 */ /* 0x000fe200078e0202 */
[----:B------:R-:W2:Y:S01]  /*19e00*/  LDL.LU R75, [R1+0x268] ;  /* 0x00026800014b7983 */ /* 0x000ea20000300800 */
[----:B-----5:R-:W-:Y:S01]  /*19e10*/  ISETP.LT.AND P4, PT, R92, UR26, !P4 ;  /* 0x0000001a5c007c0c */ /* 0x020fe2000e781270 */
[----:B------:R-:W5:Y:S02]  /*19e20*/  LDCU UR6, c[0x0][0x39c] ;  /* 0x00007380ff0677ac */ /* 0x000f640008000800 */
[----:B----4-:R-:W2:Y:S01]  /*19e30*/  LDL.LU R73, [R1+0x68] ;  /* 0x0000680001497983 */ /* 0x010ea20000300800 */
[----:B------:R-:W-:Y:S01]  /*19e40*/  PRMT R77, R74, 0x7632, R77 ;  /* 0x000076324a4d7816 */ /* 0x000fe2000000004d */
[----:B------:R-:W-:Y:S01]  /*19e50*/  VIADD R76, R93, 0x1e ;  /* 0x0000001e5d4c7836 */ /* 0x000fe20000000000 */
[----:B------:R-:W4:Y:S01]  /*19e60*/  LDCU UR26, c[0x0][0x398] ;  /* 0x00007300ff1a77ac */ /* 0x000f220008000800 */
[----:B------:R0:W-:Y:S01]  /*19e70*/  @P0 STG.E.U16 desc[UR24][R70.64], R74 ;  /* 0x0000004a46000986 */ /* 0x0001e2000c101518 */
[----:B---3--:R-:W-:Y:S01]  /*19e80*/  ISETP.LT.AND P0, PT, R81, UR28, !P6 ;  /* 0x0000001c51007c0c */ /* 0x008fe2000f701270 */
[C---:B0-----:R-:W-:Y:S01]  /*19e90*/  VIADD R70, R0.reuse, UR8 ;  /* 0x0000000800467c36 */ /* 0x041fe20008000000 */
[----:B--2---:R-:W-:Y:S01]  /*19ea0*/  F2FP.F16.F32.PACK_AB R71, R73, R75 ;  /* 0x0000004b4947723e */ /* 0x004fe200000000ff */
[----:B------:R-:W-:Y:S01]  /*19eb0*/  IMAD.WIDE R74, R0, 0x2, R68 ;  /* 0x00000002004a7825 */ /* 0x000fe200078e0244 */
[----:B------:R-:W-:Y:S01]  /*19ec0*/  ISETP.GE.AND P5, PT, R76, UR7, PT ;  /* 0x000000074c007c0c */ /* 0x000fe2000bfa6270 */
[----:B------:R-:W2:Y:S01]  /*19ed0*/  LDL.LU R0, [R1+0x26c] ;  /* 0x00026c0001007983 */ /* 0x000ea20000300800 */
[----:B------:R-:W-:Y:S01]  /*19ee0*/  ISETP.LT.AND P6, PT, R92, UR30, !P6 ;  /* 0x0000001e5c007c0c */ /* 0x000fe2000f7c1270 */
[C---:B------:R-:W-:Y:S01]  /*19ef0*/  IMAD.WIDE R72, R70.reuse, 0x2, R2 ;  /* 0x0000000246487825 */ /* 0x040fe200078e0202 */
[----:B------:R-:W0:Y:S01]  /*19f00*/  LDCU UR28, c[0x0][0x398] ;  /* 0x00007300ff1c77ac */ /* 0x000e220008000800 */
[----:B------:R3:W-:Y:S01]  /*19f10*/  @P4 STG.E.U16 desc[UR24][R74.64], R77 ;  /* 0x0000004d4a004986 */ /* 0x0007e2000c101518 */
[----:B------:R-:W-:Y:S01]  /*19f20*/  PRMT R76, R71, 0x7632, R76 ;  /* 0x00007632474c7816 */ /* 0x000fe2000000004c */
[----:B------:R-:W0:Y:S01]  /*19f30*/  LDCU UR7, c[0x0][0x39c] ;  /* 0x00007380ff0777ac */ /* 0x000e220008000800 */
[----:B------:R-:W0:Y:S01]  /*19f40*/  LDCU UR30, c[0x0][0x398] ;  /* 0x00007300ff1e77ac */ /* 0x000e220008000800 */
[----:B---3--:R-:W2:Y:S04]  /*19f50*/  LDL.LU R75, [R1+0x6c] ;  /* 0x00006c00014b7983 */ /* 0x008ea80000300800 */
[----:B------:R3:W-:Y:S01]  /*19f60*/  @P0 STG.E.U16 desc[UR24][R72.64], R71 ;  /* 0x0000004748000986 */ /* 0x0007e2000c101518 */
[----:B------:R-:W-:Y:S01]  /*19f70*/  ISETP.LT.AND P0, PT, R81, UR32, !P3 ;  /* 0x0000002051007c0c */ /* 0x000fe2000df01270 */
[----:B------:R-:W0:Y:S01]  /*19f80*/  LDCU UR32, c[0x0][0x398] ;  /* 0x00007300ff2077ac */ /* 0x000e220008000800 */
[----:B---3--:R-:W-:-:S05]  /*19f90*/  IMAD.WIDE R72, R70, 0x2, R68 ;  /* 0x0000000246487825 */ /* 0x008fca00078e0244 */
        /* <DEDUP_REMOVED lines=8> */
[----:B------:R-:W0:Y:S02]  /*1a020*/  LDCU UR4, c[0x0][0x39c] ;  /* 0x00007380ff0477ac */ /* 0x000e240008000800 */
[----:B---3--:R-:W2:Y:S01]  /*1a030*/  LDL.LU R73, [R1+0x70] ;  /* 0x0000700001497983 */ /* 0x008ea20000300800 */
[----:B------:R-:W-:Y:S01]  /*1a040*/  PRMT R77, R74, 0x7632, R77 ;  /* 0x000076324a4d7816 */ /* 0x000fe2000000004d */
[----:B------:R-:W-:Y:S01]  /*1a050*/  VIADD R76, R93, 0x20 ;  /* 0x000000205d4c7836 */ /* 0x000fe20000000000 */
[----:B------:R-:W3:Y:S01]  /*1a060*/  LDCU UR33, c[0x0][0x398] ;  /* 0x00007300ff2177ac */ /* 0x000ee20008000800 */
[----:B------:R0:W-:Y:S01]  /*1a070*/  @P0 STG.E.U16 desc[UR24][R70.64], R74 ;  /* 0x0000004a46000986 */ /* 0x0001e2000c101518 */
[----:B------:R-:W-:Y:S01]  /*1a080*/  ISETP.LT.AND P0, PT, R81, UR16, !P1 ;  /* 0x0000001051007c0c */ /* 0x000fe2000cf01270 */
[C---:B0-----:R-:W-:Y:S01]  /*1a090*/  VIADD R70, R0.reuse, UR8 ;  /* 0x0000000800467c36 */ /* 0x041fe20008000000 */
[----:B--2---:R-:W-:Y:S01]  /*1a0a0*/  F2FP.F16.F32.PACK_AB R71, R73, R75 ;  /* 0x0000004b4947723e */ /* 0x004fe200000000ff */
[----:B------:R-:W-:Y:S01]  /*1a0b0*/  IMAD.WIDE R74, R0, 0x2, R68 ;  /* 0x00000002004a7825 */ /* 0x000fe200078e0244 */
[----:B-----5:R-:W-:Y:S01]  /*1a0c0*/  ISETP.GE.AND P6, PT, R76, UR6, PT ;  /* 0x000000064c007c0c */ /* 0x020fe2000bfc6270 */
        /* <DEDUP_REMOVED lines=8> */
[----:B-----5:R-:W2:Y:S04]  /*1a150*/  LDL.LU R75, [R1+0x74] ;  /* 0x00007400014b7983 */ /* 0x020ea80000300800 */
[----:B------:R5:W-:Y:S01]  /*1a160*/  @P0 STG.E.U16 desc[UR24][R72.64], R71 ;  /* 0x0000004748000986 */ /* 0x000be2000c101518 */
[----:B------:R-:W-:Y:S01]  /*1a170*/  ISETP.LT.AND P0, PT, R81, UR10, !P2 ;  /* 0x0000000a51007c0c */ /* 0x000fe2000d701270 */
[----:B------:R-:W0:Y:S01]  /*1a180*/  LDCU UR10, c[0x0][0x398] ;  /* 0x00007300ff0a77ac */ /* 0x000e220008000800 */
[----:B-----5:R-:W-:-:S05]  /*1a190*/  IMAD.WIDE R72, R70, 0x2, R68 ;  /* 0x0000000246487825 */ /* 0x020fca00078e0244 */
        /* <DEDUP_REMOVED lines=9> */
[----:B-----5:R-:W2:Y:S01]  /*1a230*/  LDL.LU R73, [R1+0x78] ;  /* 0x0000780001497983 */ /* 0x020ea20000300800 */
[----:B------:R-:W-:Y:S01]  /*1a240*/  PRMT R77, R74, 0x7632, R77 ;  /* 0x000076324a4d7816 */ /* 0x000fe2000000004d */
[----:B------:R-:W-:Y:S01]  /*1a250*/  VIADD R76, R93, 0x22 ;  /* 0x000000225d4c7836 */ /* 0x000fe20000000000 */
[----:B------:R-:W5:Y:S01]  /*1a260*/  LDCU UR34, c[0x0][0x398] ;  /* 0x00007300ff2277ac */ /* 0x000f620008000800 */
[----:B------:R0:W-:Y:S01]  /*1a270*/  @P0 STG.E.U16 desc[UR24][R70.64], R74 ;  /* 0x0000004a46000986 */ /* 0x0001e2000c101518 */
[----:B------:R-:W-:Y:S01]  /*1a280*/  ISETP.LT.AND P0, PT, R81, UR12, !P5 ;  /* 0x0000000c51007c0c */ /* 0x000fe2000ef01270 */
[C---:B0-----:R-:W-:Y:S01]  /*1a290*/  VIADD R70, R0.reuse, UR8 ;  /* 0x0000000800467c36 */ /* 0x041fe20008000000 */
[----:B--2---:R-:W-:Y:S01]  /*1a2a0*/  F2FP.F16.F32.PACK_AB R71, R73, R75 ;  /* 0x0000004b4947723e */ /* 0x004fe200000000ff */
[----:B------:R-:W-:Y:S01]  /*1a2b0*/  IMAD.WIDE R74, R0, 0x2, R68 ;  /* 0x00000002004a7825 */ /* 0x000fe200078e0244 */
[----:B------:R-:W-:Y:S01]  /*1a2c0*/  ISETP.GE.AND P1, PT, R76, UR4, PT ;  /* 0x000000044c007c0c */ /* 0x000fe2000bf26270 */
[----:B------:R-:W2:Y:S01]  /*1a2d0*/  LDL.LU R0, [R1+0x27c] ;  /* 0x00027c0001007983 */ /* 0x000ea20000300800 */
[----:B-1----:R-:W-:Y:S01]  /*1a2e0*/  ISETP.LT.AND P5, PT, R92, UR14, !P5 ;  /* 0x0000000e5c007c0c */ /* 0x002fe2000efa1270 */
[C---:B------:R-:W-:Y:S01]  /*1a2f0*/  IMAD.WIDE R72, R70.reuse, 0x2, R2 ;  /* 0x0000000246487825 */ /* 0x040fe200078e0202 */
[----:B------:R-:W0:Y:S01]  /*1a300*/  LDCU UR12, c[0x0][0x398] ;  /* 0x00007300ff0c77ac */ /* 0x000e220008000800 */
[----:B------:R1:W-:Y:S01]  /*1a310*/  @P2 STG.E.U16 desc[UR24][R74.64], R77 ;  /* 0x0000004d4a002986 */ /* 0x0003e2000c101518 */
[----:B------:R-:W-:Y:S01]  /*1a320*/  PRMT R76, R71, 0x7632, R76 ;  /* 0x00007632474c7816 */ /* 0x000fe2000000004c */
[----:B------:R-:W0:Y:S01]  /*1a330*/  LDCU UR4, c[0x0][0x39c] ;  /* 0x00007380ff0477ac */ /* 0x000e220008000800 */
[----:B------:R-:W0:Y:S01]  /*1a340*/  LDCU UR14, c[0x0][0x398] ;  /* 0x00007300ff0e77ac */ /* 0x000e220008000800 */
[----:B-1----:R-:W2:Y:S04]  /*1a350*/  LDL.LU R75, [R1+0x7c] ;  /* 0x00007c00014b7983 */ /* 0x002ea80000300800 */
[----:B------:R1:W-:Y:S01]  /*1a360*/  @P0 STG.E.U16 desc[UR24][R72.64], R71 ;  /* 0x0000004748000986 */ /* 0x0003e2000c101518 */
[----:B------:R-:W-:Y:S01]  /*1a370*/  ISETP.LT.AND P0, PT, R81, UR20, !P4 ;  /* 0x0000001451007c0c */ /* 0x000fe2000e701270 */
[----:B------:R-:W0:Y:S01]  /*1a380*/  LDCU UR20, c[0x0][0x398] ;  /* 0x00007300ff1477ac */ /* 0x000e220008000800 */
[----:B-1----:R-:W-:-:S05]  /*1a390*/  IMAD.WIDE R72, R70, 0x2, R68 ;  /* 0x0000000246487825 */ /* 0x002fca00078e0244 */
        /* <DEDUP_REMOVED lines=9> */
[----:B-1----:R-:W2:Y:S01]  /*1a430*/  LDL.LU R73, [R1+0x80] ;  /* 0x0000800001497983 */ /* 0x002ea20000300800 */
[----:B------:R-:W-:Y:S01]  /*1a440*/  PRMT R77, R74, 0x7632, R77 ;  /* 0x000076324a4d7816 */ /* 0x000fe2000000004d */
[----:B------:R-:W-:Y:S01]  /*1a450*/  VIADD R76, R93, 0x24 ;  /* 0x000000245d4c7836 */ /* 0x000fe20000000000 */
[----:B------:R-:W1:Y:S01]  /*1a460*/  LDCU UR22, c[0x0][0x398] ;  /* 0x00007300ff1677ac */ /* 0x000e620008000800 */
[----:B------:R0:W-:Y:S01]  /*1a470*/  @P0 STG.E.U16 desc[UR24][R70.64], R74 ;  /* 0x0000004a46000986 */ /* 0x0001e2000c101518 */
[----:B----4-:R-:W-:Y:S01]  /*1a480*/  ISETP.LT.AND P0, PT, R81, UR26, !P6 ;  /* 0x0000001a51007c0c */ /* 0x010fe2000f701270 */
        /* <DEDUP_REMOVED lines=26> */
[----:B----4-:R-:W2:Y:S01]  /*1a630*/  LDL.LU R73, [R1+0x88] ;  /* 0x0000880001497983 */ /* 0x010ea20000300800 */
[----:B------:R-:W-:Y:S01]  /*1a640*/  PRMT R77, R74, 0x7632, R77 ;  /* 0x000076324a4d7816 */ /* 0x000fe2000000004d */
[----:B------:R-:W-:Y:S01]  /*1a650*/  VIADD R76, R93, 0x26 ;  /* 0x000000265d4c7836 */ /* 0x000fe20000000000 */
[----:B------:R-:W4:Y:S01]  /*1a660*/  LDCU UR32, c[0x0][0x398] ;  /* 0x00007300ff2077ac */ /* 0x000f220008000800 */
[----:B------:R0:W-:Y:S01]  /*1a670*/  @P0 STG.E.U16 desc[UR24][R70.64], R74 ;  /* 0x0000004a46000986 */ /* 0x0001e2000c101518 */
[----:B------:R-:W-:Y:S01]  /*1a680*/  ISETP.LT.AND P0, PT, R81, UR16, !P1 ;  /* 0x0000001051007c0c */ /* 0x000fe2000cf01270 */
[C---:B0-----:R-:W-:Y:S01]  /*1a690*/  VIADD R70, R0.reuse, UR8 ;  /* 0x0000000800467c36 */ /* 0x041fe20008000000 */
[----:B--2---:R-:W-:Y:S01]  /*1a6a0*/  F2FP.F16.F32.PACK_AB R71, R73, R75 ;  /* 0x0000004b4947723e */ /* 0x004fe200000000ff */
[----:B------:R-:W-:Y:S01]  /*1a6b0*/  IMAD.WIDE R74, R0, 0x2, R68 ;  /* 0x00000002004a7825 */ /* 0x000fe200078e0244 */
[----:B------:R-:W-:Y:S01]  /*1a6c0*/  ISETP.GE.AND P6, PT, R76, UR6, PT ;  /* 0x000000064c007c0c */ /* 0x000fe2000bfc6270 */
[----:B------:R-:W2:Y:S01]  /*1a6d0*/  LDL.LU R0, [R1+0x28c] ;  /* 0x00028c0001007983 */ /* 0x000ea20000300800 */
[----:B---3--:R-:W-:Y:S01]  /*1a6e0*/  ISETP.LT.AND P1, PT, R92, UR33, !P1 ;  /* 0x000000215c007c0c */ /* 0x008fe2000cf21270 */
        /* <DEDUP_REMOVED lines=29> */
[----:B------:R-:W-:Y:S01]  /*1a8c0*/  ISETP.GE.AND P1, PT, R76, UR4, PT ;  /* 0x000000044c007c0c */ /* 0x000fe2000bf26270 */
[----:B------:R-:W2:Y:S01]  /*1a8d0*/  LDL.LU R0, [R1+0x294] ;  /* 0x0002940001007983 */ /* 0x000ea20000300800 */
[----:B-----5:R-:W-:Y:S01]  /*1a8e0*/  ISETP.LT.AND P5, PT, R92, UR34, !P5 ;  /* 0x000000225c007c0c */ /* 0x020fe2000efa1270 */
        /* <DEDUP_REMOVED lines=25> */
[----:B-1----:R-:W-:Y:S01]  /*1aa80*/  ISETP.LT.AND P0, PT, R81, UR22, !P6 ;  /* 0x0000001651007c0c */ /* 0x002fe2000f701270 */
        /* <DEDUP_REMOVED lines=31> */
[----:B------:R-:W-:Y:S01]  /*1ac80*/  ISETP.LT.AND P0, PT, R81, UR16, !P1 ;  /* 0x0000001051007c0c */ /* 0x000fe2000cf01270 */
[C---:B0-----:R-:W-:Y:S01]  /*1ac90*/  VIADD R70, R0.reuse, UR8 ;  /* 0x0000000800467c36 */ /* 0x041fe20008000000 */
[----:B--2---:R-:W-:Y:S01]  /*1aca0*/  F2FP.F16.F32.PACK_AB R71, R73, R75 ;  /* 0x0000004b4947723e */ /* 0x004fe200000000ff */
[----:B------:R-:W-:Y:S01]  /*1acb0*/  IMAD.WIDE R74, R0, 0x2, R68 ;  /* 0x00000002004a7825 */ /* 0x000fe200078e0244 */
[----:B------:R-:W-:Y:S01]  /*1acc0*/  ISETP.GE.AND P6, PT, R76, UR6, PT ;  /* 0x000000064c007c0c */ /* 0x000fe2000bfc6270 */
[----:B------:R-:W2:Y:S01]  /*1acd0*/  LDL.LU R0, [R1+0x2a4] ;  /* 0x0002a40001007983 */ /* 0x000ea20000300800 */
[----:B----4-:R-:W-:Y:S01]  /*1ace0*/  ISETP.LT.AND P1, PT, R92, UR32, !P1 ;  /* 0x000000205c007c0c */ /* 0x010fe2000cf21270 */
        /* <DEDUP_REMOVED lines=57> */
[----:B-----5:R-:W-:Y:S01]  /*1b080*/  ISETP.LT.AND P0, PT, R81, UR20, !P6 ;  /* 0x0000001451007c0c */ /* 0x020fe2000f701270 */
        /* <DEDUP_REMOVED lines=204> */
[----:B----4-:R-:W2:Y:S01]  /*1bd50*/  LDL.LU R75, [R1+0xe4] ;  /* 0x0000e400014b7983 */ /* 0x010ea20000300800 */
[----:B------:R-:W-:Y:S01]  /*1bd60*/  ISETP.LT.AND P4, PT, R81, UR22, !P3 ;  /* 0x0000001651007c0c */ /* 0x000fe2000df81270 */
[----:B------:R-:W4:Y:S02]  /*1bd70*/  LDCU UR22, c[0x0][0x398] ;  /* 0x00007300ff1677ac */ /* 0x000f240008000800 */
[----:B------:R0:W-:Y:S02]  /*1bd80*/  @P0 STG.E.U16 desc[UR24][R72.64], R71 ;  /* 0x0000004748000986 */ /* 0x0001e4000c101518 */
        /* <DEDUP_REMOVED lines=11> */
[----:B------:R-:W-:Y:S02]  /*1be40*/  PRMT R77, R74, 0x7632, R77 ;  /* 0x000076324a4d7816 */ /* 0x000fe4000000004d */
[----:B------:R-:W-:Y:S01]  /*1be50*/  ISETP.LT.AND P6, PT, R81, UR16, !P1 ;  /* 0x0000001051007c0c */ /* 0x000fe2000cfc1270 */
[----:B------:R0:W-:Y:S01]  /*1be60*/  @P4 STG.E.U16 desc[UR24][R70.64], R74 ;  /* 0x0000004a46004986 */ /* 0x0001e2000c101518 */
[----:B--2---:R-:W-:Y:S01]  /*1be70*/  F2FP.F16.F32.PACK_AB R76, R73, R75 ;  /* 0x0000004b494c723e */ /* 0x004fe200000000ff */
[----:B0-----:R-:W-:Y:S01]  /*1be80*/  IMAD.WIDE R74, R0, 0x2, R68 ;  /* 0x00000002004a7825 */ /* 0x001fe200078e0244 */
[----:B---3--:R-:W-:Y:S01]  /*1be90*/  ISETP.LT.AND P1, PT, R92, UR26, !P1 ;  /* 0x0000001a5c007c0c */ /* 0x008fe2000cf21270 */
[----:B------:R-:W0:Y:S02]  /*1bea0*/  LDCU UR16, c[0x0][0x398] ;  /* 0x00007300ff1077ac */ /* 0x000e240008000800 */
[C---:B------:R-:W-:Y:S01]  /*1beb0*/  VIADD R71, R93.reuse, 0x3e ;  /* 0x0000003e5d477836 */ /* 0x040fe20000000000 */
[----:B------:R2:W-:Y:S01]  /*1bec0*/  @P3 STG.E.U16 desc[UR24][R74.64], R77 ;  /* 0x0000004d4a003986 */ /* 0x0005e2000c101518 */
[----:B------:R-:W-:Y:S01]  /*1bed0*/  VIADD R70, R0, UR8 ;  /* 0x0000000800467c36 */ /* 0x000fe20008000000 */
[----:B------:R-:W-:Y:S01]  /*1bee0*/  PRMT R79, R76, 0x7632, R79 ;  /* 0x000076324c4f7816 */ /* 0x000fe2000000004f */
[----:B------:R-:W-:Y:S01]  /*1bef0*/  VIADD R0, R93, 0x3f ;  /* 0x0000003f5d007836 */ /* 0x000fe20000000000 */
[----:B------:R-:W-:Y:S01]  /*1bf00*/  ISETP.GE.AND P4, PT, R71, UR6, PT ;  /* 0x0000000647007c0c */ /* 0x000fe2000bf86270 */
[--C-:B------:R-:W-:Y:S01]  /*1bf10*/  IMAD.WIDE R72, R70, 0x2, R2.reuse ;  /* 0x0000000246487825 */ /* 0x100fe200078e0202 */
[----:B------:R-:W3:Y:S01]  /*1bf20*/  LDCU UR6, c[0x0][0x39c] ;  /* 0x00007380ff0677ac */ /* 0x000ee20008000800 */
[----:B------:R-:W0:Y:S01]  /*1bf30*/  LDCU UR26, c[0x0][0x398] ;  /* 0x00007300ff1a77ac */ /* 0x000e220008000800 */
[----:B--2---:R-:W2:Y:S04]  /*1bf40*/  LDL.LU R74, [R1+0xec] ;  /* 0x0000ec00014a7983 */ /* 0x004ea80000300800 */
[----:B------:R-:W2:Y:S01]  /*1bf50*/  LDL.LU R75, [R1+0x2ec] ;  /* 0x0002ec00014b7983 */ /* 0x000ea20000300800 */
[----:B------:R-:W-:Y:S01]  /*1bf60*/  ISETP.GE.AND P3, PT, R0, UR7, PT ;  /* 0x0000000700007c0c */ /* 0x000fe2000bf66270 */
[----:B------:R-:W-:Y:S01]  /*1bf70*/  VIADD R0, R70, UR8 ;  /* 0x0000000846007c36 */ /* 0x000fe20008000000 */
[----:B------:R-:W0:Y:S01]  /*1bf80*/  LDCU UR7, c[0x0][0x398] ;  /* 0x00007300ff0777ac */ /* 0x000e220008000800 */
[----:B------:R1:W-:Y:S01]  /*1bf90*/  @P6 STG.E.U16 desc[UR24][R72.64], R76 ;  /* 0x0000004c48006986 */ /* 0x0003e2000c101518 */
[----:B------:R-:W-:Y:S01]  /*1bfa0*/  ISETP.LT.AND P6, PT, R81, UR10, !P2 ;  /* 0x0000000a51007c0c */ /* 0x000fe2000d7c1270 */
[----:B------:R-:W-:Y:S01]  /*1bfb0*/  VIADD R77, R93, 0x40 ;  /* 0x000000405d4d7836 */ /* 0x000fe20000000000 */
[----:B------:R-:W-:Y:S01]  /*1bfc0*/  ISETP.LT.AND P2, PT, R92, UR28, !P2 ;  /* 0x0000001c5c007c0c */ /* 0x000fe2000d741270 */
[----:B------:R-:W0:Y:S01]  /*1bfd0*/  LDCU UR10, c[0x0][0x398] ;  /* 0x00007300ff0a77ac */ /* 0x000e220008000800 */
[----:B------:R-:W0:Y:S01]  /*1bfe0*/  LDCU UR28, c[0x0][0x398] ;  /* 0x00007300ff1c77ac */ /* 0x000e220008000800 */
[----:B-1----:R-:W-:Y:S01]  /*1bff0*/  IMAD.WIDE R72, R0, 0x2, R2 ;  /* 0x0000000200487825 */ /* 0x002fe200078e0202 */
[----:B--2---:R-:W-:-:S03]  /*1c000*/  F2FP.F16.F32.PACK_AB R71, R74, R75 ;  /* 0x0000004b4a47723e */ /* 0x004fc600000000ff */
[----:B------:R-:W-:Y:S01]  /*1c010*/  IMAD.WIDE R74, R70, 0x2, R68 ;  /* 0x00000002464a7825 */ /* 0x000fe200078e0244 */
[----:B------:R-:W-:-:S04]  /*1c020*/  PRMT R78, R71, 0x7610, R78 ;  /* 0x00007610474e7816 */ /* 0x000fc8000000004e */
[----:B------:R1:W-:Y:S01]  /*1c030*/  @P1 STG.E.U16 desc[UR24][R74.64], R79 ;  /* 0x0000004f4a001986 */ /* 0x0003e2000c101518 */
[----:B------:R-:W-:Y:S01]  /*1c040*/  PRMT R76, R71, 0x7632, R76 ;  /* 0x00007632474c7816 */ /* 0x000fe2000000004c */
[C---:B------:R-:W-:Y:S02]  /*1c050*/  IMAD.WIDE R70, R0.reuse, 0x2, R68 ;  /* 0x0000000200467825 */ /* 0x040fe400078e0244 */
[----:B-1----:R-:W2:Y:S01]  /*1c060*/  LDL.LU R75, [R1+0xf4] ;  /* 0x0000f400014b7983 */ /* 0x002ea20000300800 */
[----:B------:R-:W-:Y:S01]  /*1c070*/  ISETP.GE.AND P1, PT, R77, UR4, PT ;  /* 0x000000044d007c0c */ /* 0x000fe2000bf26270 */
[----:B------:R-:W1:Y:S01]  /*1c080*/  LDCU UR4, c[0x0][0x39c] ;  /* 0x00007380ff0477ac */ /* 0x000e620008000800 */
[----:B------:R-:W-:Y:S01]  /*1c090*/  VIADD R0, R0, UR8 ;  /* 0x0000000800007c36 */ /* 0x000fe20008000000 */
[----:B------:R-:W-:Y:S01]  /*1c0a0*/  @P6 STG.E.U16 desc[UR24][R72.64], R78 ;  /* 0x0000004e48006986 */ /* 0x000fe2000c101518 */
[----:B------:R-:W-:Y:S01]  /*1c0b0*/  ISETP.LT.AND P6, PT, R81, UR14, !P0 ;  /* 0x0000000e51007c0c */ /* 0x000fe2000c7c1270 */
[----:B------:R-:W-:Y:S01]  /*1c0c0*/  VIADD R79, R93, 0x41 ;  /* 0x000000415d4f7836 */ /* 0x000fe20000000000 */
[C---:B------:R-:W-:Y:S01]  /*1c0d0*/  ISETP.LT.AND P0, PT, R92.reuse, UR32, !P0 ;  /* 0x000000205c007c0c */ /* 0x040fe2000c701270 */
[----:B------:R0:W-:Y:S01]  /*1c0e0*/  @P2 STG.E.U16 desc[UR24][R70.64], R76 ;  /* 0x0000004c46002986 */ /* 0x0001e2000c101518 */
[----:B------:R-:W-:Y:S01]  /*1c0f0*/  ISETP.LT.AND P2, PT, R81, UR12, !P5 ;  /* 0x0000000c51007c0c */ /* 0x000fe2000ef41270 */
[----:B------:R-:W1:Y:S01]  /*1c100*/  LDCU UR12, c[0x0][0x398] ;  /* 0x00007300ff0c77ac */ /* 0x000e620008000800 */
[----:B-----5:R-:W-:Y:S01]  /*1c110*/  ISETP.LT.AND P5, PT, R92, UR30, !P5 ;  /* 0x0000001e5c007c0c */ /* 0x020fe2000efa1270 */
[----:B------:R-:W5:Y:S01]  /*1c120*/  LDCU UR14, c[0x0][0x398] ;  /* 0x00007300ff0e77ac */ /* 0x000f620008000800 */
[----:B0-----:R-:W-:Y:S01]  /*1c130*/  F2FP.F16.F32.PACK_AB R71, R87, R86 ;  /* 0x000000565747723e */ /* 0x001fe200000000ff */
[----:B------:R-:W-:-:S02]  /*1c140*/  VIADD R70, R0, UR8 ;  /* 0x0000000800467c36 */ /* 0x000fc40008000000 */
[----:B------:R-:W-:Y:S01]  /*1c150*/  IMAD.WIDE R76, R0, 0x2, R2 ;  /* 0x00000002004c7825 */ /* 0x000fe200078e0202 */
[C---:B------:R-:W-:Y:S02]  /*1c160*/  PRMT R80, R71.reuse, 0x7610, R80 ;  /* 0x0000761047507816 */ /* 0x040fe40000000050 */
[----:B------:R-:W-:Y:S01]  /*1c170*/  PRMT R71, R71, 0x7632, R71 ;  /* 0x0000763247477816 */ /* 0x000fe20000000047 */
[----:B------:R-:W-:Y:S02]  /*1c180*/  IMAD.WIDE R72, R70, 0x2, R2 ;  /* 0x0000000246487825 */ /* 0x000fe400078e0202 */
[----:B------:R0:W-:Y:S01]  /*1c190*/  @P2 STG.E.U16 desc[UR24][R76.64], R80 ;  /* 0x000000504c002986 */ /* 0x0001e2000c101518 */
[----:B---3--:R-:W-:Y:S01]  /*1c1a0*/  ISETP.GE.AND P2, PT, R79, UR6, PT ;  /* 0x000000064f007c0c */ /* 0x008fe2000bf46270 */
[----:B------:R-:W3:Y:S01]  /*1c1b0*/  LDCU UR6, c[0x0][0x39c] ;  /* 0x00007380ff0677ac */ /* 0x000ee20008000800 */
[----:B0-----:R-:W-:Y:S02]  /*1c1c0*/  F2FP.F16.F32.PACK_AB R76, R83, R82 ;  /* 0x00000052534c723e */ /* 0x001fe400000000ff */
[----:B--2---:R-:W-:Y:S01]  /*1c1d0*/  F2FP.F16.F32.PACK_AB R78, R75, R88 ;  /* 0x000000584b4e723e */ /* 0x004fe200000000ff */
[----:B------:R-:W-:-:S04]  /*1c1e0*/  IMAD.WIDE R74, R0, 0x2, R68 ;  /* 0x00000002004a7825 */ /* 0x000fc800078e0244 */
[----:B------:R-:W-:Y:S01]  /*1c1f0*/  VIADD R0, R93, 0x42 ;  /* 0x000000425d007836 */ /* 0x000fe20000000000 */
[----:B------:R0:W-:Y:S01]  /*1c200*/  @P5 STG.E.U16 desc[UR24][R74.64], R71 ;  /* 0x000000474a005986 */ /* 0x0001e2000c101518 */
[----:B------:R-:W-:Y:S01]  /*1c210*/  ISETP.LT.AND P5, PT, R81, UR18, !P4 ;  /* 0x0000001251007c0c */ /* 0x000fe2000e7a1270 */
[----:B------:R-:W2:Y:S02]  /*1c220*/  LDCU UR18, c[0x0][0x398] ;  /* 0x00007300ff1277ac */ /* 0x000ea40008000800 */
[----:B------:R3:W-:Y:S01]  /*1c230*/  @P6 STG.E.U16 desc[UR24][R72.64], R78 ;  /* 0x0000004e48006986 */ /* 0x0007e2000c101518 */
[----:B-1----:R-:W-:Y:S01]  /*1c240*/  ISETP.GE.AND P6, PT, R0, UR4, PT ;  /* 0x0000000400007c0c */ /* 0x002fe2000bfc6270 */
[----:B------:R-:W-:Y:S01]  /*1c250*/  VIADD R0, R70, UR8 ;  /* 0x0000000846007c36 */ /* 0x000fe20008000000 */
[----:B0-----:R-:W-:Y:S01]  /*1c260*/  PRMT R75, R78, 0x7632, R75 ;  /* 0x000076324e4b7816 */ /* 0x001fe2000000004b */
[----:B------:R-:W0:Y:S01]  /*1c270*/  LDCU UR4, c[0x0][0x39c] ;  /* 0x00007380ff0477ac */ /* 0x000e220008000800 */
[----:B------:R-:W-:Y:S01]  /*1c280*/  F2FP.F16.F32.PACK_AB R74, R85, R84 ;  /* 0x00000054554a723e */ /* 0x000fe200000000ff */
[----:B---3--:R-:W3:Y:S01]  /*1c290*/  LDL.LU R78, [R1+0x1cc] ;  /* 0x0001cc00014e7983 */ /* 0x008ee20000300800 */
[----:B------:R-:W-:-:S03]  /*1c2a0*/  IMAD.WIDE R72, R70, 0x2, R68 ;  /* 0x0000000246487825 */ /* 0x000fc600078e0244 */
[----:B------:R-:W2:Y:S01]  /*1c2b0*/  LDL.LU R79, [R1+0x1d0] ;  /* 0x0001d000014f7983 */ /* 0x000ea20000300800 */
[----:B------:R-:W-:-:S03]  /*1c2c0*/  IMAD.WIDE R70, R0, 0x2, R2 ;  /* 0x0000000200467825 */ /* 0x000fc600078e0202 */
[----:B------:R-:W2:Y:S04]  /*1c2d0*/  LDL.LU R80, [R1+0x1d4] ;  /* 0x0001d40001507983 */ /* 0x000ea80000300800 */
[----:B------:R-:W2:Y:S04]  /*1c2e0*/  LDL.LU R88, [R1+0x1d8] ;  /* 0x0001d80001587983 */ /* 0x000ea80000300800 */
[----:B------:R-:W2:Y:S01]  /*1c2f0*/  LDL.LU R87, [R1+0x1dc] ;  /* 0x0001dc0001577983 */ /* 0x000ea20000300800 */
[----:B------:R-:W-:-:S03]  /*1c300*/  PRMT R77, R74, 0x7632, R77 ;  /* 0x000076324a4d7816 */ /* 0x000fc6000000004d */
[----:B------:R-:W2:Y:S04]  /*1c310*/  LDL.LU R86, [R1+0x1e0] ;  /* 0x0001e00001567983 */ /* 0x000ea80000300800 */
[----:B------:R-:W2:Y:S04]  /*1c320*/  LDL.LU R85, [R1+0x1e8] ;  /* 0x0001e80001557983 */ /* 0x000ea80000300800 */
[----:B------:R-:W2:Y:S04]  /*1c330*/  LDL.LU R84, [R1+0x1e4] ;  /* 0x0001e40001547983 */ /* 0x000ea80000300800 */
[----:B------:R-:W-:Y:S04]  /*1c340*/  @P0 STG.E.U16 desc[UR24][R72.64], R75 ;  /* 0x0000004b48000986 */ /* 0x000fe8000c101518 */
[----:B------:R-:W2:Y:S04]  /*1c350*/  LDL.LU R83, [R1+0x1f0] ;  /* 0x0001f00001537983 */ /* 0x000ea80000300800 */
[----:B------:R1:W-:Y:S04]  /*1c360*/  @P5 STG.E.U16 desc[UR24][R70.64], R74 ;  /* 0x0000004a46005986 */ /* 0x0003e8000c101518 */
[----:B------:R-:W2:Y:S01]  /*1c370*/  LDL.LU R82, [R1+0x1ec] ;  /* 0x0001ec0001527983 */ /* 0x000ea20000300800 */
[----:B-1----:R-:W-:-:S02]  /*1c380*/  VIADD R70, R0, UR8 ;  /* 0x0000000800467c36 */ /* 0x002fc40008000000 */
[----:B------:R-:W-:Y:S02]  /*1c390*/  IMAD.WIDE R74, R0, 0x2, R68 ;  /* 0x00000002004a7825 */ /* 0x000fe400078e0244 */
[----:B------:R-:W2:Y:S01]  /*1c3a0*/  LDL.LU R0, [R1+0x100] ;  /* 0x0001000001007983 */ /* 0x000ea20000300800 */
[----:B------:R-:W-:Y:S02]  /*1c3b0*/  ISETP.LT.AND P4, PT, R92, UR33, !P4 ;  /* 0x000000215c007c0c */ /* 0x000fe4000e781270 */
[----:B------:R-:W-:Y:S01]  /*1c3c0*/  ISETP.LT.AND P0, PT, R81, UR20, !P3 ;  /* 0x0000001451007c0c */ /* 0x000fe2000df01270 */
[----:B------:R-:W-:-:S10]  /*1c3d0*/  IMAD.WIDE R72, R70, 0x2, R2 ;  /* 0x0000000246487825 */ /* 0x000fd400078e0202 */
[----:B------:R1:W-:Y:S01]  /*1c3e0*/  @P4 STG.E.U16 desc[UR24][R74.64], R77 ;  /* 0x0000004d4a004986 */ /* 0x0003e2000c101518 */
[----:B------:R-:W-:Y:S01]  /*1c3f0*/  VIADD R71, R93, 0x43 ;  /* 0x000000435d477836 */ /* 0x000fe20000000000 */
[----:B------:R-:W0:Y:S02]  /*1c400*/  LDCU UR20, c[0x0][0x398] ;  /* 0x00007300ff1477ac */ /* 0x000e240008000800 */
[----:B------:R4:W-:Y:S04]  /*1c410*/  @P0 STG.E.U16 desc[UR24][R72.64], R76 ;  /* 0x0000004c48000986 */ /* 0x0009e8000c101518 */
[----:B-1----:R-:W3:Y:S01]  /*1c420*/  LDL.LU R77, [R1+0x1c8] ;  /* 0x0001c800014d7983 */ /* 0x002ee20000300800 */
[----:B------:R-:W-:-:S03]  /*1c430*/  PRMT R75, R76, 0x7632, R75 ;  /* 0x000076324c4b7816 */ /* 0x000fc6000000004b */
[----:B----4-:R-:W4:Y:S01]  /*1c440*/  LDL.LU R76, [R1+0x1c4] ;  /* 0x0001c400014c7983 */ /* 0x010f220000300800 */
[----:B--2---:R-:W-:Y:S01]  /*1c450*/  F2FP.F16.F32.PACK_AB R74, R4, R0 ;  /* 0x00000000044a723e */ /* 0x004fe200000000ff */
[----:B------:R-:W-:-:S05]  /*1c460*/  VIADD R4, R93, 0x44 ;  /* 0x000000445d047836 */ /* 0x000fca0000000000 */
[----:B------:R-:W-:Y:S02]  /*1c470*/  ISETP.GE.AND P4, PT, R4, UR6, PT ;  /* 0x0000000604007c0c */ /* 0x000fe4000bf86270 */
[----:B------:R-:W-:Y:S01]  /*1c480*/  ISETP.LT.AND P3, PT, R92, UR22, !P3 ;  /* 0x000000165c007c0c */ /* 0x000fe2000df61270 */
[----:B------:R-:W2:Y:S01]  /*1c490*/  LDL.LU R4, [R1+0x104] ;  /* 0x0001040001047983 */ /* 0x000ea20000300800 */
[----:B------:R-:W-:Y:S01]  /*1c4a0*/  ISETP.LT.AND P0, PT, R81, UR7, !P1 ;  /* 0x0000000751007c0c */ /* 0x000fe2000cf01270 */
[C---:B------:R-:W-:Y:S01]  /*1c4b0*/  VIADD R0, R70.reuse, UR8 ;  /* 0x0000000846007c36 */ /* 0x040fe20008000000 */
[----:B0-----:R-:W-:Y:S01]  /*1c4c0*/  ISETP.GE.AND P5, PT, R71, UR4, PT ;  /* 0x0000000447007c0c */ /* 0x001fe2000bfa6270 */
[----:B------:R-:W-:Y:S01]  /*1c4d0*/  IMAD.WIDE R72, R70, 0x2, R68 ;  /* 0x0000000246487825 */ /* 0x000fe200078e0244 */
[----:B------:R-:W0:Y:S01]  /*1c4e0*/  LDCU UR4, c[0x0][0x39c] ;  /* 0x00007380ff0477ac */ /* 0x000e220008000800 */
[----:B------:R-:W-:Y:S02]  /*1c4f0*/  ISETP.LT.AND P1, PT, R92, UR16, !P1 ;  /* 0x000000105c007c0c */ /* 0x000fe4000cf21270 */
[C---:B------:R-:W-:Y:S01]  /*1c500*/  IMAD.WIDE R70, R0.reuse, 0x2, R2 ;  /* 0x0000000200467825 */ /* 0x040fe200078e0202 */
[----:B------:R-:W1:Y:S03]  /*1c510*/  LDCU UR6, c[0x0][0x39c] ;  /* 0x00007380ff0677ac */ /* 0x000e660008000800 */
[----:B------:R0:W-:Y:S01]  /*1c520*/  @P3 STG.E.U16 desc[UR24][R72.64], R75 ;  /* 0x0000004b48003986 */ /* 0x0001e2000c101518 */
[----:B------:R-:W1:Y:S03]  /*1c530*/  LDCU UR7, c[0x0][0x398] ;  /* 0x00007300ff0777ac */ /* 0x000e660008000800 */
[----:B------:R3:W-:Y:S01]  /*1c540*/  @P0 STG.E.U16 desc[UR24][R70.64], R74 ;  /* 0x0000004a46000986 */ /* 0x0007e2000c101518 */
[----:B------:R-:W1:Y:S01]  /*1c550*/  LDCU UR22, c[0x0][0x398] ;  /* 0x00007300ff1677ac */ /* 0x000e620008000800 */
[----:B------:R-:W1:Y:S01]  /*1c560*/  LDCU UR16, c[0x0][0x398] ;  /* 0x00007300ff1077ac */ /* 0x000e620008000800 */
[----:B0-----:R-:W-:Y:S01]  /*1c570*/  IMAD.WIDE R72, R0, 0x2, R68 ;  /* 0x0000000200487825 */ /* 0x001fe200078e0244 */
[----:B---3--:R-:W-:-:S03]  /*1c580*/  PRMT R74, R74, 0x7632, R74 ;  /* 0x000076324a4a7816 */ /* 0x008fc6000000004a */
[----:B------:R-:W-:Y:S02]  /*1c590*/  VIADD R75, R93, 0x45 ;  /* 0x000000455d4b7836 */ /* 0x000fe40000000000 */
[----:B------:R0:W-:Y:S03]  /*1c5a0*/  @P1 STG.E.U16 desc[UR24][R72.64], R74 ;  /* 0x0000004a48001986 */ /* 0x0001e6000c101518 */
[----:B------:R-:W-:Y:S01]  /*1c5b0*/  ISETP.GE.AND P3, PT, R75, UR4, PT ;  /* 0x000000044b007c0c */ /* 0x000fe2000bf66270 */
[----:B------:R-:W3:Y:S01]  /*1c5c0*/  LDCU UR4, c[0x0][0x39c] ;  /* 0x00007380ff0477ac */ /* 0x000ee20008000800 */
[----:B0-----:R-:W-:-:S05]  /*1c5d0*/  VIADD R72, R93, 0x46 ;  /* 0x000000465d487836 */ /* 0x001fca0000000000 */
[----:B-1----:R-:W-:Y:S01]  /*1c5e0*/  ISETP.GE.AND P1, PT, R72, UR6, PT ;  /* 0x0000000648007c0c */ /* 0x002fe2000bf26270 */
[----:B------:R-:W0:Y:S01]  /*1c5f0*/  LDCU UR6, c[0x0][0x39c] ;  /* 0x00007380ff0677ac */ /* 0x000e220008000800 */
[----:B--2---:R-:W-:Y:S01]  /*1c600*/  F2FP.F16.F32.PACK_AB R5, R5, R4 ;  /* 0x000000040505723e */ /* 0x004fe200000000ff */
[----:B------:R-:W-:Y:S02]  /*1c610*/  VIADD R4, R0, UR8 ;  /* 0x0000000800047c36 */ /* 0x000fe40008000000 */
[----:B------:R-:W2:Y:S04]  /*1c620*/  LDL.LU R0, [R1+0x108] ;  /* 0x0001080001007983 */ /* 0x000ea80000300800 */
[----:B------:R-:W3:Y:S04]  /*1c630*/  LDL.LU R75, [R1+0x1c0] ;  /* 0x0001c000014b7983 */ /* 0x000ee80000300800 */
[----:B------:R-:W3:Y:S04]  /*1c640*/  LDL.LU R74, [R1+0x1bc] ;  /* 0x0001bc00014a7983 */ /* 0x000ee80000300800 */
[----:B------:R-:W3:Y:S01]  /*1c650*/  LDL.LU R72, [R1+0x10c] ;  /* 0x00010c0001487983 */ /* 0x000ee20000300800 */
[----:B------:R-:W-:Y:S01]  /*1c660*/  ISETP.LT.AND P0, PT, R81, UR10, !P2 ;  /* 0x0000000a51007c0c */ /* 0x000fe2000d701270 */
[----:B------:R-:W-:Y:S01]  /*1c670*/  IMAD.WIDE R70, R4, 0x2, R2 ;  /* 0x0000000204467825 */ /* 0x000fe200078e0202 */
[C---:B------:R-:W-:Y:S01]  /*1c680*/  ISETP.LT.AND P2, PT, R92.reuse, UR12, !P2 ;  /* 0x0000000c5c007c0c */ /* 0x040fe2000d741270 */
[----:B------:R-:W1:Y:S01]  /*1c690*/  LDCU UR10, c[0x0][0x398] ;  /* 0x00007300ff0a77ac */ /* 0x000e620008000800 */
[----:B------:R-:W-:Y:S01]  /*1c6a0*/  PRMT R73, R5, 0x7632, R73 ;  /* 0x0000763205497816 */ /* 0x000fe20000000049 */
[----:B------:R-:W0:Y:S08]  /*1c6b0*/  LDCU UR12, c[0x0][0x398] ;  /* 0x00007300ff0c77ac */ /* 0x000e300008000800 */
[----:B------:R0:W-:Y:S01]  /*1c6c0*/  @P0 STG.E.U16 desc[UR24][R70.64], R5 ;  /* 0x0000000546000986 */ /* 0x0001e2000c101518 */
[----:B-----5:R-:W-:Y:S01]  /*1c6d0*/  ISETP.LT.AND P0, PT, R81, UR14, !P6 ;  /* 0x0000000e51007c0c */ /* 0x020fe2000f701270 */
[----:B------:R-:W5:Y:S01]  /*1c6e0*/  LDCU UR14, c[0x0][0x398] ;  /* 0x00007300ff0e77ac */ /* 0x000f620008000800 */
[----:B------:R-:W-:Y:S01]  /*1c6f0*/  ISETP.LT.AND P6, PT, R92, UR18, !P6 ;  /* 0x000000125c007c0c */ /* 0x000fe2000f7c1270 */
[----:B------:R-:W1:Y:S01]  /*1c700*/  LDCU UR18, c[0x0][0x398] ;  /* 0x00007300ff1277ac */ /* 0x000e620008000800 */
[----:B0-----:R-:W-:-:S05]  /*1c710*/  IMAD.WIDE R70, R4, 0x2, R68 ;  /* 0x0000000204467825 */ /* 0x001fca00078e0244 */
[----:B------:R0:W-:Y:S01]  /*1c720*/  @P2 STG.E.U16 desc[UR24][R70.64], R73 ;  /* 0x0000004946002986 */ /* 0x0001e2000c101518 */
[----:B--2---:R-:W-:Y:S01]  /*1c730*/  F2FP.F16.F32.PACK_AB R6, R6, R0 ;  /* 0x000000000606723e */ /* 0x004fe200000000ff */
[----:B------:R-:W-:-:S04]  /*1c740*/  VIADD R0, R4, UR8 ;  /* 0x0000000804007c36 */ /* 0x000fc80008000000 */
[----:B------:R-:W-:Y:S01]  /*1c750*/  IMAD.WIDE R4, R0, 0x2, R2 ;  /* 0x0000000200047825 */ /* 0x000fe200078e0202 */
[----:B0-----:R-:W-:-:S03]  /*1c760*/  PRMT R73, R6, 0x7632, R73 ;  /* 0x0000763206497816 */ /* 0x001fc60000000049 */
[C---:B------:R-:W-:Y:S01]  /*1c770*/  IMAD.WIDE R70, R0.reuse, 0x2, R68 ;  /* 0x0000000200467825 */ /* 0x040fe200078e0244 */
[----:B------:R0:W-:Y:S04]  /*1c780*/  @P0 STG.E.U16 desc[UR24][R4.64], R6 ;  /* 0x0000000604000986 */ /* 0x0001e8000c101518 */
[----:B------:R2:W-:Y:S01]  /*1c790*/  @P6 STG.E.U16 desc[UR24][R70.64], R73 ;  /* 0x0000004946006986 */ /* 0x0005e2000c101518 */
[----:B0-----:R-:W-:-:S03]  /*1c7a0*/  VIADD R4, R0, UR8 ;  /* 0x0000000800047c36 */ /* 0x001fc60008000000 */
[----:B------:R-:W4:Y:S01]  /*1c7b0*/  LDL.LU R0, [R1+0x110] ;  /* 0x0001100001007983 */ /* 0x000f220000300800 */
[----:B---3--:R-:W-:Y:S01]  /*1c7c0*/  F2FP.F16.F32.PACK_AB R5, R7, R72 ;  /* 0x000000480705723e */ /* 0x008fe200000000ff */
[C---:B------:R-:W-:Y:S02]  /*1c7d0*/  VIADD R72, R93.reuse, 0x47 ;  /* 0x000000475d487836 */ /* 0x040fe40000000000 */
[----:B--2---:R-:W-:-:S03]  /*1c7e0*/  VIADD R70, R93, 0x48 ;  /* 0x000000485d467836 */ /* 0x004fc60000000000 */
[----:B------:R-:W-:Y:S02]  /*1c7f0*/  ISETP.GE.AND P2, PT, R72, UR4, PT ;  /* 0x0000000448007c0c */ /* 0x000fe4000bf46270 */
[----:B------:R-:W-:Y:S01]  /*1c800*/  ISETP.LT.AND P0, PT, R81, UR20, !P5 ;  /* 0x0000001451007c0c */ /* 0x000fe2000ef01270 */
[----:B------:R-:W2:Y:S01]  /*1c810*/  LDL.LU R72, [R1+0x1b4] ;  /* 0x0001b40001487983 */ /* 0x000ea20000300800 */
[----:B------:R-:W-:Y:S01]  /*1c820*/  ISETP.GE.AND P6, PT, R70, UR6, PT ;  /* 0x0000000646007c0c */ /* 0x000fe2000bfc6270 */
[----:B------:R-:W-:Y:S01]  /*1c830*/  IMAD.WIDE R6, R4, 0x2, R2 ;  /* 0x0000000204067825 */ /* 0x000fe200078e0202 */
[C---:B------:R-:W-:Y:S01]  /*1c840*/  ISETP.LT.AND P5, PT, R92.reuse, UR26, !P5 ;  /* 0x0000001a5c007c0c */ /* 0x040fe2000efa1270 */
[----:B------:R-:W3:Y:S01]  /*1c850*/  LDL.LU R73, [R1+0x1b8] ;  /* 0x0001b80001497983 */ /* 0x000ee20000300800 */
[----:B------:R-:W-:Y:S01]  /*1c860*/  PRMT R71, R5, 0x7632, R71 ;  /* 0x0000763205477816 */ /* 0x000fe20000000047 */
[----:B------:R-:W0:Y:S02]  /*1c870*/  LDCU UR4, c[0x0][0x39c] ;  /* 0x00007380ff0477ac */ /* 0x000e240008000800 */
[----:B------:R-:W2:Y:S01]  /*1c880*/  LDL.LU R70, [R1+0x114] ;  /* 0x0001140001467983 */ /* 0x000ea20000300800 */
[----:B------:R-:W0:Y:S03]  /*1c890*/  LDCU UR6, c[0x0][0x39c] ;  /* 0x00007380ff0677ac */ /* 0x000e260008000800 */
[----:B------:R1:W-:Y:S01]  /*1c8a0*/  @P0 STG.E.U16 desc[UR24][R6.64], R5 ;  /* 0x0000000506000986 */ /* 0x0003e2000c101518 */
[----:B------:R-:W-:Y:S01]  /*1c8b0*/  ISETP.LT.AND P0, PT, R81, UR7, !P4 ;  /* 0x0000000751007c0c */ /* 0x000fe2000e701270 */
[----:B------:R-:W0:Y:S01]  /*1c8c0*/  LDCU UR20, c[0x0][0x398] ;  /* 0x00007300ff1477ac */ /* 0x000e220008000800 */
[----:B------:R-:W-:Y:S01]  /*1c8d0*/  ISETP.LT.AND P4, PT, R92, UR22, !P4 ;  /* 0x000000165c007c0c */ /* 0x000fe2000e781270 */
[----:B------:R-:W0:Y:S01]  /*1c8e0*/  LDCU UR7, c[0x0][0x398] ;  /* 0x00007300ff0777ac */ /* 0x000e220008000800 */
[----:B------:R-:W0:Y:S01]  /*1c8f0*/  LDCU UR26, c[0x0][0x398] ;  /* 0x00007300ff1a77ac */ /* 0x000e220008000800 */
[----:B-1----:R-:W-:Y:S01]  /*1c900*/  IMAD.WIDE R6, R4, 0x2, R68 ;  /* 0x0000000204067825 */ /* 0x002fe200078e0244 */
[----:B------:R-:W1:Y:S04]  /*1c910*/  LDCU UR22, c[0x0][0x398] ;  /* 0x00007300ff1677ac */ /* 0x000e680008000800 */
[----:B------:R0:W-:Y:S01]  /*1c920*/  @P5 STG.E.U16 desc[UR24][R6.64], R71 ;  /* 0x0000004706005986 */ /* 0x0001e2000c101518 */
[----:B----4-:R-:W-:Y:S01]  /*1c930*/  F2FP.F16.F32.PACK_AB R8, R8, R0 ;  /* 0x000000000808723e */ /* 0x010fe200000000ff */
[----:B------:R-:W-:-:S04]  /*1c940*/  VIADD R0, R4, UR8 ;  /* 0x0000000804007c36 */ /* 0x000fc80008000000 */
[----:B------:R-:W-:Y:S01]  /*1c950*/  IMAD.WIDE R4, R0, 0x2, R2 ;  /* 0x0000000200047825 */ /* 0x000fe200078e0202 */
[----:B0-----:R-:W-:-:S04]  /*1c960*/  PRMT R71, R8, 0x7632, R71 ;  /* 0x0000763208477816 */ /* 0x001fc80000000047 */
[----:B------:R2:W-:Y:S02]  /*1c970*/  @P0 STG.E.U16 desc[UR24][R4.64], R8 ;  /* 0x0000000804000986 */ /* 0x0005e4000c101518 */
[----:B--2---:R-:W-:Y:S01]  /*1c980*/  F2FP.F16.F32.PACK_AB R5, R9, R70 ;  /* 0x000000460905723e */ /* 0x004fe200000000ff */
[C---:B------:R-:W-:Y:S02]  /*1c990*/  VIADD R4, R0.reuse, UR8 ;  /* 0x0000000800047c36 */ /* 0x040fe40008000000 */
[----:B------:R-:W-:Y:S02]  /*1c9a0*/  IMAD.WIDE R8, R0, 0x2, R68 ;  /* 0x0000000200087825 */ /* 0x000fe400078e0244 */
[----:B------:R-:W2:Y:S02]  /*1c9b0*/  LDL.LU R0, [R1+0x118] ;  /* 0x0001180001007983 */ /* 0x000ea40000300800 */
[----:B------:R-:W-:Y:S02]  /*1c9c0*/  VIADD R70, R93, 0x49 ;  /* 0x000000495d467836 */ /* 0x000fe40000000000 */
[----:B------:R0:W-:Y:S03]  /*1c9d0*/  @P4 STG.E.U16 desc[UR24][R8.64], R71 ;  /* 0x0000004708004986 */ /* 0x0001e6000c101518 */
[----:B------:R-:W-:-:S02]  /*1c9e0*/  ISETP.GE.AND P5, PT, R70, UR4, PT ;  /* 0x0000000446007c0c */ /* 0x000fc4000bfa6270 */
[----:B------:R-:W-:Y:S01]  /*1c9f0*/  ISETP.LT.AND P0, PT, R81, UR10, !P3 ;  /* 0x0000000a51007c0c */ /* 0x000fe2000df01270 */
[----:B------:R-:W4:Y:S01]  /*1ca00*/  LDL.LU R70, [R1+0x1b0] ;  /* 0x0001b00001467983 */ /* 0x000f220000300800 */
[----:B------:R-:W-:Y:S01]  /*1ca10*/  IMAD.WIDE R6, R4, 0x2, R2 ;  /* 0x0000000204067825 */ /* 0x000fe200078e0202 */
[----:B------:R-:W1:Y:S03]  /*1ca20*/  LDCU UR4, c[0x0][0x39c] ;  /* 0x00007380ff0477ac */ /* 0x000e660008000800 */
[----:B0-----:R-:W-:Y:S01]  /*1ca30*/  VIADD R8, R93, 0x4a ;  /* 0x0000004a5d087836 */ /* 0x001fe20000000000 */
[----:B------:R-:W3:Y:S01]  /*1ca40*/  LDL.LU R71, [R1+0x1ac] ;  /* 0x0001ac0001477983 */ /* 0x000ee20000300800 */
[----:B------:R-:W-:Y:S01]  /*1ca50*/  PRMT R9, R5, 0x7632, R9 ;  /* 0x0000763205097816 */ /* 0x000fe20000000009 */
[----:B------:R-:W0:Y:S02]  /*1ca60*/  LDCU UR10, c[0x0][0x398] ;  /* 0x00007300ff0a77ac */ /* 0x000e240008000800 */
[----:B------:R-:W-:-:S02]  /*1ca70*/  ISETP.GE.AND P4, PT, R8, UR6, PT ;  /* 0x0000000608007c0c */ /* 0x000fc4000bf86270 */
[----:B------:R-:W3:Y:S01]  /*1ca80*/  LDL.LU R8, [R1+0x11c] ;  /* 0x00011c0001087983 */ /* 0x000ee20000300800 */
[C---:B------:R-:W-:Y:S01]  /*1ca90*/  ISETP.LT.AND P3, PT, R92.reuse, UR16, !P3 ;  /* 0x000000105c007c0c */ /* 0x040fe2000df61270 */
[----:B------:R-:W0:Y:S02]  /*1caa0*/  LDCU UR6, c[0x0][0x39c] ;  /* 0x00007380ff0677ac */ /* 0x000e240008000800 */
[----:B------:R1:W-:Y:S01]  /*1cab0*/  @P0 STG.E.U16 desc[UR24][R6.64], R5 ;  /* 0x0000000506000986 */ /* 0x0003e2000c101518 */
[----:B------:R-:W-:Y:S01]  /*1cac0*/  ISETP.LT.AND P0, PT, R81, UR12, !P1 ;  /* 0x0000000c51007c0c */ /* 0x000fe2000cf01270 */
[----:B------:R-:W0:Y:S01]  /*1cad0*/  LDCU UR12, c[0x0][0x398] ;  /* 0x00007300ff0c77ac */ /* 0x000e220008000800 */
[----:B-----5:R-:W-:Y:S01]  /*1cae0*/  ISETP.LT.AND P1, PT, R92, UR14, !P1 ;  /* 0x0000000e5c007c0c */ /* 0x020fe2000cf21270 */
[----:B------:R-:W5:Y:S01]  /*1caf0*/  LDCU UR16, c[0x0][0x398] ;  /* 0x00007300ff1077ac */ /* 0x000f620008000800 */
[----:B------:R-:W0:Y:S01]  /*1cb00*/  LDCU UR14, c[0x0][0x398] ;  /* 0x00007300ff0e77ac */ /* 0x000e220008000800 */
[----:B-1----:R-:W-:-:S05]  /*1cb10*/  IMAD.WIDE R6, R4, 0x2, R68 ;  /* 0x0000000204067825 */ /* 0x002fca00078e0244 */
[----:B------:R-:W-:Y:S01]  /*1cb20*/  @P3 STG.E.U16 desc[UR24][R6.64], R9 ;  /* 0x0000000906003986 */ /* 0x000fe2000c101518 */
[----:B--2---:R-:W-:Y:S01]  /*1cb30*/  F2FP.F16.F32.PACK_AB R10, R10, R0 ;  /* 0x000000000a0a723e */ /* 0x004fe200000000ff */
[----:B------:R-:W-:-:S04]  /*1cb40*/  VIADD R0, R4, UR8 ;  /* 0x0000000804007c36 */ /* 0x000fc80008000000 */
[----:B------:R-:W-:-:S05]  /*1cb50*/  IMAD.WIDE R4, R0, 0x2, R2 ;  /* 0x0000000200047825 */ /* 0x000fca00078e0202 */
[----:B------:R1:W-:Y:S01]  /*1cb60*/  @P0 STG.E.U16 desc[UR24][R4.64], R10 ;  /* 0x0000000a04000986 */ /* 0x0003e2000c101518 */
[----:B------:R-:W-:Y:S01]  /*1cb70*/  ISETP.LT.AND P0, PT, R81, UR18, !P2 ;  /* 0x0000001251007c0c */ /* 0x000fe2000d701270 */
[----:B------:R-:W2:Y:S01]  /*1cb80*/  LDCU UR18, c[0x0][0x398] ;  /* 0x00007300ff1277ac */ /* 0x000ea20008000800 */
[C---:B-1----:R-:W-:Y:S01]  /*1cb90*/  VIADD R4, R0.reuse, UR8 ;  /* 0x0000000800047c36 */ /* 0x042fe20008000000 */
[----:B---3--:R-:W-:Y:S01]  /*1cba0*/  F2FP.F16.F32.PACK_AB R11, R11, R8 ;  /* 0x000000080b0b723e */ /* 0x008fe200000000ff */
[----:B------:R-:W-:Y:S01]  /*1cbb0*/  IMAD.WIDE R8, R0, 0x2, R68 ;  /* 0x0000000200087825 */ /* 0x000fe200078e0244 */
[----:B------:R-:W-:Y:S01]  /*1cbc0*/  PRMT R10, R10, 0x7632, R10 ;  /* 0x000076320a0a7816 */ /* 0x000fe2000000000a */
[----:B------:R-:W3:Y:S02]  /*1cbd0*/  LDL.LU R0, [R1+0x120] ;  /* 0x0001200001007983 */ /* 0x000ee40000300800 */
[----:B------:R-:W-:Y:S02]  /*1cbe0*/  IMAD.WIDE R6, R4, 0x2, R2 ;  /* 0x0000000204067825 */ /* 0x000fe400078e0202 */
[----:B------:R1:W-:Y:S04]  /*1cbf0*/  @P1 STG.E.U16 desc[UR24][R8.64], R10 ;  /* 0x0000000a08001986 */ /* 0x0003e8000c101518 */
[----:B------:R0:W-:Y:S01]  /*1cc00*/  @P0 STG.E.U16 desc[UR24][R6.64], R11 ;  /* 0x0000000b06000986 */ /* 0x0001e2000c101518 */
[----:B-1----:R-:W-:Y:S01]  /*1cc10*/  VIADD R8, R93, 0x4c ;  /* 0x0000004c5d087836 */ /* 0x002fe20000000000 */
[----:B------:R-:W-:-:S02]  /*1cc20*/  PRMT R9, R11, 0x7632, R9 ;  /* 0x000076320b097816 */ /* 0x000fc40000000009 */
[----:B0-----:R-:W2:Y:S02]  /*1cc30*/  LDL.LU R11, [R1+0x164] ;  /* 0x00016400010b7983 */ /* 0x001ea40000300800 */
[----:B------:R-:W-:Y:S02]  /*1cc40*/  ISETP.GE.AND P0, PT, R8, UR6, PT ;  /* 0x0000000608007c0c */ /* 0x000fe4000bf06270 */
[----:B------:R-:W-:Y:S01]  /*1cc50*/  ISETP.LT.AND P2, PT, R92, UR20, !P2 ;  /* 0x000000145c007c0c */ /* 0x000fe2000d741270 */
[----:B------:R-:W2:Y:S01]  /*1cc60*/  LDL.LU R8, [R1+0x124] ;  /* 0x0001240001087983 */ /* 0x000ea20000300800 */
[----:B------:R-:W-:Y:S01]  /*1cc70*/  ISETP.LT.AND P1, PT, R81, UR7, !P6 ;  /* 0x0000000751007c0c */ /* 0x000fe2000f721270 */
[----:B------:R-:W-:Y:S02]  /*1cc80*/  VIADD R5, R93, 0x4b ;  /* 0x0000004b5d057836 */ /* 0x000fe40000000000 */
[----:B------:R-:W-:Y:S01]  /*1cc90*/  IMAD.WIDE R6, R4, 0x2, R68 ;  /* 0x0000000204067825 */ /* 0x000fe200078e0244 */
[----:B------:R-:W-:Y:S01]  /*1cca0*/  ISETP.LT.AND P6, PT, R92, UR26, !P6 ;  /* 0x0000001a5c007c0c */ /* 0x000fe2000f7c1270 */
[----:B------:R-:W0:Y:S01]  /*1ccb0*/  LDCU UR6, c[0x0][0x39c] ;  /* 0x00007380ff0677ac */ /* 0x000e220008000800 */
[----:B------:R-:W-:Y:S01]  /*1ccc0*/  ISETP.GE.AND P3, PT, R5, UR4, PT ;  /* 0x0000000405007c0c */ /* 0x000fe2000bf66270 */
[----:B------:R-:W1:Y:S04]  /*1ccd0*/  LDCU UR4, c[0x0][0x39c] ;  /* 0x00007380ff0477ac */ /* 0x000e680008000800 */
[----:B------:R-:W-:Y:S01]  /*1cce0*/  @P2 STG.E.U16 desc[UR24][R6.64], R9 ;  /* 0x0000000906002986 */ /* 0x000fe2000c101518 */
[----:B------:R-:W0:Y:S01]  /*1ccf0*/  LDCU UR7, c[0x0][0x398] ;  /* 0x00007300ff0777ac */ /* 0x000e220008000800 */
[----:B------:R-:W0:Y:S01]  /*1cd00*/  LDCU UR20, c[0x0][0x398] ;  /* 0x00007300ff1477ac */ /* 0x000e220008000800 */
[----:B------:R-:W0:Y:S01]  /*1cd10*/  LDCU UR26, c[0x0][0x398] ;  /* 0x00007300ff1a77ac */ /* 0x000e220008000800 */
[----:B---3--:R-:W-:Y:S01]  /*1cd20*/  F2FP.F16.F32.PACK_AB R12, R12, R0 ;  /* 0x000000000c0c723e */ /* 0x008fe200000000ff */
[----:B------:R-:W-:-:S04]  /*1cd30*/  VIADD R0, R4, UR8 ;  /* 0x0000000804007c36 */ /* 0x000fc80008000000 */
[----:B------:R-:W-:Y:S01]  /*1cd40*/  IMAD.WIDE R4, R0, 0x2, R2 ;  /* 0x0000000200047825 */ /* 0x000fe200078e0202 */
[----:B------:R-:W-:-:S04]  /*1cd50*/  PRMT R10, R12, 0x7632, R10 ;  /* 0x000076320c0a7816 */ /* 0x000fc8000000000a */
[----:B------:R3:W-:Y:S01]  /*1cd60*/  @P1 STG.E.U16 desc[UR24][R4.64], R12 ;  /* 0x0000000c04001986 */ /* 0x0007e2000c101518 */
[----:B------:R-:W-:Y:S01]  /*1cd70*/  ISETP.LT.AND P1, PT, R81, UR10, !P5 ;  /* 0x0000000a51007c0c */ /* 0x000fe2000ef21270 */
[----:B------:R-:W0:Y:S01]  /*1cd80*/  LDCU UR10, c[0x0][0x398] ;  /* 0x00007300ff0a77ac */ /* 0x000e220008000800 */
[C---:B---3--:R-:W-:Y:S01]  /*1cd90*/  VIADD R4, R0.reuse, UR8 ;  /* 0x0000000800047c36 */ /* 0x048fe20008000000 */
[----:B--2---:R-:W-:Y:S01]  /*1cda0*/  F2FP.F16.F32.PACK_AB R13, R13, R8 ;  /* 0x000000080d0d723e */ /* 0x004fe200000000ff */
[----:B------:R-:W-:Y:S02]  /*1cdb0*/  IMAD.WIDE R8, R0, 0x2, R68 ;  /* 0x0000000200087825 */ /* 0x000fe400078e0244 */
[----:B------:R-:W2:Y:S02]  /*1cdc0*/  LDL.LU R0, [R1+0x128] ;  /* 0x0001280001007983 */ /* 0x000ea40000300800 */
[----:B------:R-:W-:Y:S02]  /*1cdd0*/  IMAD.WIDE R6, R4, 0x2, R2 ;  /* 0x0000000204067825 */ /* 0x000fe400078e0202 */
[----:B------:R3:W-:Y:S04]  /*1cde0*/  @P6 STG.E.U16 desc[UR24][R8.64], R10 ;  /* 0x0000000a08006986 */ /* 0x0007e8000c101518 */
[----:B------:R0:W-:Y:S01]  /*1cdf0*/  @P1 STG.E.U16 desc[UR24][R6.64], R13 ;  /* 0x0000000d06001986 */ /* 0x0001e2000c101518 */
[----:B---3--:R-:W-:Y:S01]  /*1ce00*/  VIADD R8, R93, 0x4e ;  /* 0x0000004e5d087836 */ /* 0x008fe20000000000 */
[----:B------:R-:W-:-:S02]  /*1ce10*/  PRMT R9, R13, 0x7632, R9 ;  /* 0x000076320d097816 */ /* 0x000fc40000000009 */
[----:B0-----:R-:W3:Y:S02]  /*1ce20*/  LDL.LU R13, [R1+0x168] ;  /* 0x00016800010d7983 */ /* 0x001ee40000300800 */
[----:B------:R-:W-:Y:S02]  /*1ce30*/  ISETP.GE.AND P1, PT, R8, UR6, PT ;  /* 0x0000000608007c0c */ /* 0x000fe4000bf26270 */
[----:B------:R-:W-:Y:S01]  /*1ce40*/  ISETP.LT.AND P5, PT, R92, UR22, !P5 ;  /* 0x000000165c007c0c */ /* 0x000fe2000efa1270 */
[----:B------:R-:W3:Y:S01]  /*1ce50*/  LDL.LU R8, [R1+0x12c] ;  /* 0x00012c0001087983 */ /* 0x000ee20000300800 */
[----:B------:R-:W-:Y:S01]  /*1ce60*/  ISETP.LT.AND P6, PT, R81, UR12, !P4 ;  /* 0x0000000c51007c0c */ /* 0x000fe2000e7c1270 */
[----:B------:R-:W-:Y:S02]  /*1ce70*/  VIADD R5, R93, 0x4d ;  /* 0x0000004d5d057836 */ /* 0x000fe40000000000 */
[----:B------:R-:W-:Y:S01]  /*1ce80*/  IMAD.WIDE R6, R4, 0x2, R68 ;  /* 0x0000000204067825 */ /* 0x000fe200078e0244 */
[----:B-----5:R-:W-:Y:S01]  /*1ce90*/  ISETP.LT.AND P4, PT, R92, UR16, !P4 ;  /* 0x000000105c007c0c */ /* 0x020fe2000e781270 */
[----:B------:R-:W0:Y:S01]  /*1cea0*/  LDCU UR6, c[0x0][0x39c] ;  /* 0x00007380ff0677ac */ /* 0x000e220008000800 */
[----:B-1----:R-:W-:Y:S01]  /*1ceb0*/  ISETP.GE.AND P2, PT, R5, UR4, PT ;  /* 0x0000000405007c0c */ /* 0x002fe2000bf46270 */
[----:B------:R-:W1:Y:S04]  /*1cec0*/  LDCU UR4, c[0x0][0x39c] ;  /* 0x00007380ff0477ac */ /* 0x000e680008000800 */
[----:B------:R-:W-:Y:S01]  /*1ced0*/  @P5 STG.E.U16 desc[UR24][R6.64], R9 ;  /* 0x0000000906005986 */ /* 0x000fe2000c101518 */
[----:B------:R-:W5:Y:S01]  /*1cee0*/  LDCU UR12, c[0x0][0x398] ;  /* 0x00007300ff0c77ac */ /* 0x000f620008000800 */
[----:B------:R-:W0:Y:S01]  /*1cef0*/  LDCU UR22, c[0x0][0x398] ;  /* 0x00007300ff1677ac */ /* 0x000e220008000800 */
[----:B------:R-:W0:Y:S01]  /*1cf00*/  LDCU UR16, c[0x0][0x398] ;  /* 0x00007300ff1077ac */ /* 0x000e220008000800 */
[----:B--2---:R-:W-:Y:S01]  /*1cf10*/  F2FP.F16.F32.PACK_AB R14, R14, R0 ;  /* 0x000000000e0e723e */ /* 0x004fe200000000ff */
[----:B------:R-:W-:-:S04]  /*1cf20*/  VIADD R0, R4, UR8 ;  /* 0x0000000804007c36 */ /* 0x000fc80008000000 */
[----:B------:R-:W-:Y:S01]  /*1cf30*/  IMAD.WIDE R4, R0, 0x2, R2 ;  /* 0x0000000200047825 */ /* 0x000fe200078e0202 */
[----:B------:R-:W-:-:S04]  /*1cf40*/  PRMT R10, R14, 0x7632, R10 ;  /* 0x000076320e0a7816 */ /* 0x000fc8000000000a */
[----:B------:R2:W-:Y:S01]  /*1cf50*/  @P6 STG.E.U16 desc[UR24][R4.64], R14 ;  /* 0x0000000e04006986 */ /* 0x0005e2000c101518 */
[----:B------:R-:W-:Y:S01]  /*1cf60*/  ISETP.LT.AND P6, PT, R81, UR14, !P3 ;  /* 0x0000000e51007c0c */ /* 0x000fe2000dfc1270 */
[----:B------:R-:W0:Y:S01]  /*1cf70*/  LDCU UR14, c[0x0][0x398] ;  /* 0x00007300ff0e77ac */ /* 0x000e220008000800 */
[C---:B--2---:R-:W-:Y:S01]  /*1cf80*/  VIADD R4, R0.reuse, UR8 ;  /* 0x0000000800047c36 */ /* 0x044fe20008000000 */
[----:B------:R-:W2:Y:S01]  /*1cf90*/  LDL.LU R14, [R1+0x1a8] ;  /* 0x0001a800010e7983 */ /* 0x000ea20000300800 */
[----:B---3--:R-:W-:Y:S01]  /*1cfa0*/  F2FP.F16.F32.PACK_AB R15, R15, R8 ;  /* 0x000000080f0f723e */ /* 0x008fe200000000ff */
[----:B------:R-:W-:Y:S02]  /*1cfb0*/  IMAD.WIDE R8, R0, 0x2, R68 ;  /* 0x0000000200087825 */ /* 0x000fe400078e0244 */
[----:B------:R-:W3:Y:S02]  /*1cfc0*/  LDL.LU R0, [R1+0x130] ;  /* 0x0001300001007983 */ /* 0x000ee40000300800 */
[----:B------:R-:W-:-:S02]  /*1cfd0*/  IMAD.WIDE R6, R4, 0x2, R2 ;  /* 0x0000000204067825 */ /* 0x000fc400078e0202 */
[----:B------:R0:W-:Y:S04]  /*1cfe0*/  @P4 STG.E.U16 desc[UR24][R8.64], R10 ;  /* 0x0000000a08004986 */ /* 0x0001e8000c101518 */
[----:B------:R1:W-:Y:S01]  /*1cff0*/  @P6 STG.E.U16 desc[UR24][R6.64], R15 ;  /* 0x0000000f06006986 */ /* 0x0003e2000c101518 */
[----:B0-----:R-:W-:Y:S01]  /*1d000*/  VIADD R8, R93, 0x50 ;  /* 0x000000505d087836 */ /* 0x001fe20000000000 */
[----:B------:R-:W-:Y:S02]  /*1d010*/  PRMT R9, R15, 0x7632, R9 ;  /* 0x000076320f097816 */ /* 0x000fe40000000009 */
[----:B-1----:R-:W2:Y:S02]  /*1d020*/  LDL.LU R15, [R1+0x16c] ;  /* 0x00016c00010f7983 */ /* 0x002ea40000300800 */
[----:B------:R-:W-:-:S02]  /*1d030*/  ISETP.GE.AND P4, PT, R8, UR6, PT ;  /* 0x0000000608007c0c */ /* 0x000fc4000bf86270 */
        /* <DEDUP_REMOVED lines=21> */
[----:B------:R-:W3:Y:S01]  /*1d190*/  LDL.LU R16, [R1+0x1a4] ;  /* 0x0001a40001107983 */ /* 0x000ee20000300800 */
[----:B--2---:R-:W-:Y:S01]  /*1d1a0*/  F2FP.F16.F32.PACK_AB R17, R17, R8 ;  /* 0x000000081111723e */ /* 0x004fe200000000ff */
[----:B------:R-:W-:Y:S02]  /*1d1b0*/  IMAD.WIDE R8, R0, 0x2, R68 ;  /* 0x0000000200087825 */ /* 0x000fe400078e0244 */
[----:B------:R-:W2:Y:S02]  /*1d1c0*/  LDL.LU R0, [R1+0x138] ;  /* 0x0001380001007983 */ /* 0x000ea40000300800 */
[----:B------:R-:W-:-:S02]  /*1d1d0*/  IMAD.WIDE R6, R4, 0x2, R2 ;  /* 0x0000000204067825 */ /* 0x000fc400078e0202 */
[----:B------:R0:W-:Y:S04]  /*1d1e0*/  @P0 STG.E.U16 desc[UR24][R8.64], R10 ;  /* 0x0000000a08000986 */ /* 0x0001e8000c101518 */
[----:B------:R1:W-:Y:S01]  /*1d1f0*/  @P6 STG.E.U16 desc[UR24][R6.64], R17 ;  /* 0x0000001106006986 */ /* 0x0003e2000c101518 */
[----:B0-----:R-:W-:Y:S01]  /*1d200*/  VIADD R8, R93, 0x52 ;  /* 0x000000525d087836 */ /* 0x001fe20000000000 */
[----:B------:R-:W-:Y:S02]  /*1d210*/  PRMT R9, R17, 0x7632, R9 ;  /* 0x0000763211097816 */ /* 0x000fe40000000009 */
[----:B-1----:R-:W3:Y:S02]  /*1d220*/  LDL.LU R17, [R1+0x1a0] ;  /* 0x0001a00001117983 */ /* 0x002ee40000300800 */
[----:B------:R-:W-:-:S02]  /*1d230*/  ISETP.GE.AND P0, PT, R8, UR6, PT ;  /* 0x0000000608007c0c */ /* 0x000fc4000bf06270 */
[----:B------:R-:W-:Y:S01]  /*1d240*/  ISETP.LT.AND P2, PT, R92, UR26, !P2 ;  /* 0x0000001a5c007c0c */ /* 0x000fe2000d741270 */
[----:B------:R-:W3:Y:S01]  /*1d250*/  LDL.LU R8, [R1+0x13c] ;  /* 0x00013c0001087983 */ /* 0x000ee20000300800 */
[----:B-----5:R-:W-:Y:S01]  /*1d260*/  ISETP.LT.AND P6, PT, R81, UR12, !P1 ;  /* 0x0000000c51007c0c */ /* 0x020fe2000cfc1270 */
[----:B------:R-:W-:Y:S02]  /*1d270*/  VIADD R5, R93, 0x51 ;  /* 0x000000515d057836 */ /* 0x000fe40000000000 */
[----:B------:R-:W-:Y:S01]  /*1d280*/  IMAD.WIDE R6, R4, 0x2, R68 ;  /* 0x0000000204067825 */ /* 0x000fe200078e0244 */
[----:B------:R-:W-:Y:S01]  /*1d290*/  ISETP.LT.AND P1, PT, R92, UR22, !P1 ;  /* 0x000000165c007c0c */ /* 0x000fe2000cf21270 */
[----:B------:R-:W0:Y:S01]  /*1d2a0*/  LDCU UR6, c[0x0][0x39c] ;  /* 0x00007380ff0677ac */ /* 0x000e220008000800 */
[----:B------:R-:W-:Y:S01]  /*1d2b0*/  ISETP.GE.AND P3, PT, R5, UR4, PT ;  /* 0x0000000405007c0c */ /* 0x000fe2000bf66270 */
        /* <DEDUP_REMOVED lines=91> */
[----:B------:R-:W-:Y:S01]  /*1d870*/  VIADD R5, R93, 0x57 ;  /* 0x000000575d057836 */ /* 0x000fe20000000000 */
[----:B------:R-:W0:Y:S01]  /*1d880*/  LDCU UR6, c[0x0][0x39c] ;  /* 0x00007380ff0677ac */ /* 0x000e220008000800 */
[----:B------:R-:W-:-:S03]  /*1d890*/  IMAD.WIDE R6, R4, 0x2, R68 ;  /* 0x0000000204067825 */ /* 0x000fc600078e0244 */
[----:B------:R-:W-:Y:S01]  /*1d8a0*/  ISETP.GE.AND P3, PT, R5, UR4, PT ;  /* 0x0000000405007c0c */ /* 0x000fe2000bf66270 */
[----:B------:R-:W1:Y:S04]  /*1d8b0*/  LDCU UR4, c[0x0][0x39c] ;  /* 0x00007380ff0477ac */ /* 0x000e680008000800 */
[----:B------:R-:W-:Y:S01]  /*1d8c0*/  @P2 STG.E.U16 desc[UR24][R6.64], R9 ;  /* 0x0000000906002986 */ /* 0x000fe2000c101518 */
[----:B------:R-:W0:Y:S01]  /*1d8d0*/  LDCU UR22, c[0x0][0x398] ;  /* 0x00007300ff1677ac */ /* 0x000e220008000800 */
[----:B---3--:R-:W-:Y:S01]  /*1d8e0*/  F2FP.F16.F32.PACK_AB R24, R24, R0 ;  /* 0x000000001818723e */ /* 0x008fe200000000ff */
[----:B------:R-:W-:Y:S01]  /*1d8f0*/  VIADD R0, R4, UR8 ;  /* 0x0000000804007c36 */ /* 0x000fe20008000000 */
[----:B------:R-:W3:Y:S03]  /*1d900*/  LDCU UR7, c[0x0][0x398] ;  /* 0x00007300ff0777ac */ /* 0x000ee60008000800 */
[----:B------:R-:W-:Y:S01]  /*1d910*/  IMAD.WIDE R4, R0, 0x2, R2 ;  /* 0x0000000200047825 */ /* 0x000fe200078e0202 */
[----:B------:R-:W-:-:S04]  /*1d920*/  PRMT R10, R24, 0x7632, R10 ;  /* 0x00007632180a7816 */ /* 0x000fc8000000000a */
[----:B------:R0:W-:Y:S02]  /*1d930*/  @P6 STG.E.U16 desc[UR24][R4.64], R24 ;  /* 0x0000001804006986 */ /* 0x0001e4000c101518 */
[C---:B0-----:R-:W-:Y:S02]  /*1d940*/  VIADD R4, R0.reuse, UR8 ;  /* 0x0000000800047c36 */ /* 0x041fe40008000000 */
[----:B------:R-:W3:Y:S01]  /*1d950*/  LDL.LU R24, [R1+0x184] ;  /* 0x0001840001187983 */ /* 0x000ee20000300800 */
[----:B--2---:R-:W-:Y:S01]  /*1d960*/  F2FP.F16.F32.PACK_AB R25, R25, R8 ;  /* 0x000000081919723e */ /* 0x004fe200000000ff */
[----:B------:R-:W-:Y:S02]  /*1d970*/  IMAD.WIDE R8, R0, 0x2, R68 ;  /* 0x0000000200087825 */ /* 0x000fe400078e0244 */
[----:B------:R-:W2:Y:S01]  /*1d980*/  LDL.LU R0, [R1+0x158] ;  /* 0x0001580001007983 */ /* 0x000ea20000300800 */
[----:B------:R-:W-:Y:S02]  /*1d990*/  ISETP.LT.AND P1, PT, R92, UR16, !P1 ;  /* 0x000000105c007c0c */ /* 0x000fe4000cf21270 */
[----:B------:R-:W-:Y:S01]  /*1d9a0*/  ISETP.LT.AND P6, PT, R81, UR10, !P5 ;  /* 0x0000000a51007c0c */ /* 0x000fe2000efc1270 */
[----:B------:R-:W-:-:S02]  /*1d9b0*/  VIADD R5, R93, 0x59 ;  /* 0x000000595d057836 */ /* 0x000fc40000000000 */
[----:B------:R-:W-:Y:S01]  /*1d9c0*/  IMAD.WIDE R6, R4, 0x2, R2 ;  /* 0x0000000204067825 */ /* 0x000fe200078e0202 */
[----:B------:R-:W-:Y:S01]  /*1d9d0*/  ISETP.LT.AND P5, PT, R92, UR18, !P5 ;  /* 0x000000125c007c0c */ /* 0x000fe2000efa1270 */
[----:B------:R-:W0:Y:S01]  /*1d9e0*/  LDCU UR10, c[0x0][0x398] ;  /* 0x00007300ff0a77ac */ /* 0x000e220008000800 */
[----:B-1----:R-:W-:Y:S01]  /*1d9f0*/  ISETP.GE.AND P2, PT, R5, UR4, PT ;  /* 0x0000000405007c0c */ /* 0x002fe2000bf46270 */
[----:B------:R-:W1:Y:S04]  /*1da00*/  LDCU UR4, c[0x0][0x39c] ;  /* 0x00007380ff0477ac */ /* 0x000e680008000800 */
[----:B------:R0:W-:Y:S01]  /*1da10*/  @P1 STG.E.U16 desc[UR24][R8.64], R10 ;  /* 0x0000000a08001986 */ /* 0x0001e2000c101518 */
[----:B------:R-:W-:Y:S01]  /*1da20*/  F2FP.F16.F32.PACK_AB R29, R29, R11 ;  /* 0x0000000b1d1d723e */ /* 0x000fe200000000ff */
[----:B------:R-:W1:Y:S02]  /*1da30*/  LDCU UR16, c[0x0][0x398] ;  /* 0x00007300ff1077ac */ /* 0x000e640008000800 */
[----:B------:R4:W-:Y:S01]  /*1da40*/  @P6 STG.E.U16 desc[UR24][R6.64], R25 ;  /* 0x0000001906006986 */ /* 0x0009e2000c101518 */
[----:B-----5:R-:W-:Y:S01]  /*1da50*/  ISETP.LT.AND P6, PT, R81, UR12, !P4 ;  /* 0x0000000c51007c0c */ /* 0x020fe2000e7c1270 */
[----:B------:R-:W5:Y:S01]  /*1da60*/  LDCU UR12, c[0x0][0x398] ;  /* 0x00007300ff0c77ac */ /* 0x000f620008000800 */
[----:B------:R-:W1:Y:S01]  /*1da70*/  LDCU UR18, c[0x0][0x398] ;  /* 0x00007300ff1277ac */ /* 0x000e620008000800 */
[----:B0-----:R-:W-:Y:S01]  /*1da80*/  IMAD.WIDE R8, R4, 0x2, R68 ;  /* 0x0000000204087825 */ /* 0x001fe200078e0244 */
[----:B----4-:R-:W-:-:S02]  /*1da90*/  PRMT R7, R25, 0x7632, R7 ;  /* 0x0000763219077816 */ /* 0x010fc40000000007 */
[----:B------:R-:W4:Y:S01]  /*1daa0*/  LDL.LU R25, [R1+0x180] ;  /* 0x0001800001197983 */ /* 0x000f220000300800 */
[----:B------:R-:W-:-:S03]  /*1dab0*/  VIADD R6, R4, UR8 ;  /* 0x0000000804067c36 */ /* 0x000fc60008000000 */
[----:B------:R0:W-:Y:S01]  /*1dac0*/  @P5 STG.E.U16 desc[UR24][R8.64], R7 ;  /* 0x0000000708005986 */ /* 0x0001e2000c101518 */
[----:B------:R-:W-:-:S04]  /*1dad0*/  IMAD.WIDE R4, R6, 0x2, R2 ;  /* 0x0000000206047825 */ /* 0x000fc800078e0202 */
[----:B0-----:R-:W-:-:S05]  /*1dae0*/  VIADD R8, R93, 0x5b ;  /* 0x0000005b5d087836 */ /* 0x001fca0000000000 */
[----:B-1----:R-:W-:Y:S01]  /*1daf0*/  ISETP.GE.AND P5, PT, R8, UR4, PT ;  /* 0x0000000408007c0c */ /* 0x002fe2000bfa6270 */
[----:B------:R-:W0:Y:S01]  /*1db00*/  LDCU UR4, c[0x0][0x39c] ;  /* 0x00007380ff0477ac */ /* 0x000e220008000800 */
[----:B--2---:R-:W-:Y:S01]  /*1db10*/  F2FP.F16.F32.PACK_AB R26, R26, R0 ;  /* 0x000000001a1a723e */ /* 0x004fe200000000ff */
[----:B------:R-:W-:-:S05]  /*1db20*/  VIADD R0, R93, 0x5a ;  /* 0x0000005a5d007836 */ /* 0x000fca0000000000 */
[----:B------:R-:W-:Y:S01]  /*1db30*/  ISETP.GE.AND P1, PT, R0, UR6, PT ;  /* 0x0000000600007c0c */ /* 0x000fe2000bf26270 */
[----:B------:R1:W-:Y:S04]  /*1db40*/  @P6 STG.E.U16 desc[UR24][R4.64], R26 ;  /* 0x0000001a04006986 */ /* 0x0003e8000c101518 */
[----:B------:R-:W2:Y:S01]  /*1db50*/  LDL.LU R0, [R1+0x15c] ;  /* 0x00015c0001007983 */ /* 0x000ea20000300800 */
[----:B------:R-:W-:Y:S01]  /*1db60*/  PRMT R9, R26, 0x7632, R9 ;  /* 0x000076321a097816 */ /* 0x000fe20000000009 */
[----:B------:R-:W0:Y:S02]  /*1db70*/  LDCU UR6, c[0x0][0x39c] ;  /* 0x00007380ff0677ac */ /* 0x000e240008000800 */
[----:B-1----:R-:W3:Y:S04]  /*1db80*/  LDL.LU R26, [R1+0x17c] ;  /* 0x00017c00011a7983 */ /* 0x002ee80000300800 */
[----:B------:R-:W3:Y:S01]  /*1db90*/  LDL.LU R8, [R1+0x160] ;  /* 0x0001600001087983 */ /* 0x000ee20000300800 */
[----:B------:R-:W-:Y:S01]  /*1dba0*/  ISETP.LT.AND P4, PT, R92, UR20, !P4 ;  /* 0x000000145c007c0c */ /* 0x000fe2000e781270 */
[----:B------:R-:W1:Y:S01]  /*1dbb0*/  LDCU UR20, c[0x0][0x398] ;  /* 0x00007300ff1477ac */ /* 0x000e620008000800 */
[----:B------:R-:W-:-:S02]  /*1dbc0*/  ISETP.LT.AND P6, PT, R81, UR14, !P3 ;  /* 0x0000000e51007c0c */ /* 0x000fc4000dfc1270 */
[----:B------:R-:W-:Y:S01]  /*1dbd0*/  ISETP.LT.AND P3, PT, R92, UR26, !P3 ;  /* 0x0000001a5c007c0c */ /* 0x000fe2000df61270 */
[----:B------:R-:W0:Y:S01]  /*1dbe0*/  LDCU UR14, c[0x0][0x398] ;  /* 0x00007300ff0e77ac */ /* 0x000e220008000800 */
[----:B------:R-:W-:Y:S02]  /*1dbf0*/  F2FP.F16.F32.PACK_AB R30, R30, R13 ;  /* 0x0000000d1e1e723e */ /* 0x000fe400000000ff */
[----:B------:R-:W-:Y:S01]  /*1dc00*/  F2FP.F16.F32.PACK_AB R31, R31, R15 ;  /* 0x0000000f1f1f723e */ /* 0x000fe200000000ff */
[----:B------:R-:W0:Y:S01]  /*1dc10*/  LDCU UR26, c[0x0][0x398] ;  /* 0x00007300ff1a77ac */ /* 0x000e220008000800 */
[----:B--2---:R-:W-:Y:S01]  /*1dc20*/  F2FP.F16.F32.PACK_AB R27, R27, R0 ;  /* 0x000000001b1b723e */ /* 0x004fe200000000ff */
[C---:B------:R-:W-:Y:S02]  /*1dc30*/  VIADD R0, R6.reuse, UR8 ;  /* 0x0000000806007c36 */ /* 0x040fe40008000000 */
[----:B------:R-:W-:-:S04]  /*1dc40*/  IMAD.WIDE R6, R6, 0x2, R68 ;  /* 0x0000000206067825 */ /* 0x000fc800078e0244 */
[----:B------:R-:W-:Y:S01]  /*1dc50*/  IMAD.WIDE R4, R0, 0x2, R2 ;  /* 0x0000000200047825 */ /* 0x000fe200078e0202 */
[----:B------:R2:W-:Y:S04]  /*1dc60*/  @P4 STG.E.U16 desc[UR24][R6.64], R9 ;  /* 0x0000000906004986 */ /* 0x0005e8000c101518 */
[----:B------:R0:W-:Y:S01]  /*1dc70*/  @P6 STG.E.U16 desc[UR24][R4.64], R27 ;  /* 0x0000001b04006986 */ /* 0x0001e2000c101518 */
[----:B---3--:R-:W-:Y:S01]  /*1dc80*/  ISETP.LT.AND P6, PT, R81, UR7, !P0 ;  /* 0x0000000751007c0c */ /* 0x008fe2000c7c1270 */
[----:B------:R-:W3:Y:S01]  /*1dc90*/  LDCU UR7, c[0x0][0x398] ;  /* 0x00007300ff0777ac */ /* 0x000ee20008000800 */
[----:B------:R-:W-:Y:S01]  /*1dca0*/  F2FP.F16.F32.PACK_AB R28, R28, R8 ;  /* 0x000000081c1c723e */ /* 0x000fe200000000ff */
[C---:B------:R-:W-:Y:S01]  /*1dcb0*/  VIADD R8, R0.reuse, UR8 ;  /* 0x0000000800087c36 */ /* 0x040fe20008000000 */
[----:B------:R-:W-:Y:S01]  /*1dcc0*/  PRMT R10, R27, 0x7632, R10 ;  /* 0x000076321b0a7816 */ /* 0x000fe2000000000a */
[----:B--2---:R-:W-:-:S04]  /*1dcd0*/  IMAD.WIDE R6, R0, 0x2, R68 ;  /* 0x0000000200067825 */ /* 0x004fc800078e0244 */
[----:B0-----:R-:W-:Y:S01]  /*1dce0*/  IMAD.WIDE R4, R8, 0x2, R2 ;  /* 0x0000000208047825 */ /* 0x001fe200078e0202 */
[----:B------:R-:W-:Y:S01]  /*1dcf0*/  @P3 STG.E.U16 desc[UR24][R6.64], R10 ;  /* 0x0000000a06003986 */ /* 0x000fe2000c101518 */
[----:B------:R-:W-:Y:S01]  /*1dd00*/  ISETP.LT.AND P0, PT, R92, UR22, !P0 ;  /* 0x000000165c007c0c */ /* 0x000fe2000c701270 */
[----:B------:R-:W0:Y:S02]  /*1dd10*/  LDCU UR22, c[0x0][0x398] ;  /* 0x00007300ff1677ac */ /* 0x000e240008000800 */
[----:B------:R2:W-:Y:S01]  /*1dd20*/  @P6 STG.E.U16 desc[UR24][R4.64], R28 ;  /* 0x0000001c04006986 */ /* 0x0005e2000c101518 */
[----:B------:R-:W-:Y:S01]  /*1dd30*/  ISETP.LT.AND P6, PT, R81, UR10, !P2 ;  /* 0x0000000a51007c0c */ /* 0x000fe2000d7c1270 */
[----:B------:R-:W-:Y:S01]  /*1dd40*/  VIADD R9, R93, 0x5c ;  /* 0x0000005c5d097836 */ /* 0x000fe20000000000 */
[----:B------:R-:W0:Y:S01]  /*1dd50*/  LDCU UR10, c[0x0][0x398] ;  /* 0x00007300ff0a77ac */ /* 0x000e220008000800 */
[C---:B------:R-:W-:Y:S01]  /*1dd60*/  VIADD R11, R8.reuse, UR8 ;  /* 0x00000008080b7c36 */ /* 0x040fe20008000000 */
[----:B------:R-:W4:Y:S02]  /*1dd70*/  LDL.LU R27, [R1+0x178] ;  /* 0x00017800011b7983 */ /* 0x000f240000300800 */
[----:B------:R-:W-:Y:S01]  /*1dd80*/  ISETP.GE.AND P4, PT, R9, UR6, PT ;  /* 0x0000000609007c0c */ /* 0x000fe2000bf86270 */
[----:B------:R-:W-:Y:S01]  /*1dd90*/  IMAD.WIDE R8, R8, 0x2, R68 ;  /* 0x0000000208087825 */ /* 0x000fe200078e0244 */
[----:B--2---:R-:W-:-:S03]  /*1dda0*/  PRMT R5, R28, 0x7632, R5 ;  /* 0x000076321c057816 */ /* 0x004fc60000000005 */
[C---:B------:R-:W-:Y:S01]  /*1ddb0*/  IMAD.WIDE R6, R11.reuse, 0x2, R2 ;  /* 0x000000020b067825 */ /* 0x040fe200078e0202 */
[----:B------:R-:W2:Y:S01]  /*1ddc0*/  LDL.LU R28, [R1+0x174] ;  /* 0x00017400011c7983 */ /* 0x000ea20000300800 */
[----:B------:R-:W-:Y:S01]  /*1ddd0*/  ISETP.LT.AND P2, PT, R92, UR16, !P2 ;  /* 0x000000105c007c0c */ /* 0x000fe2000d741270 */
[----:B------:R-:W0:Y:S02]  /*1dde0*/  LDCU UR6, c[0x0][0x39c] ;  /* 0x00007380ff0677ac */ /* 0x000e240008000800 */
[----:B------:R-:W-:Y:S01]  /*1ddf0*/  @P0 STG.E.U16 desc[UR24][R8.64], R5 ;  /* 0x0000000508000986 */ /* 0x000fe2000c101518 */
[----:B------:R-:W-:Y:S01]  /*1de00*/  VIADD R13, R11, UR8 ;  /* 0x000000080b0d7c36 */ /* 0x000fe20008000000 */
[----:B------:R-:W0:Y:S02]  /*1de10*/  LDCU UR16, c[0x0][0x398] ;  /* 0x00007300ff1077ac */ /* 0x000e240008000800 */
[----:B------:R1:W-:Y:S02]  /*1de20*/  @P6 STG.E.U16 desc[UR24][R6.64], R29 ;  /* 0x0000001d06006986 */ /* 0x0003e4000c101518 */
[----:B-1----:R-:W-:-:S02]  /*1de30*/  PRMT R7, R29, 0x7632, R7 ;  /* 0x000076321d077816 */ /* 0x002fc40000000007 */
[----:B------:R-:W2:Y:S01]  /*1de40*/  LDL.LU R29, [R1+0x170] ;  /* 0x00017000011d7983 */ /* 0x000ea20000300800 */
[----:B-----5:R-:W-:Y:S01]  /*1de50*/  ISETP.LT.AND P6, PT, R81, UR12, !P1 ;  /* 0x0000000c51007c0c */ /* 0x020fe2000cfc1270 */
[----:B------:R-:W-:-:S04]  /*1de60*/  IMAD.WIDE R10, R11, 0x2, R68 ;  /* 0x000000020b0a7825 */ /* 0x000fc800078e0244 */
[C-C-:B------:R-:W-:Y:S01]  /*1de70*/  IMAD.WIDE R4, R13.reuse, 0x2, R2.reuse ;  /* 0x000000020d047825 */ /* 0x140fe200078e0202 */
[----:B------:R1:W-:Y:S01]  /*1de80*/  @P2 STG.E.U16 desc[UR24][R10.64], R7 ;  /* 0x000000070a002986 */ /* 0x0003e2000c101518 */
[----:B------:R-:W-:Y:S01]  /*1de90*/  ISETP.LT.AND P1, PT, R92, UR18, !P1 ;  /* 0x000000125c007c0c */ /* 0x000fe2000cf21270 */
[----:B------:R-:W5:Y:S01]  /*1dea0*/  LDCU UR12, c[0x0][0x398] ;  /* 0x00007300ff0c77ac */ /* 0x000f620008000800 */
[----:B------:R-:W-:Y:S02]  /*1deb0*/  VIADD R15, R13, UR8 ;  /* 0x000000080d0f7c36 */ /* 0x000fe40008000000 */
[----:B------:R-:W-:Y:S01]  /*1dec0*/  VIADD R0, R93, 0x5d ;  /* 0x0000005d5d007836 */ /* 0x000fe20000000000 */
[----:B------:R-:W0:Y:S01]  /*1ded0*/  LDCU UR18, c[0x0][0x398] ;  /* 0x00007300ff1277ac */ /* 0x000e220008000800 */
[----:B------:R3:W-:Y:S01]  /*1dee0*/  @P6 STG.E.U16 desc[UR24][R4.64], R30 ;  /* 0x0000001e04006986 */ /* 0x0007e2000c101518 */
[----:B------:R-:W-:Y:S01]  /*1def0*/  ISETP.LT.AND P6, PT, R81, UR14, !P5 ;  /* 0x0000000e51007c0c */ /* 0x000fe2000efc1270 */
[----:B------:R-:W-:-:S04]  /*1df00*/  IMAD.WIDE R8, R15, 0x2, R2 ;  /* 0x000000020f087825 */ /* 0x000fc800078e0202 */
[----:B-1----:R-:W-:Y:S01]  /*1df10*/  IMAD.WIDE R6, R13, 0x2, R68 ;  /* 0x000000020d067825 */ /* 0x002fe200078e0244 */
[----:B---3--:R-:W-:-:S03]  /*1df20*/  PRMT R5, R30, 0x7632, R5 ;  /* 0x000076321e057816 */ /* 0x008fc60000000005 */
[----:B------:R-:W-:Y:S01]  /*1df30*/  VIADD R11, R15, UR8 ;  /* 0x000000080f0b7c36 */ /* 0x000fe20008000000 */
[----:B------:R-:W-:Y:S01]  /*1df40*/  ISETP.LT.AND P5, PT, R92, UR20, !P5 ;  /* 0x000000145c007c0c */ /* 0x000fe2000efa1270 */
[----:B------:R-:W1:Y:S01]  /*1df50*/  LDCU UR14, c[0x0][0x398] ;  /* 0x00007300ff0e77ac */ /* 0x000e620008000800 */
[----:B------:R3:W-:Y:S01]  /*1df60*/  @P1 STG.E.U16 desc[UR24][R6.64], R5 ;  /* 0x0000000506001986 */ /* 0x0007e2000c101518 */
[----:B------:R-:W-:Y:S01]  /*1df70*/  ISETP.GE.AND P3, PT, R0, UR4, PT ;  /* 0x0000000400007c0c */ /* 0x000fe2000bf66270 */
[----:B------:R-:W-:Y:S01]  /*1df80*/  VIADD R13, R11, UR8 ;  /* 0x000000080b0d7c36 */ /* 0x000fe20008000000 */
[----:B------:R-:W0:Y:S01]  /*1df90*/  LDCU UR4, c[0x0][0x39c] ;  /* 0x00007380ff0477ac */ /* 0x000e220008000800 */
[----:B------:R5:W-:Y:S01]  /*1dfa0*/  @P6 STG.E.U16 desc[UR24][R8.64], R31 ;  /* 0x0000001f08006986 */ /* 0x000be2000c101518 */
[----:B------:R-:W-:Y:S02]  /*1dfb0*/  ISETP.LT.AND P6, PT, R81, UR7, !P4 ;  /* 0x0000000751007c0c */ /* 0x000fe4000e7c1270 */
[----:B------:R-:W-:Y:S01]  /*1dfc0*/  F2FP.F16.F32.PACK_AB R35, R35, R26 ;  /* 0x0000001a2323723e */ /* 0x000fe200000000ff */
[----:B------:R-:W0:Y:S01]  /*1dfd0*/  LDCU UR20, c[0x0][0x398] ;  /* 0x00007300ff1477ac */ /* 0x000e220008000800 */
[----:B---3--:R-:W-:Y:S01]  /*1dfe0*/  IMAD.WIDE R4, R15, 0x2, R68 ;  /* 0x000000020f047825 */ /* 0x008fe200078e0244 */
[----:B-----5:R-:W-:-:S03]  /*1dff0*/  PRMT R9, R31, 0x7632, R9 ;  /* 0x000076321f097816 */ /* 0x020fc60000000009 */
[----:B------:R-:W-:Y:S01]  /*1e000*/  IMAD.WIDE R6, R11, 0x2, R2 ;  /* 0x000000020b067825 */ /* 0x000fe200078e0202 */
[----:B------:R-:W-:Y:S01]  /*1e010*/  ISETP.LT.AND P4, PT, R92, UR26, !P4 ;  /* 0x0000001a5c007c0c */ /* 0x000fe2000e781270 */
[----:B------:R-:W3:Y:S01]  /*1e020*/  LDCU UR7, c[0x0][0x398] ;  /* 0x00007300ff0777ac */ /* 0x000ee20008000800 */
[----:B------:R5:W-:Y:S01]  /*1e030*/  @P5 STG.E.U16 desc[UR24][R4.64], R9 ;  /* 0x0000000904005986 */ /* 0x000be2000c101518 */
[----:B------:R-:W-:Y:S01]  /*1e040*/  VIADD R0, R93, 0x5e ;  /* 0x0000005e5d007836 */ /* 0x000fe20000000000 */
[----:B----4-:R-:W-:Y:S01]  /*1e050*/  F2FP.F16.F32.PACK_AB R36, R36, R25 ;  /* 0x000000192424723e */ /* 0x010fe200000000ff */
[----:B------:R-:W4:Y:S03]  /*1e060*/  LDCU UR26, c[0x0][0x398] ;  /* 0x00007300ff1a77ac */ /* 0x000f260008000800 */
[----:B0-----:R-:W-:Y:S01]  /*1e070*/  ISETP.GE.AND P0, PT, R0, UR6, PT ;  /* 0x0000000600007c0c */ /* 0x001fe2000bf06270 */
[----:B-----5:R-:W-:Y:S01]  /*1e080*/  IMAD.WIDE R8, R11, 0x2, R68 ;  /* 0x000000020b087825 */ /* 0x020fe200078e0244 */
[----:B------:R-:W0:Y:S03]  /*1e090*/  LDCU UR6, c[0x0][0x39c] ;  /* 0x00007380ff0677ac */ /* 0x000e260008000800 */
[----:B------:R-:W-:-:S04]  /*1e0a0*/  IMAD.WIDE R4, R13, 0x2, R2 ;  /* 0x000000020d047825 */ /* 0x000fc800078e0202 */
[----:B------:R-:W-:Y:S02]  /*1e0b0*/  VIADD R11, R13, UR8 ;  /* 0x000000080d0b7c36 */ /* 0x000fe40008000000 */
[----:B------:R-:W-:-:S05]  /*1e0c0*/  VIADD R0, R93, 0x5f ;  /* 0x0000005f5d007836 */ /* 0x000fca0000000000 */
[----:B------:R-:W-:Y:S01]  /*1e0d0*/  ISETP.GE.AND P2, PT, R0, UR4, PT ;  /* 0x0000000400007c0c */ /* 0x000fe2000bf46270 */
[C---:B------:R-:W-:Y:S01]  /*1e0e0*/  VIADD R0, R93.reuse, 0x60 ;  /* 0x000000605d007836 */ /* 0x040fe20000000000 */
[----:B------:R-:W5:Y:S04]  /*1e0f0*/  LDCU UR4, c[0x0][0x39c] ;  /* 0x00007380ff0477ac */ /* 0x000f680008000800 */
[----:B0-----:R-:W-:Y:S01]  /*1e100*/  ISETP.GE.AND P1, PT, R0, UR6, PT ;  /* 0x0000000600007c0c */ /* 0x001fe2000bf26270 */
[C---:B------:R-:W-:Y:S01]  /*1e110*/  VIADD R0, R93.reuse, 0x61 ;  /* 0x000000615d007836 */ /* 0x040fe20000000000 */
[----:B------:R-:W0:Y:S04]  /*1e120*/  LDCU UR6, c[0x0][0x39c] ;  /* 0x00007380ff0677ac */ /* 0x000e280008000800 */
[----:B-----5:R-:W-:Y:S01]  /*1e130*/  ISETP.GE.AND P5, PT, R0, UR4, PT ;  /* 0x0000000400007c0c */ /* 0x020fe2000bfa6270 */
[----:B------:R-:W-:Y:S01]  /*1e140*/  VIADD R0, R93, 0x62 ;  /* 0x000000625d007836 */ /* 0x000fe20000000000 */
[----:B------:R-:W5:Y:S01]  /*1e150*/  LDCU UR4, c[0x0][0x39c] ;  /* 0x00007380ff0477ac */ /* 0x000f620008000800 */
[----:B------:R-:W-:-:S02]  /*1e160*/  F2FP.F16.F32.PACK_AB R37, R37, R24 ;  /* 0x000000182525723e */ /* 0x000fc400000000ff */
[----:B------:R-:W-:Y:S02]  /*1e170*/  F2FP.F16.F32.PACK_AB R38, R38, R23 ;  /* 0x000000172626723e */ /* 0x000fe400000000ff */
[----:B------:R-:W-:Y:S02]  /*1e180*/  F2FP.F16.F32.PACK_AB R39, R39, R22 ;  /* 0x000000162727723e */ /* 0x000fe400000000ff */
[----:B------:R-:W-:Y:S02]  /*1e190*/  F2FP.F16.F32.PACK_AB R40, R40, R21 ;  /* 0x000000152828723e */ /* 0x000fe400000000ff */
[----:B------:R-:W-:Y:S02]  /*1e1a0*/  F2FP.F16.F32.PACK_AB R41, R41, R20 ;  /* 0x000000142929723e */ /* 0x000fe400000000ff */
[----:B------:R-:W-:Y:S02]  /*1e1b0*/  F2FP.F16.F32.PACK_AB R42, R42, R19 ;  /* 0x000000132a2a723e */ /* 0x000fe400000000ff */
[----:B------:R-:W-:-:S02]  /*1e1c0*/  F2FP.F16.F32.PACK_AB R43, R43, R18 ;  /* 0x000000122b2b723e */ /* 0x000fc400000000ff */
[----:B------:R-:W-:Y:S02]  /*1e1d0*/  F2FP.F16.F32.PACK_AB R44, R44, R17 ;  /* 0x000000112c2c723e */ /* 0x000fe400000000ff */
[----:B--2---:R-:W-:Y:S02]  /*1e1e0*/  F2FP.F16.F32.PACK_AB R33, R33, R28 ;  /* 0x0000001c2121723e */ /* 0x004fe400000000ff */
[----:B------:R-:W-:-:S05]  /*1e1f0*/  F2FP.F16.F32.PACK_AB R32, R32, R29 ;  /* 0x0000001d2020723e */ /* 0x000fca00000000ff */
[----:B------:R2:W-:Y:S01]  /*1e200*/  @P6 STG.E.U16 desc[UR24][R6.64], R32 ;  /* 0x0000002006006986 */ /* 0x0005e2000c101518 */
[----:B------:R-:W-:Y:S01]  /*1e210*/  ISETP.LT.AND P6, PT, R81, UR10, !P3 ;  /* 0x0000000a51007c0c */ /* 0x000fe2000dfc1270 */
[----:B------:R-:W0:Y:S01]  /*1e220*/  LDCU UR10, c[0x0][0x398] ;  /* 0x00007300ff0a77ac */ /* 0x000e220008000800 */
[----:B------:R-:W-:Y:S02]  /*1e230*/  ISETP.LT.AND P3, PT, R92, UR22, !P3 ;  /* 0x000000165c007c0c */ /* 0x000fe4000df61270 */
[----:B------:R-:W-:Y:S01]  /*1e240*/  F2FP.F16.F32.PACK_AB R34, R34, R27 ;  /* 0x0000001b2222723e */ /* 0x000fe200000000ff */
[----:B------:R-:W0:Y:S01]  /*1e250*/  LDCU UR22, c[0x0][0x398] ;  /* 0x00007300ff1677ac */ /* 0x000e220008000800 */
[----:B--2---:R-:W-:-:S05]  /*1e260*/  PRMT R7, R32, 0x7632, R7 ;  /* 0x0000763220077816 */ /* 0x004fca0000000007 */
[----:B------:R2:W-:Y:S04]  /*1e270*/  @P4 STG.E.U16 desc[UR24][R8.64], R7 ;  /* 0x0000000708004986 */ /* 0x0005e8000c101518 */
[----:B------:R0:W-:Y:S01]  /*1e280*/  @P6 STG.E.U16 desc[UR24][R4.64], R33 ;  /* 0x0000002104006986 */ /* 0x0001e2000c101518 */
[----:B------:R-:W-:Y:S01]  /*1e290*/  ISETP.LT.AND P6, PT, R81, UR12, !P0 ;  /* 0x0000000c51007c0c */ /* 0x000fe2000c7c1270 */
[----:B------:R-:W1:Y:S01]  /*1e2a0*/  LDCU UR12, c[0x0][0x398] ;  /* 0x00007300ff0c77ac */ /* 0x000e620008000800 */
[----:B--2---:R-:W-:Y:S01]  /*1e2b0*/  IMAD.WIDE R6, R13, 0x2, R68 ;  /* 0x000000020d067825 */ /* 0x004fe200078e0244 */
[----:B0-----:R-:W-:-:S03]  /*1e2c0*/  PRMT R5, R33, 0x7632, R5 ;  /* 0x0000763221057816 */ /* 0x001fc60000000005 */
[----:B------:R-:W-:Y:S01]  /*1e2d0*/  IMAD.WIDE R8, R11, 0x2, R2 ;  /* 0x000000020b087825 */ /* 0x000fe200078e0202 */
[----:B------:R-:W-:Y:S01]  /*1e2e0*/  ISETP.LT.AND P0, PT, R92, UR16, !P0 ;  /* 0x000000105c007c0c */ /* 0x000fe2000c701270 */
[----:B------:R-:W0:Y:S01]  /*1e2f0*/  LDCU UR16, c[0x0][0x398] ;  /* 0x00007300ff1077ac */ /* 0x000e220008000800 */
[----:B------:R2:W-:Y:S04]  /*1e300*/  @P3 STG.E.U16 desc[UR24][R6.64], R5 ;  /* 0x0000000506003986 */ /* 0x0005e8000c101518 */
[----:B------:R3:W-:Y:S01]  /*1e310*/  @P6 STG.E.U16 desc[UR24][R8.64], R34 ;  /* 0x0000002208006986 */ /* 0x0007e2000c101518 */
[----:B-1----:R-:W-:Y:S01]  /*1e320*/  ISETP.LT.AND P6, PT, R81, UR14, !P2 ;  /* 0x0000000e51007c0c */ /* 0x002fe2000d7c1270 */
[C---:B------:R-:W-:Y:S02]  /*1e330*/  VIADD R13, R11.reuse, UR8 ;  /* 0x000000080b0d7c36 */ /* 0x040fe40008000000 */
[----:B--2---:R-:W-:Y:S01]  /*1e340*/  IMAD.WIDE R4, R11, 0x2, R68 ;  /* 0x000000020b047825 */ /* 0x004fe200078e0244 */
[----:B------:R-:W-:Y:S01]  /*1e350*/  ISETP.GE.AND P4, PT, R0, UR6, PT ;  /* 0x0000000600007c0c */ /* 0x000fe2000bf86270 */
[----:B------:R-:W1:Y:S01]  /*1e360*/  LDCU UR14, c[0x0][0x398] ;  /* 0x00007300ff0e77ac */ /* 0x000e620008000800 */
[----:B---3--:R-:W-:Y:S01]  /*1e370*/  PRMT R9, R34, 0x7632, R9 ;  /* 0x0000763222097816 */ /* 0x008fe20000000009 */
[C---:B------:R-:W-:Y:S01]  /*1e380*/  IMAD.WIDE R6, R13.reuse, 0x2, R2 ;  /* 0x000000020d067825 */ /* 0x040fe200078e0202 */
[----:B------:R-:W-:Y:S01]  /*1e390*/  ISETP.LT.AND P2, PT, R92, UR18, !P2 ;  /* 0x000000125c007c0c */ /* 0x000fe2000d741270 */
[----:B------:R-:W2:Y:S02]  /*1e3a0*/  LDCU UR6, c[0x0][0x39c] ;  /* 0x00007380ff0677ac */ /* 0x000ea40008000800 */
[----:B------:R3:W-:Y:S01]  /*1e3b0*/  @P0 STG.E.U16 desc[UR24][R4.64], R9 ;  /* 0x0000000904000986 */ /* 0x0007e2000c101518 */
[----:B------:R-:W-:Y:S01]  /*1e3c0*/  VIADD R11, R13, UR8 ;  /* 0x000000080d0b7c36 */ /* 0x000fe20008000000 */
[----:B------:R-:W0:Y:S02]  /*1e3d0*/  LDCU UR18, c[0x0][0x398] ;  /* 0x00007300ff1277ac */ /* 0x000e240008000800 */
[----:B------:R1:W-:Y:S01]  /*1e3e0*/  @P6 STG.E.U16 desc[UR24][R6.64], R35 ;  /* 0x0000002306006986 */ /* 0x0003e2000c101518 */
[----:B------:R-:W-:Y:S01]  /*1e3f0*/  ISETP.LT.AND P6, PT, R81, UR7, !P1 ;  /* 0x0000000751007c0c */ /* 0x000fe2000cfc1270 */
[----:B------:R-:W-:-:S02]  /*1e400*/  VIADD R0, R93, 0x63 ;  /* 0x000000635d007836 */ /* 0x000fc40000000000 */
[----:B---3--:R-:W-:Y:S01]  /*1e410*/  IMAD.WIDE R8, R13, 0x2, R68 ;  /* 0x000000020d087825 */ /* 0x008fe200078e0244 */
[----:B-1----:R-:W-:-:S03]  /*1e420*/  PRMT R7, R35, 0x7632, R7 ;  /* 0x0000763223077816 */ /* 0x002fc60000000007 */
[C---:B------:R-:W-:Y:S01]  /*1e430*/  IMAD.WIDE R4, R11.reuse, 0x2, R2 ;  /* 0x000000020b047825 */ /* 0x040fe200078e0202 */
[----:B------:R-:W-:Y:S01]  /*1e440*/  ISETP.LT.AND P1, PT, R92, UR20, !P1 ;  /* 0x000000145c007c0c */ /* 0x000fe2000cf21270 */
[----:B------:R-:W1:Y:S01]  /*1e450*/  LDCU UR7, c[0x0][0x398] ;  /* 0x00007300ff0777ac */ /* 0x000e620008000800 */
[----:B------:R3:W-:Y:S01]  /*1e460*/  @P2 STG.E.U16 desc[UR24][R8.64], R7 ;  /* 0x0000000708002986 */ /* 0x0007e2000c101518 */
[----:B------:R-:W-:Y:S01]  /*1e470*/  VIADD R13, R11, UR8 ;  /* 0x000000080b0d7c36 */ /* 0x000fe20008000000 */
[----:B-----5:R-:W-:Y:S01]  /*1e480*/  ISETP.GE.AND P3, PT, R0, UR4, PT ;  /* 0x0000000400007c0c */ /* 0x020fe2000bf66270 */
[----:B------:R-:W5:Y:S01]  /*1e490*/  LDCU UR20, c[0x0][0x398] ;  /* 0x00007300ff1477ac */ /* 0x000f620008000800 */
[----:B------:R0:W-:Y:S01]  /*1e4a0*/  @P6 STG.E.U16 desc[UR24][R4.64], R36 ;  /* 0x0000002404006986 */ /* 0x0001e2000c101518 */
[----:B------:R-:W-:Y:S01]  /*1e4b0*/  ISETP.LT.AND P6, PT, R81, UR10, !P5 ;  /* 0x0000000a51007c0c */ /* 0x000fe2000efc1270 */
[----:B---3--:R-:W-:Y:S01]  /*1e4c0*/  IMAD.WIDE R6, R11, 0x2, R68 ;  /* 0x000000020b067825 */ /* 0x008fe200078e0244 */
[----:B------:R-:W3:Y:S01]  /*1e4d0*/  LDCU UR4, c[0x0][0x39c] ;  /* 0x00007380ff0477ac */ /* 0x000ee20008000800 */
[----:B0-----:R-:W-:-:S02]  /*1e4e0*/  PRMT R5, R36, 0x7632, R5 ;  /* 0x0000763224057816 */ /* 0x001fc40000000005 */
[C---:B------:R-:W-:Y:S01]  /*1e4f0*/  IMAD.WIDE R8, R13.reuse, 0x2, R2 ;  /* 0x000000020d087825 */ /* 0x040fe200078e0202 */
[----:B----4-:R-:W-:Y:S01]  /*1e500*/  ISETP.LT.AND P5, PT, R92, UR26, !P5 ;  /* 0x0000001a5c007c0c */ /* 0x010fe2000efa1270 */
[----:B------:R-:W0:Y:S01]  /*1e510*/  LDCU UR10, c[0x0][0x398] ;  /* 0x00007300ff0a77ac */ /* 0x000e220008000800 */
[----:B------:R4:W-:Y:S01]  /*1e520*/  @P1 STG.E.U16 desc[UR24][R6.64], R5 ;  /* 0x0000000506001986 */ /* 0x0009e2000c101518 */
[----:B------:R-:W-:Y:S01]  /*1e530*/  VIADD R11, R13, UR8 ;  /* 0x000000080d0b7c36 */ /* 0x000fe20008000000 */
[----:B------:R-:W0:Y:S03]  /*1e540*/  LDCU UR26, c[0x0][0x398] ;  /* 0x00007300ff1a77ac */ /* 0x000e260008000800 */
[----:B------:R1:W-:Y:S01]  /*1e550*/  @P6 STG.E.U16 desc[UR24][R8.64], R37 ;  /* 0x0000002508006986 */ /* 0x0003e2000c101518 */
[----:B------:R-:W-:Y:S01]  /*1e560*/  ISETP.LT.AND P6, PT, R81, UR12, !P4 ;  /* 0x0000000c51007c0c */ /* 0x000fe2000e7c1270 */
[----:B------:R-:W-:-:S02]  /*1e570*/  VIADD R0, R93, 0x64 ;  /* 0x000000645d007836 */ /* 0x000fc40000000000 */
[----:B----4-:R-:W-:Y:S01]  /*1e580*/  IMAD.WIDE R4, R13, 0x2, R68 ;  /* 0x000000020d047825 */ /* 0x010fe200078e0244 */
[----:B-1----:R-:W-:-:S03]  /*1e590*/  PRMT R9, R37, 0x7632, R9 ;  /* 0x0000763225097816 */ /* 0x002fc60000000009 */
[C---:B------:R-:W-:Y:S01]  /*1e5a0*/  IMAD.WIDE R6, R11.reuse, 0x2, R2 ;  /* 0x000000020b067825 */ /* 0x040fe200078e0202 */
[----:B------:R-:W-:Y:S01]  /*1e5b0*/  ISETP.LT.AND P4, PT, R92, UR22, !P4 ;  /* 0x000000165c007c0c */ /* 0x000fe2000e781270 */
[----:B------:R-:W1:Y:S01]  /*1e5c0*/  LDCU UR12, c[0x0][0x398] ;  /* 0x00007300ff0c77ac */ /* 0x000e620008000800 */
[----:B------:R4:W-:Y:S01]  /*1e5d0*/  @P5 STG.E.U16 desc[UR24][R4.64], R9 ;  /* 0x0000000904005986 */ /* 0x0009e2000c101518 */
[----:B------:R-:W-:Y:S01]  /*1e5e0*/  VIADD R13, R11, UR8 ;  /* 0x000000080b0d7c36 */ /* 0x000fe20008000000 */
[----:B--2---:R-:W-:Y:S01]  /*1e5f0*/  ISETP.GE.AND P0, PT, R0, UR6, PT ;  /* 0x0000000600007c0c */ /* 0x004fe2000bf06270 */
[----:B------:R-:W2:Y:S01]  /*1e600*/  LDCU UR22, c[0x0][0x398] ;  /* 0x00007300ff1677ac */ /* 0x000ea20008000800 */
[----:B------:R0:W-:Y:S01]  /*1e610*/  @P6 STG.E.U16 desc[UR24][R6.64], R38 ;  /* 0x0000002606006986 */ /* 0x0001e2000c101518 */
[----:B------:R-:W-:Y:S01]  /*1e620*/  ISETP.LT.AND P6, PT, R81, UR14, !P3 ;  /* 0x0000000e51007c0c */ /* 0x000fe2000dfc1270 */
[----:B----4-:R-:W-:Y:S01]  /*1e630*/  IMAD.WIDE R8, R11, 0x2, R68 ;  /* 0x000000020b087825 */ /* 0x010fe200078e0244 */
[----:B------:R-:W4:Y:S01]  /*1e640*/  LDCU UR6, c[0x0][0x39c] ;  /* 0x00007380ff0677ac */ /* 0x000f220008000800 */
[----:B0-----:R-:W-:-:S02]  /*1e650*/  PRMT R7, R38, 0x7632, R7 ;  /* 0x0000763226077816 */ /* 0x001fc40000000007 */
[C---:B------:R-:W-:Y:S01]  /*1e660*/  IMAD.WIDE R4, R13.reuse, 0x2, R2 ;  /* 0x000000020d047825 */ /* 0x040fe200078e0202 */
[----:B------:R-:W-:Y:S01]  /*1e670*/  ISETP.LT.AND P3, PT, R92, UR16, !P3 ;  /* 0x000000105c007c0c */ /* 0x000fe2000df61270 */
[----:B------:R-:W0:Y:S01]  /*1e680*/  LDCU UR14, c[0x0][0x398] ;  /* 0x00007300ff0e77ac */ /* 0x000e220008000800 */
[----:B------:R1:W-:Y:S01]  /*1e690*/  @P4 STG.E.U16 desc[UR24][R8.64], R7 ;  /* 0x0000000708004986 */ /* 0x0003e2000c101518 */
[----:B------:R-:W-:Y:S01]  /*1e6a0*/  VIADD R11, R13, UR8 ;  /* 0x000000080d0b7c36 */ /* 0x000fe20008000000 */
[----:B------:R-:W0:Y:S03]  /*1e6b0*/  LDCU UR16, c[0x0][0x398] ;  /* 0x00007300ff1077ac */ /* 0x000e260008000800 */
[----:B------:R2:W-:Y:S01]  /*1e6c0*/  @P6 STG.E.U16 desc[UR24][R4.64], R39 ;  /* 0x0000002704006986 */ /* 0x0005e2000c101518 */
[----:B------:R-:W-:Y:S01]  /*1e6d0*/  ISETP.LT.AND P6, PT, R81, UR7, !P0 ;  /* 0x0000000751007c0c */ /* 0x000fe2000c7c1270 */
[----:B------:R-:W-:-:S02]  /*1e6e0*/  VIADD R0, R93, 0x65 ;  /* 0x000000655d007836 */ /* 0x000fc40000000000 */
[----:B-1----:R-:W-:-:S03]  /*1e6f0*/  IMAD.WIDE R6, R13, 0x2, R68 ;  /* 0x000000020d067825 */ /* 0x002fc600078e0244 */
[----:B---3--:R-:W-:Y:S01]  /*1e700*/  ISETP.GE.AND P2, PT, R0, UR4, PT ;  /* 0x0000000400007c0c */ /* 0x008fe2000bf46270 */
[----:B------:R-:W1:Y:S01]  /*1e710*/  LDCU UR4, c[0x0][0x39c] ;  /* 0x00007380ff0477ac */ /* 0x000e620008000800 */
[----:B--2---:R-:W-:Y:S01]  /*1e720*/  PRMT R5, R39, 0x7632, R5 ;  /* 0x0000763227057816 */ /* 0x004fe20000000005 */
        /* <DEDUP_REMOVED lines=9> */
[----:B---3--:R-:W-:-:S03]  /*1e7c0*/  IMAD.WIDE R4, R11, 0x2, R68 ;  /* 0x000000020b047825 */ /* 0x008fc600078e0244 */
[----:B----4-:R-:W-:Y:S01]  /*1e7d0*/  ISETP.GE.AND P1, PT, R0, UR6, PT ;  /* 0x0000000600007c0c */ /* 0x010fe2000bf26270 */
[----:B------:R-:W3:Y:S01]  /*1e7e0*/  LDCU UR6, c[0x0][0x39c] ;  /* 0x00007380ff0677ac */ /* 0x000ee20008000800 */
[----:B-1----:R-:W-:Y:S01]  /*1e7f0*/  PRMT R9, R40, 0x7632, R9 ;  /* 0x0000763228097816 */ /* 0x002fe20000000009 */
[C---:B------:R-:W-:Y:S01]  /*1e800*/  IMAD.WIDE R6, R13.reuse, 0x2, R2 ;  /* 0x000000020d067825 */ /* 0x040fe200078e0202 */
[----:B-----5:R-:W-:Y:S01]  /*1e810*/  ISETP.LT.AND P2, PT, R92, UR20, !P2 ;  /* 0x000000145c007c0c */ /* 0x020fe2000d741270 */
[----:B------:R-:W1:Y:S02]  /*1e820*/  LDCU UR10, c[0x0][0x398] ;  /* 0x00007300ff0a77ac */ /* 0x000e640008000800 */
[----:B------:R4:W-:Y:S01]  /*1e830*/  @P0 STG.E.U16 desc[UR24][R4.64], R9 ;  /* 0x0000000904000986 */ /* 0x0009e2000c101518 */
[----:B------:R-:W-:Y:S01]  /*1e840*/  VIADD R11, R13, UR8 ;  /* 0x000000080d0b7c36 */ /* 0x000fe20008000000 */
[----:B------:R-:W-:Y:S01]  /*1e850*/  F2FP.F16.F32.PACK_AB R45, R45, R16 ;  /* 0x000000102d2d723e */ /* 0x000fe200000000ff */
[----:B------:R-:W-:Y:S01]  /*1e860*/  VIADD R0, R93, 0x67 ;  /* 0x000000675d007836 */ /* 0x000fe20000000000 */
[----:B------:R5:W-:Y:S01]  /*1e870*/  @P6 STG.E.U16 desc[UR24][R6.64], R41 ;  /* 0x0000002906006986 */ /* 0x000be2000c101518 */
[----:B------:R-:W-:Y:S01]  /*1e880*/  ISETP.LT.AND P6, PT, R81, UR12, !P1 ;  /* 0x0000000c51007c0c */ /* 0x000fe2000cfc1270 */
[----:B------:R-:W0:Y:S02]  /*1e890*/  LDCU UR12, c[0x0][0x398] ;  /* 0x00007300ff0c77ac */ /* 0x000e240008000800 */
[----:B------:R-:W-:Y:S01]  /*1e8a0*/  ISETP.GE.AND P5, PT, R0, UR4, PT ;  /* 0x0000000400007c0c */ /* 0x000fe2000bfa6270 */
[----:B------:R-:W0:Y:S01]  /*1e8b0*/  LDCU UR20, c[0x0][0x398] ;  /* 0x00007300ff1477ac */ /* 0x000e220008000800 */
[----:B----4-:R-:W-:Y:S01]  /*1e8c0*/  IMAD.WIDE R8, R13, 0x2, R68 ;  /* 0x000000020d087825 */ /* 0x010fe200078e0244 */
[----:B-----5:R-:W-:-:S03]  /*1e8d0*/  PRMT R7, R41, 0x7632, R7 ;  /* 0x0000763229077816 */ /* 0x020fc60000000007 */
[C---:B------:R-:W-:Y:S01]  /*1e8e0*/  IMAD.WIDE R4, R11.reuse, 0x2, R2 ;  /* 0x000000020b047825 */ /* 0x040fe200078e0202 */
[----:B------:R-:W-:Y:S01]  /*1e8f0*/  ISETP.LT.AND P1, PT, R92, UR26, !P1 ;  /* 0x0000001a5c007c0c */ /* 0x000fe2000cf21270 */
[----:B------:R-:W4:Y:S01]  /*1e900*/  LDCU UR4, c[0x0][0x39c] ;  /* 0x00007380ff0477ac */ /* 0x000f220008000800 */
[----:B------:R5:W-:Y:S01]  /*1e910*/  @P2 STG.E.U16 desc[UR24][R8.64], R7 ;  /* 0x0000000708002986 */ /* 0x000be2000c101518 */
[----:B------:R-:W-:Y:S01]  /*1e920*/  VIADD R13, R11, UR8 ;  /* 0x000000080b0d7c36 */ /* 0x000fe20008000000 */
[----:B------:R-:W-:Y:S01]  /*1e930*/  F2FP.F16.F32.PACK_AB R46, R46, R14 ;  /* 0x0000000e2e2e723e */ /* 0x000fe200000000ff */
[----:B------:R-:W-:Y:S01]  /*1e940*/  VIADD R0, R93, 0x68 ;  /* 0x000000685d007836 */ /* 0x000fe20000000000 */
[----:B------:R1:W-:Y:S01]  /*1e950*/  @P6 STG.E.U16 desc[UR24][R4.64], R42 ;  /* 0x0000002a04006986 */ /* 0x0003e2000c101518 */
[----:B0-----:R-:W-:Y:S01]  /*1e960*/  ISETP.LT.AND P6, PT, R81, UR14, !P5 ;  /* 0x0000000e51007c0c */ /* 0x001fe2000efc1270 */
[----:B------:R-:W0:Y:S02]  /*1e970*/  LDCU UR14, c[0x0][0x398] ;  /* 0x00007300ff0e77ac */ /* 0x000e240008000800 */
[----:B---3--:R-:W-:Y:S01]  /*1e980*/  ISETP.GE.AND P4, PT, R0, UR6, PT ;  /* 0x0000000600007c0c */ /* 0x008fe2000bf86270 */
[----:B------:R-:W3:Y:S01]  /*1e990*/  LDCU UR26, c[0x0][0x398] ;  /* 0x00007300ff1a77ac */ /* 0x000ee20008000800 */
[----:B-----5:R-:W-:Y:S01]  /*1e9a0*/  IMAD.WIDE R6, R11, 0x2, R68 ;  /* 0x000000020b067825 */ /* 0x020fe200078e0244 */
[----:B-1----:R-:W-:-:S03]  /*1e9b0*/  PRMT R5, R42, 0x7632, R5 ;  /* 0x000076322a057816 */ /* 0x002fc60000000005 */
[----:B------:R-:W-:Y:S01]  /*1e9c0*/  IMAD.WIDE R8, R13, 0x2, R2 ;  /* 0x000000020d087825 */ /* 0x000fe200078e0202 */
[----:B------:R-:W-:Y:S01]  /*1e9d0*/  ISETP.LT.AND P5, PT, R92, UR22, !P5 ;  /* 0x000000165c007c0c */ /* 0x000fe2000efa1270 */
[----:B------:R-:W1:Y:S01]  /*1e9e0*/  LDCU UR6, c[0x0][0x39c] ;  /* 0x00007380ff0677ac */ /* 0x000e620008000800 */
[----:B------:R5:W-:Y:S01]  /*1e9f0*/  @P1 STG.E.U16 desc[UR24][R6.64], R5 ;  /* 0x0000000506001986 */ /* 0x000be2000c101518 */
[----:B------:R-:W-:Y:S01]  /*1ea00*/  VIADD R0, R93, 0x69 ;  /* 0x000000695d007836 */ /* 0x000fe20000000000 */
[----:B------:R-:W0:Y:S02]  /*1ea10*/  LDCU UR22, c[0x0][0x398] ;  /* 0x00007300ff1677ac */ /* 0x000e240008000800 */
[----:B------:R3:W-:Y:S01]  /*1ea20*/  @P6 STG.E.U16 desc[UR24][R8.64], R43 ;  /* 0x0000002b08006986 */ /* 0x0007e2000c101518 */
[----:B--2---:R-:W-:Y:S01]  /*1ea30*/  ISETP.LT.AND P6, PT, R81, UR7, !P4 ;  /* 0x0000000751007c0c */ /* 0x004fe2000e7c1270 */
[C---:B------:R-:W-:Y:S01]  /*1ea40*/  VIADD R11, R13.reuse, UR8 ;  /* 0x000000080d0b7c36 */ /* 0x040fe20008000000 */
[----:B----4-:R-:W-:Y:S01]  /*1ea50*/  ISETP.GE.AND P3, PT, R0, UR4, PT ;  /* 0x0000000400007c0c */ /* 0x010fe2000bf66270 */
[----:B------:R-:W2:Y:S01]  /*1ea60*/  LDCU UR4, c[0x0][0x39c] ;  /* 0x00007380ff0477ac */ /* 0x000ea20008000800 */
[----:B-----5:R-:W-:Y:S01]  /*1ea70*/  IMAD.WIDE R4, R13, 0x2, R68 ;  /* 0x000000020d047825 */ /* 0x020fe200078e0244 */
[----:B------:R-:W4:Y:S01]  /*1ea80*/  LDCU UR7, c[0x0][0x39c] ;  /* 0x00007380ff0777ac */ /* 0x000f220008000800 */
[----:B---3--:R-:W-:-:S02]  /*1ea90*/  PRMT R9, R43, 0x7632, R9 ;  /* 0x000076322b097816 */ /* 0x008fc40000000009 */
[----:B------:R-:W-:Y:S01]  /*1eaa0*/  IMAD.WIDE R6, R11, 0x2, R2 ;  /* 0x000000020b067825 */ /* 0x000fe200078e0202 */
[----:B------:R-:W-:Y:S01]  /*1eab0*/  ISETP.LT.AND P4, PT, R92, UR16, !P4 ;  /* 0x000000105c007c0c */ /* 0x000fe2000e781270 */
[----:B------:R-:W3:Y:S01]  /*1eac0*/  LDCU UR16, c[0x0][0x398] ;  /* 0x00007300ff1077ac */ /* 0x000ee20008000800 */
[----:B------:R5:W-:Y:S01]  /*1ead0*/  @P5 STG.E.U16 desc[UR24][R4.64], R9 ;  /* 0x0000000904005986 */ /* 0x000be2000c101518 */
[----:B------:R-:W-:-:S03]  /*1eae0*/  VIADD R0, R93, 0x6a ;  /* 0x0000006a5d007836 */ /* 0x000fc60000000000 */
[----:B------:R0:W-:Y:S01]  /*1eaf0*/  @P6 STG.E.U16 desc[UR24][R6.64], R44 ;  /* 0x0000002c06006986 */ /* 0x0001e2000c101518 */
[----:B------:R-:W-:Y:S01]  /*1eb00*/  ISETP.LT.AND P6, PT, R81, UR10, !P3 ;  /* 0x0000000a51007c0c */ /* 0x000fe2000dfc1270 */
[----:B------:R-:W-:Y:S01]  /*1eb10*/  VIADD R13, R11, UR8 ;  /* 0x000000080b0d7c36 */ /* 0x000fe20008000000 */
[----:B-1----:R-:W-:Y:S01]  /*1eb20*/  ISETP.GE.AND P0, PT, R0, UR6, PT ;  /* 0x0000000600007c0c */ /* 0x002fe2000bf06270 */
[----:B------:R-:W-:Y:S01]  /*1eb30*/  VIADD R0, R93, 0x6b ;  /* 0x0000006b5d007836 */ /* 0x000fe20000000000 */
[----:B------:R-:W1:Y:S01]  /*1eb40*/  LDCU UR6, c[0x0][0x39c] ;  /* 0x00007380ff0677ac */ /* 0x000e620008000800 */
[----:B-----5:R-:W-:-:S03]  /*1eb50*/  IMAD.WIDE R8, R11, 0x2, R68 ;  /* 0x000000020b087825 */ /* 0x020fc600078e0244 */
[----:B--2---:R-:W-:Y:S01]  /*1eb60*/  ISETP.GE.AND P2, PT, R0, UR4, PT ;  /* 0x0000000400007c0c */ /* 0x004fe2000bf46270 */
[----:B------:R-:W2:Y:S01]  /*1eb70*/  LDCU UR4, c[0x0][0x39c] ;  /* 0x00007380ff0477ac */ /* 0x000ea20008000800 */
[----:B0-----:R-:W-:Y:S01]  /*1eb80*/  PRMT R7, R44, 0x7632, R7 ;  /* 0x000076322c077816 */ /* 0x001fe20000000007 */
[----:B------:R-:W-:Y:S01]  /*1eb90*/  IMAD.WIDE R4, R13, 0x2, R2 ;  /* 0x000000020d047825 */ /* 0x000fe200078e0202 */
[----:B------:R-:W-:Y:S01]  /*1eba0*/  ISETP.LT.AND P3, PT, R92, UR18, !P3 ;  /* 0x000000125c007c0c */ /* 0x000fe2000df61270 */
[----:B------:R-:W0:Y:S02]  /*1ebb0*/  LDCU UR10, c[0x0][0x398] ;  /* 0x00007300ff0a77ac */ /* 0x000e240008000800 */
[----:B------:R5:W-:Y:S01]  /*1ebc0*/  @P4 STG.E.U16 desc[UR24][R8.64], R7 ;  /* 0x0000000708004986 */ /* 0x000be2000c101518 */
[----:B------:R-:W-:Y:S01]  /*1ebd0*/  VIADD R0, R93, 0x6c ;  /* 0x0000006c5d007836 */ /* 0x000fe20000000000 */
[----:B------:R-:W-:Y:S01]  /*1ebe0*/  F2FP.F16.F32.PACK_AB R47, R47, R71 ;  /* 0x000000472f2f723e */ /* 0x000fe200000000ff */
[----:B------:R-:W-:Y:S01]  /*1ebf0*/  VIADD R11, R13, UR8 ;  /* 0x000000080d0b7c36 */ /* 0x000fe20008000000 */
[----:B------:R0:W-:Y:S01]  /*1ec00*/  @P6 STG.E.U16 desc[UR24][R4.64], R45 ;  /* 0x0000002d04006986 */ /* 0x0001e2000c101518 */
[----:B------:R-:W-:Y:S01]  /*1ec10*/  ISETP.LT.AND P6, PT, R81, UR12, !P0 ;  /* 0x0000000c51007c0c */ /* 0x000fe2000c7c1270 */
[----:B------:R-:W3:Y:S01]  /*1ec20*/  LDCU UR12, c[0x0][0x398] ;  /* 0x00007300ff0c77ac */ /* 0x000ee20008000800 */
[----:B-1----:R-:W-:Y:S01]  /*1ec30*/  ISETP.GE.AND P1, PT, R0, UR6, PT ;  /* 0x0000000600007c0c */ /* 0x002fe2000bf26270 */
[----:B------:R-:W-:-:S02]  /*1ec40*/  VIADD R0, R93, 0x6d ;  /* 0x0000006d5d007836 */ /* 0x000fc40000000000 */
[----:B------:R-:W-:Y:S01]  /*1ec50*/  VIADD R10, R93, 0x6f ;  /* 0x0000006f5d0a7836 */ /* 0x000fe20000000000 */
[----:B------:R-:W1:Y:S01]  /*1ec60*/  LDCU UR6, c[0x0][0x39c] ;  /* 0x00007380ff0677ac */ /* 0x000e620008000800 */
[----:B-----5:R-:W-:Y:S01]  /*1ec70*/  IMAD.WIDE R6, R13, 0x2, R68 ;  /* 0x000000020d067825 */ /* 0x020fe200078e0244 */
[----:B------:R-:W-:Y:S02]  /*1ec80*/  F2FP.F16.F32.PACK_AB R48, R48, R70 ;  /* 0x000000463030723e */ /* 0x000fe400000000ff */
[----:B------:R-:W-:Y:S01]  /*1ec90*/  F2FP.F16.F32.PACK_AB R49, R49, R72 ;  /* 0x000000483131723e */ /* 0x000fe200000000ff */
[----:B------:R-:W-:Y:S01]  /*1eca0*/  IMAD.WIDE R8, R11, 0x2, R2 ;  /* 0x000000020b087825 */ /* 0x000fe200078e0202 */
[----:B0-----:R-:W-:Y:S01]  /*1ecb0*/  PRMT R5, R45, 0x7632, R5 ;  /* 0x000076322d057816 */ /* 0x001fe20000000005 */
[----:B------:R-:W0:Y:S01]  /*1ecc0*/  LDCU UR18, c[0x0][0x398] ;  /* 0x00007300ff1277ac */ /* 0x000e220008000800 */
[----:B------:R-:W-:-:S03]  /*1ecd0*/  ISETP.LT.AND P0, PT, R92, UR20, !P0 ;  /* 0x000000145c007c0c */ /* 0x000fc6000c701270 */
[----:B------:R5:W-:Y:S01]  /*1ece0*/  @P3 STG.E.U16 desc[UR24][R6.64], R5 ;  /* 0x0000000506003986 */ /* 0x000be2000c101518 */
[----:B--2---:R-:W-:Y:S01]  /*1ecf0*/  ISETP.GE.AND P5, PT, R0, UR4, PT ;  /* 0x0000000400007c0c */ /* 0x004fe2000bfa6270 */
[----:B------:R-:W2:Y:S02]  /*1ed00*/  LDCU UR4, c[0x0][0x39c] ;  /* 0x00007380ff0477ac */ /* 0x000ea40008000800 */
[----:B------:R0:W-:Y:S01]  /*1ed10*/  @P6 STG.E.U16 desc[UR24][R8.64], R46 ;  /* 0x0000002e08006986 */ /* 0x0001e2000c101518 */
[----:B------:R-:W-:Y:S01]  /*1ed20*/  ISETP.LT.AND P6, PT, R81, UR14, !P2 ;  /* 0x0000000e51007c0c */ /* 0x000fe2000d7c1270 */
[----:B------:R-:W-:Y:S02]  /*1ed30*/  VIADD R13, R11, UR8 ;  /* 0x000000080b0d7c36 */ /* 0x000fe40008000000 */
[----:B------:R-:W-:Y:S01]  /*1ed40*/  VIADD R0, R93, 0x6e ;  /* 0x0000006e5d007836 */ /* 0x000fe20000000000 */
[----:B------:R-:W-:Y:S01]  /*1ed50*/  PRMT R12, R48, 0x7632, R12 ;  /* 0x00007632300c7816 */ /* 0x000fe2000000000c */
[----:B------:R-:W2:Y:S01]  /*1ed60*/  LDCU UR14, c[0x0][0x398] ;  /* 0x00007300ff0e77ac */ /* 0x000ea20008000800 */
[----:B-----5:R-:W-:Y:S01]  /*1ed70*/  IMAD.WIDE R4, R11, 0x2, R68 ;  /* 0x000000020b047825 */ /* 0x020fe200078e0244 */
[----:B0-----:R-:W-:-:S03]  /*1ed80*/  PRMT R9, R46, 0x7632, R9 ;  /* 0x000076322e097816 */ /* 0x001fc60000000009 */
[----:B------:R-:W-:Y:S01]  /*1ed90*/  IMAD.WIDE R6, R13, 0x2, R2 ;  /* 0x000000020d067825 */ /* 0x000fe200078e0202 */
[----:B------:R-:W-:Y:S01]  /*1eda0*/  ISETP.LT.AND P2, PT, R92, UR26, !P2 ;  /* 0x0000001a5c007c0c */ /* 0x000fe2000d741270 */
[----:B------:R0:W-:Y:S01]  /*1edb0*/  @P0 STG.E.U16 desc[UR24][R4.64], R9 ;  /* 0x0000000904000986 */ /* 0x0001e2000c101518 */
[----:B-1----:R-:W-:Y:S01]  /*1edc0*/  ISETP.GE.AND P4, PT, R0, UR6, PT ;  /* 0x0000000600007c0c */ /* 0x002fe2000bf86270 */
[----:B------:R-:W1:Y:S02]  /*1edd0*/  LDCU UR6, c[0x0][0x39c] ;  /* 0x00007380ff0677ac */ /* 0x000e640008000800 */
[----:B------:R5:W-:Y:S01]  /*1ede0*/  @P6 STG.E.U16 desc[UR24][R6.64], R47 ;  /* 0x0000002f06006986 */ /* 0x000be2000c101518 */
[----:B------:R-:W-:Y:S02]  /*1edf0*/  ISETP.LT.AND P6, PT, R81, UR22, !P1 ;  /* 0x0000001651007c0c */ /* 0x000fe4000cfc1270 */
[----:B------:R-:W-:Y:S01]  /*1ee00*/  ISETP.LT.AND P1, PT, R92, UR28, !P1 ;  /* 0x0000001c5c007c0c */ /* 0x000fe2000cf21270 */
[----:B------:R-:W-:Y:S01]  /*1ee10*/  VIADD R11, R13, UR8 ;  /* 0x000000080d0b7c36 */ /* 0x000fe20008000000 */
[----:B--2---:R-:W-:Y:S01]  /*1ee20*/  ISETP.GE.AND P3, PT, R10, UR4, PT ;  /* 0x000000040a007c0c */ /* 0x004fe2000bf66270 */
[----:B------:R-:W-:Y:S01]  /*1ee30*/  VIADD R0, R93, 0x70 ;  /* 0x000000705d007836 */ /* 0x000fe20000000000 */
[----:B------:R-:W-:Y:S01]  /*1ee40*/  PRMT R10, R47, 0x7632, R10 ;  /* 0x000076322f0a7816 */ /* 0x000fe2000000000a */
[----:B0-----:R-:W-:Y:S01]  /*1ee50*/  IMAD.WIDE R4, R13, 0x2, R68 ;  /* 0x000000020d047825 */ /* 0x001fe200078e0244 */
[----:B------:R-:W0:Y:S03]  /*1ee60*/  LDCU UR4, c[0x0][0x39c] ;  /* 0x00007380ff0477ac */ /* 0x000e260008000800 */
[C---:B-----5:R-:W-:Y:S01]  /*1ee70*/  IMAD.WIDE R6, R11.reuse, 0x2, R2 ;  /* 0x000000020b067825 */ /* 0x060fe200078e0202 */
[----:B----4-:R-:W-:Y:S01]  /*1ee80*/  ISETP.GE.AND P0, PT, R0, UR7, PT ;  /* 0x0000000700007c0c */ /* 0x010fe2000bf06270 */
[----:B------:R-:W2:Y:S02]  /*1ee90*/  LDCU UR7, c[0x0][0x398] ;  /* 0x00007300ff0777ac */ /* 0x000ea40008000800 */
[----:B------:R-:W-:Y:S01]  /*1eea0*/  IMAD.WIDE R8, R11, 0x2, R68 ;  /* 0x000000020b087825 */ /* 0x000fe200078e0244 */
[----:B------:R4:W-:Y:S04]  /*1eeb0*/  @P2 STG.E.U16 desc[UR24][R4.64], R10 ;  /* 0x0000000a04002986 */ /* 0x0009e8000c101518 */
[----:B------:R5:W-:Y:S01]  /*1eec0*/  @P6 STG.E.U16 desc[UR24][R6.64], R48 ;  /* 0x0000003006006986 */ /* 0x000be2000c101518 */
[----:B------:R-:W-:-:S03]  /*1eed0*/  VIADD R0, R93, 0x71 ;  /* 0x000000715d007836 */ /* 0x000fc60000000000 */
[----:B------:R0:W-:Y:S01]  /*1eee0*/  @P1 STG.E.U16 desc[UR24][R8.64], R12 ;  /* 0x0000000c08001986 */ /* 0x0001e2000c101518 */
[----:B------:R-:W-:Y:S01]  /*1eef0*/  ISETP.LT.AND P1, PT, R81, UR10, !P5 ;  /* 0x0000000a51007c0c */ /* 0x000fe2000ef21270 */
[----:B------:R-:W-:Y:S01]  /*1ef00*/  VIADD R11, R11, UR8 ;  /* 0x000000080b0b7c36 */ /* 0x000fe20008000000 */
[----:B---3--:R-:W-:Y:S01]  /*1ef10*/  ISETP.LT.AND P5, PT, R92, UR16, !P5 ;  /* 0x000000105c007c0c */ /* 0x008fe2000efa1270 */
[----:B------:R-:W3:Y:S01]  /*1ef20*/  LDCU UR10, c[0x0][0x398] ;  /* 0x00007300ff0a77ac */ /* 0x000ee20008000800 */
[----:B------:R-:W-:Y:S01]  /*1ef30*/  ISETP.LT.AND P6, PT, R81, UR12, !P4 ;  /* 0x0000000c51007c0c */ /* 0x000fe2000e7c1270 */
[C---:B------:R-:W-:Y:S01]  /*1ef40*/  VIADD R13, R11.reuse, UR8 ;  /* 0x000000080b0d7c36 */ /* 0x040fe20008000000 */
[----:B-1----:R-:W-:Y:S01]  /*1ef50*/  ISETP.GE.AND P2, PT, R0, UR6, PT ;  /* 0x0000000600007c0c */ /* 0x002fe2000bf46270 */
[----:B------:R-:W1:Y:S01]  /*1ef60*/  LDCU UR6, c[0x0][0x39c] ;  /* 0x00007380ff0677ac */ /* 0x000e620008000800 */
[----:B----4-:R-:W-:Y:S01]  /*1ef70*/  IMAD.WIDE R4, R11, 0x2, R2 ;  /* 0x000000020b047825 */ /* 0x010fe200078e0202 */
[----:B------:R-:W-:-:S02]  /*1ef80*/  PRMT R10, R49, 0x7632, R10 ;  /* 0x00007632310a7816 */ /* 0x000fc4000000000a */
[----:B------:R-:W-:Y:S01]  /*1ef90*/  F2FP.F16.F32.PACK_AB R50, R50, R73 ;  /* 0x000000493232723e */ /* 0x000fe200000000ff */
[----:B-----5:R-:W-:Y:S01]  /*1efa0*/  IMAD.WIDE R6, R11, 0x2, R68 ;  /* 0x000000020b067825 */ /* 0x020fe200078e0244 */
[----:B------:R4:W-:Y:S01]  /*1efb0*/  @P1 STG.E.U16 desc[UR24][R4.64], R49 ;  /* 0x0000003104001986 */ /* 0x0009e2000c101518 */
[----:B------:R-:W-:Y:S01]  /*1efc0*/  F2FP.F16.F32.PACK_AB R51, R51, R74 ;  /* 0x0000004a3333723e */ /* 0x000fe200000000ff */
[----:B------:R-:W5:Y:S01]  /*1efd0*/  LDCU UR12, c[0x0][0x398] ;  /* 0x00007300ff0c77ac */ /* 0x000f620008000800 */
[----:B0-----:R-:W-:Y:S01]  /*1efe0*/  IMAD.WIDE R8, R13, 0x2, R2 ;  /* 0x000000020d087825 */ /* 0x001fe200078e0202 */
[----:B------:R0:W-:Y:S01]  /*1eff0*/  @P5 STG.E.U16 desc[UR24][R6.64], R10 ;  /* 0x0000000a06005986 */ /* 0x0001e2000c101518 */
[----:B--2---:R-:W-:Y:S01]  /*1f000*/  ISETP.LT.AND P5, PT, R92, UR7, !P4 ;  /* 0x000000075c007c0c */ /* 0x004fe2000e7a1270 */
[----:B------:R-:W2:Y:S01]  /*1f010*/  LDCU UR7, c[0x0][0x398] ;  /* 0x00007300ff0777ac */ /* 0x000ea20008000800 */
[----:B------:R-:W-:Y:S01]  /*1f020*/  VIADD R0, R93, 0x72 ;  /* 0x000000725d007836 */ /* 0x000fe20000000000 */
[----:B------:R1:W-:Y:S01]  /*1f030*/  @P6 STG.E.U16 desc[UR24][R8.64], R50 ;  /* 0x0000003208006986 */ /* 0x0003e2000c101518 */
[----:B------:R-:W-:Y:S01]  /*1f040*/  ISETP.LT.AND P6, PT, R81, UR14, !P3 ;  /* 0x0000000e51007c0c */ /* 0x000fe2000dfc1270 */
[C---:B------:R-:W-:Y:S01]  /*1f050*/  VIADD R11, R13.reuse, UR8 ;  /* 0x000000080d0b7c36 */ /* 0x040fe20008000000 */
[----:B------:R-:W-:Y:S01]  /*1f060*/  F2FP.F16.F32.PACK_AB R52, R52, R75 ;  /* 0x0000004b3434723e */ /* 0x000fe200000000ff */
[----:B----4-:R-:W-:Y:S01]  /*1f070*/  IMAD.WIDE R4, R13, 0x2, R68 ;  /* 0x000000020d047825 */ /* 0x010fe200078e0244 */
[----:B------:R-:W-:Y:S01]  /*1f080*/  ISETP.GE.AND P1, PT, R0, UR4, PT ;  /* 0x0000000400007c0c */ /* 0x000fe2000bf26270 */
[----:B------:R-:W4:Y:S02]  /*1f090*/  LDCU UR4, c[0x0][0x39c] ;  /* 0x00007380ff0477ac */ /* 0x000f240008000800 */
[----:B------:R-:W-:-:S02]  /*1f0a0*/  VIADD R0, R93, 0x73 ;  /* 0x000000735d007836 */ /* 0x000fc40000000000 */
[----:B0-----:R-:W-:Y:S01]  /*1f0b0*/  IMAD.WIDE R6, R11, 0x2, R2 ;  /* 0x000000020b067825 */ /* 0x001fe200078e0202 */
[----:B------:R-:W-:Y:S01]  /*1f0c0*/  F2FP.F16.F32.PACK_AB R53, R53, R76 ;  /* 0x0000004c3535723e */ /* 0x000fe200000000ff */
[----:B------:R-:W0:Y:S01]  /*1f0d0*/  LDCU UR14, c[0x0][0x398] ;  /* 0x00007300ff0e77ac */ /* 0x000e220008000800 */
[----:B-1----:R-:W-:Y:S02]  /*1f0e0*/  PRMT R9, R50, 0x7632, R9 ;  /* 0x0000763232097816 */ /* 0x002fe40000000009 */
[----:B------:R-:W-:Y:S01]  /*1f0f0*/  ISETP.GE.AND P4, PT, R0, UR6, PT ;  /* 0x0000000600007c0c */ /* 0x000fe2000bf86270 */
[----:B------:R-:W1:Y:S01]  /*1f100*/  LDCU UR6, c[0x0][0x398] ;  /* 0x00007300ff0677ac */ /* 0x000e620008000800 */
[----:B------:R-:W-:Y:S01]  /*1f110*/  ISETP.LT.AND P3, PT, R92, UR18, !P3 ;  /* 0x000000125c007c0c */ /* 0x000fe2000df61270 */
[----:B------:R0:W-:Y:S01]  /*1f120*/  @P5 STG.E.U16 desc[UR24][R4.64], R9 ;  /* 0x0000000904005986 */ /* 0x0001e2000c101518 */
[----:B------:R-:W-:Y:S01]  /*1f130*/  F2FP.F16.F32.PACK_AB R54, R54, R77 ;  /* 0x0000004d3636723e */ /* 0x000fe200000000ff */
[----:B------:R-:W1:Y:S02]  /*1f140*/  LDCU UR16, c[0x0][0x398] ;  /* 0x00007300ff1077ac */ /* 0x000e640008000800 */
[----:B------:R1:W-:Y:S01]  /*1f150*/  @P6 STG.E.U16 desc[UR24][R6.64], R51 ;  /* 0x0000003306006986 */ /* 0x0003e2000c101518 */
[----:B---3--:R-:W-:Y:S01]  /*1f160*/  ISETP.LT.AND P6, PT, R81, UR10, !P0 ;  /* 0x0000000a51007c0c */ /* 0x008fe2000c7c1270 */
[----:B------:R-:W-:-:S02]  /*1f170*/  VIADD R0, R93, 0x74 ;  /* 0x000000745d007836 */ /* 0x000fc40000000000 */
[----:B------:R-:W-:Y:S01]  /*1f180*/  VIADD R13, R11, UR8 ;  /* 0x000000080b0d7c36 */ /* 0x000fe20008000000 */
[----:B------:R-:W3:Y:S01]  /*1f190*/  LDCU UR10, c[0x0][0x398] ;  /* 0x00007300ff0a77ac */ /* 0x000ee20008000800 */
[----:B0-----:R-:W-:Y:S01]  /*1f1a0*/  PRMT R5, R51, 0x7632, R5 ;  /* 0x0000763233057816 */ /* 0x001fe20000000005 */
[----:B------:R-:W-:Y:S01]  /*1f1b0*/  IMAD.WIDE R8, R11, 0x2, R68 ;  /* 0x000000020b087825 */ /* 0x000fe200078e0244 */
[----:B----4-:R-:W-:Y:S01]  /*1f1c0*/  ISETP.GE.AND P5, PT, R0, UR4, PT ;  /* 0x0000000400007c0c */ /* 0x010fe2000bfa6270 */
[----:B------:R-:W0:Y:S02]  /*1f1d0*/  LDCU UR4, c[0x0][0x398] ;  /* 0x00007300ff0477ac */ /* 0x000e240008000800 */
[--C-:B------:R-:W-:Y:S01]  /*1f1e0*/  IMAD.WIDE R10, R13, 0x2, R2.reuse ;  /* 0x000000020d0a7825 */ /* 0x100fe200078e0202 */
[----:B------:R4:W-:Y:S01]  /*1f1f0*/  @P3 STG.E.U16 desc[UR24][R8.64], R5 ;  /* 0x0000000508003986 */ /* 0x0009e2000c101518 */
[----:B-----5:R-:W-:Y:S01]  /*1f200*/  ISETP.LT.AND P0, PT, R92, UR12, !P0 ;  /* 0x0000000c5c007c0c */ /* 0x020fe2000c701270 */
[----:B------:R-:W5:Y:S02]  /*1f210*/  LDCU UR12, c[0x0][0x398] ;  /* 0x00007300ff0c77ac */ /* 0x000f640008000800 */
[----:B------:R0:W-:Y:S01]  /*1f220*/  @P6 STG.E.U16 desc[UR24][R10.64], R52 ;  /* 0x000000340a006986 */ /* 0x0001e2000c101518 */
[----:B-1----:R-:W-:Y:S01]  /*1f230*/  ISETP.LT.AND P6, PT, R81, UR6, !P2 ;  /* 0x0000000651007c0c */ /* 0x002fe2000d7c1270 */
[----:B------:R-:W-:Y:S01]  /*1f240*/  VIADD R15, R13, UR8 ;  /* 0x000000080d0f7c36 */ /* 0x000fe20008000000 */
[----:B------:R-:W1:Y:S03]  /*1f250*/  LDCU UR6, c[0x0][0x398] ;  /* 0x00007300ff0677ac */ /* 0x000e660008000800 */
[----:B------:R-:W-:Y:S01]  /*1f260*/  IMAD.WIDE R6, R15, 0x2, R2 ;  /* 0x000000020f067825 */ /* 0x000fe200078e0202 */
[----:B----4-:R-:W-:-:S03]  /*1f270*/  PRMT R9, R52, 0x7632, R9 ;  /* 0x0000763234097816 */ /* 0x010fc60000000009 */
[--C-:B------:R-:W-:Y:S01]  /*1f280*/  IMAD.WIDE R4, R13, 0x2, R68.reuse ;  /* 0x000000020d047825 */ /* 0x100fe200078e0244 */
[----:B--2---:R-:W-:Y:S01]  /*1f290*/  ISETP.LT.AND P2, PT, R92, UR7, !P2 ;  /* 0x000000075c007c0c */ /* 0x004fe2000d741270 */
[----:B------:R-:W2:Y:S03]  /*1f2a0*/  LDCU UR7, c[0x0][0x398] ;  /* 0x00007300ff0777ac */ /* 0x000ea60008000800 */
[----:B------:R4:W-:Y:S04]  /*1f2b0*/  @P0 STG.E.U16 desc[UR24][R4.64], R9 ;  /* 0x0000000904000986 */ /* 0x0009e8000c101518 */
[----:B------:R1:W-:Y:S01]  /*1f2c0*/  @P6 STG.E.U16 desc[UR24][R6.64], R53 ;  /* 0x0000003506006986 */ /* 0x0003e2000c101518 */
[----:B0-----:R-:W-:Y:S01]  /*1f2d0*/  ISETP.LT.AND P6, PT, R81, UR4, !P1 ;  /* 0x0000000451007c0c */ /* 0x001fe2000cfc1270 */
[C---:B------:R-:W-:Y:S01]  /*1f2e0*/  VIADD R11, R15.reuse, UR8 ;  /* 0x000000080f0b7c36 */ /* 0x040fe20008000000 */
[----:B------:R-:W0:Y:S01]  /*1f2f0*/  LDCU UR4, c[0x0][0x398] ;  /* 0x00007300ff0477ac */ /* 0x000e220008000800 */
[----:B----4-:R-:W-:Y:S01]  /*1f300*/  IMAD.WIDE R8, R15, 0x2, R68 ;  /* 0x000000020f087825 */ /* 0x010fe200078e0244 */
[----:B-1----:R-:W-:-:S03]  /*1f310*/  PRMT R7, R53, 0x7632, R7 ;  /* 0x0000763235077816 */ /* 0x002fc60000000007 */
[----:B------:R-:W-:Y:S01]  /*1f320*/  IMAD.WIDE R4, R11, 0x2, R2 ;  /* 0x000000020b047825 */ /* 0x000fe200078e0202 */
[----:B------:R-:W-:Y:S01]  /*1f330*/  ISETP.LT.AND P1, PT, R92, UR6, !P1 ;  /* 0x000000065c007c0c */ /* 0x000fe2000cf21270 */
[----:B------:R-:W1:Y:S01]  /*1f340*/  LDCU UR6, c[0x0][0x398] ;  /* 0x00007300ff0677ac */ /* 0x000e620008000800 */
[----:B------:R4:W-:Y:S04]  /*1f350*/  @P2 STG.E.U16 desc[UR24][R8.64], R7 ;  /* 0x0000000708002986 */ /* 0x0009e8000c101518 */
[----:B------:R0:W-:Y:S01]  /*1f360*/  @P6 STG.E.U16 desc[UR24][R4.64], R54 ;  /* 0x0000003604006986 */ /* 0x0001e2000c101518 */
[----:B---3--:R-:W-:Y:S01]  /*1f370*/  ISETP.LT.AND P6, PT, R81, UR10, !P4 ;  /* 0x0000000a51007c0c */ /* 0x008fe2000e7c1270 */
[----:B------:R-:W-:Y:S02]  /*1f380*/  VIADD R0, R93, 0x75 ;  /* 0x000000755d007836 */ /* 0x000fe40000000000 */
[----:B------:R-:W-:Y:S01]  /*1f390*/  VIADD R13, R11, UR8 ;  /* 0x000000080b0d7c36 */ /* 0x000fe20008000000 */
[----:B------:R-:W-:Y:S01]  /*1f3a0*/  F2FP.F16.F32.PACK_AB R55, R55, R78 ;  /* 0x0000004e3737723e */ /* 0x000fe200000000ff */
[----:B------:R-:W3:Y:S01]  /*1f3b0*/  LDCU UR10, c[0x0][0x398] ;  /* 0x00007300ff0a77ac */ /* 0x000ee20008000800 */
[----:B----4-:R-:W-:Y:S01]  /*1f3c0*/  IMAD.WIDE R6, R11, 0x2, R68 ;  /* 0x000000020b067825 */ /* 0x010fe200078e0244 */
[----:B------:R-:W-:Y:S01]  /*1f3d0*/  ISETP.GE.AND P3, PT, R0, UR13, PT ;  /* 0x0000000d00007c0c */ /* 0x000fe2000bf66270 */
[----:B------:R-:W4:Y:S01]  /*1f3e0*/  LDCU UR13, c[0x0][0x398] ;  /* 0x00007300ff0d77ac */ /* 0x000f220008000800 */
[----:B0-----:R-:W-:Y:S01]  /*1f3f0*/  PRMT R5, R54, 0x7632, R5 ;  /* 0x0000763236057816 */ /* 0x001fe20000000005 */
[----:B------:R-:W-:Y:S01]  /*1f400*/  IMAD.WIDE R8, R13, 0x2, R2 ;  /* 0x000000020d087825 */ /* 0x000fe200078e0202 */
[----:B-----5:R-:W-:Y:S01]  /*1f410*/  ISETP.LT.AND P4, PT, R92, UR12, !P4 ;  /* 0x0000000c5c007c0c */ /* 0x020fe2000e781270 */
[----:B------:R-:W0:Y:S02]  /*1f420*/  LDCU UR12, c[0x0][0x398] ;  /* 0x00007300ff0c77ac */ /* 0x000e240008000800 */
[----:B------:R5:W-:Y:S04]  /*1f430*/  @P1 STG.E.U16 desc[UR24][R6.64], R5 ;  /* 0x0000000506001986 */ /* 0x000be8000c101518 */
[----:B------:R0:W-:Y:S01]  /*1f440*/  @P6 STG.E.U16 desc[UR24][R8.64], R55 ;  /* 0x0000003708006986 */ /* 0x0001e2000c101518 */
[----:B------:R-:W-:Y:S01]  /*1f450*/  ISETP.LT.AND P6, PT, R81, UR4, !P5 ;  /* 0x0000000451007c0c */ /* 0x000fe2000efc1270 */
[----:B------:R-:W-:Y:S01]  /*1f460*/  VIADD R11, R13, UR8 ;  /* 0x000000080d0b7c36 */ /* 0x000fe20008000000 */
[----:B------:R-:W-:Y:S01]  /*1f470*/  F2FP.F16.F32.PACK_AB R56, R56, R79 ;  /* 0x0000004f3838723e */ /* 0x000fe200000000ff */
[----:B------:R-:W-:Y:S01]  /*1f480*/  VIADD R0, R93, 0x76 ;  /* 0x000000765d007836 */ /* 0x000fe20000000000 */
[----:B------:R-:W-:Y:S01]  /*1f490*/  F2FP.F16.F32.PACK_AB R57, R57, R80 ;  /* 0x000000503939723e */ /* 0x000fe200000000ff */
[----:B------:R-:W1:Y:S01]  /*1f4a0*/  LDCU UR4, c[0x0][0x398] ;  /* 0x00007300ff0477ac */ /* 0x000e620008000800 */
[----:B-----5:R-:W-:Y:S01]  /*1f4b0*/  IMAD.WIDE R4, R13, 0x2, R68 ;  /* 0x000000020d047825 */ /* 0x020fe200078e0244 */
[----:B0-----:R-:W-:-:S03]  /*1f4c0*/  PRMT R9, R55, 0x7632, R9 ;  /* 0x0000763237097816 */ /* 0x001fc60000000009 */
[----:B------:R-:W-:Y:S01]  /*1f4d0*/  IMAD.WIDE R6, R11, 0x2, R2 ;  /* 0x000000020b067825 */ /* 0x000fe200078e0202 */
[----:B--2---:R-:W-:Y:S01]  /*1f4e0*/  ISETP.LT.AND P5, PT, R92, UR7, !P5 ;  /* 0x000000075c007c0c */ /* 0x004fe2000efa1270 */
[----:B------:R-:W0:Y:S01]  /*1f4f0*/  LDCU UR7, c[0x0][0x398] ;  /* 0x00007300ff0777ac */ /* 0x000e220008000800 */
[----:B------:R2:W-:Y:S04]  /*1f500*/  @P4 STG.E.U16 desc[UR24][R4.64], R9 ;  /* 0x0000000904004986 */ /* 0x0005e8000c101518 */
[----:B------:R5:W-:Y:S01]  /*1f510*/  @P6 STG.E.U16 desc[UR24][R6.64], R56 ;  /* 0x0000003806006986 */ /* 0x000be2000c101518 */
[----:B----4-:R-:W-:Y:S01]  /*1f520*/  ISETP.LT.AND P6, PT, R81, UR13, !P3 ;  /* 0x0000000d51007c0c */ /* 0x010fe2000dfc1270 */
[C---:B------:R-:W-:Y:S01]  /*1f530*/  VIADD R13, R11.reuse, UR8 ;  /* 0x000000080b0d7c36 */ /* 0x040fe20008000000 */
[----:B------:R-:W-:Y:S01]  /*1f540*/  ISETP.GE.AND P0, PT, R0, UR17, PT ;  /* 0x0000001100007c0c */ /* 0x000fe2000bf06270 */
[----:B------:R-:W4:Y:S01]  /*1f550*/  LDCU UR13, c[0x0][0x398] ;  /* 0x00007300ff0d77ac */ /* 0x000f220008000800 */
[----:B--2---:R-:W-:Y:S01]  /*1f560*/  IMAD.WIDE R8, R11, 0x2, R68 ;  /* 0x000000020b087825 */ /* 0x004fe200078e0244 */
[----:B-----5:R-:W-:-:S03]  /*1f570*/  PRMT R7, R56, 0x7632, R7 ;  /* 0x0000763238077816 */ /* 0x020fc60000000007 */
[----:B------:R-:W-:Y:S01]  /*1f580*/  IMAD.WIDE R4, R13, 0x2, R2 ;  /* 0x000000020d047825 */ /* 0x000fe200078e0202 */
[----:B-1----:R-:W-:Y:S01]  /*1f590*/  ISETP.LT.AND P3, PT, R92, UR6, !P3 ;  /* 0x000000065c007c0c */ /* 0x002fe2000df61270 */
[----:B------:R-:W1:Y:S01]  /*1f5a0*/  LDCU UR6, c[0x0][0x398] ;  /* 0x00007300ff0677ac */ /* 0x000e620008000800 */
[----:B------:R2:W-:Y:S04]  /*1f5b0*/  @P5 STG.E.U16 desc[UR24][R8.64], R7 ;  /* 0x0000000708005986 */ /* 0x0005e8000c101518 */
[----:B------:R5:W-:Y:S01]  /*1f5c0*/  @P6 STG.E.U16 desc[UR24][R4.64], R57 ;  /* 0x0000003904006986 */ /* 0x000be2000c101518 */
[----:B---3--:R-:W-:Y:S01]  /*1f5d0*/  ISETP.LT.AND P6, PT, R81, UR10, !P0 ;  /* 0x0000000a51007c0c */ /* 0x008fe2000c7c1270 */
[----:B------:R-:W-:Y:S02]  /*1f5e0*/  VIADD R11, R13, UR8 ;  /* 0x000000080d0b7c36 */ /* 0x000fe40008000000 */
[----:B------:R-:W-:Y:S01]  /*1f5f0*/  VIADD R0, R93, 0x77 ;  /* 0x000000775d007836 */ /* 0x000fe20000000000 */
[----:B------:R-:W-:-:S02]  /*1f600*/  F2FP.F16.F32.PACK_AB R58, R58, R88 ;  /* 0x000000583a3a723e */ /* 0x000fc400000000ff */
[----:B------:R-:W-:Y:S01]  /*1f610*/  F2FP.F16.F32.PACK_AB R59, R59, R87 ;  /* 0x000000573b3b723e */ /* 0x000fe200000000ff */
[----:B--2---:R-:W-:Y:S01]  /*1f620*/  IMAD.WIDE R6, R13, 0x2, R68 ;  /* 0x000000020d067825 */ /* 0x004fe200078e0244 */
[----:B------:R-:W-:Y:S01]  /*1f630*/  ISETP.GE.AND P2, PT, R0, UR29, PT ;  /* 0x0000001d00007c0c */ /* 0x000fe2000bf46270 */
[----:B------:R-:W2:Y:S01]  /*1f640*/  LDCU UR10, c[0x0][0x398] ;  /* 0x00007300ff0a77ac */ /* 0x000ea20008000800 */
[----:B-----5:R-:W-:Y:S01]  /*1f650*/  PRMT R5, R57, 0x7632, R5 ;  /* 0x0000763239057816 */ /* 0x020fe20000000005 */
[----:B------:R-:W-:Y:S01]  /*1f660*/  IMAD.WIDE R8, R11, 0x2, R2 ;  /* 0x000000020b087825 */ /* 0x000fe200078e0202 */
[----:B------:R-:W-:Y:S01]  /*1f670*/  ISETP.LT.AND P0, PT, R92, UR14, !P0 ;  /* 0x0000000e5c007c0c */ /* 0x000fe2000c701270 */
[----:B------:R-:W3:Y:S02]  /*1f680*/  LDCU UR14, c[0x0][0x398] ;  /* 0x00007300ff0e77ac */ /* 0x000ee40008000800 */
[----:B------:R5:W-:Y:S01]  /*1f690*/  @P3 STG.E.U16 desc[UR24][R6.64], R5 ;  /* 0x0000000506003986 */ /* 0x000be2000c101518 */
[----:B------:R-:W-:-:S03]  /*1f6a0*/  VIADD R0, R93, 0x78 ;  /* 0x000000785d007836 */ /* 0x000fc60000000000 */
[----:B------:R0:W-:Y:S01]  /*1f6b0*/  @P6 STG.E.U16 desc[UR24][R8.64], R58 ;  /* 0x0000003a08006986 */ /* 0x0001e2000c101518 */
[----:B------:R-:W-:Y:S01]  /*1f6c0*/  ISETP.LT.AND P6, PT, R81, UR4, !P2 ;  /* 0x0000000451007c0c */ /* 0x000fe2000d7c1270 */
[----:B------:R-:W-:Y:S01]  /*1f6d0*/  VIADD R13, R11, UR8 ;  /* 0x000000080b0d7c36 */ /* 0x000fe20008000000 */
[----:B------:R-:W-:Y:S01]  /*1f6e0*/  ISETP.GE.AND P1, PT, R0, UR23, PT ;  /* 0x0000001700007c0c */ /* 0x000fe2000bf26270 */
[C---:B------:R-:W-:Y:S01]  /*1f6f0*/  VIADD R0, R93.reuse, 0x79 ;  /* 0x000000795d007836 */ /* 0x040fe20000000000 */
[----:B------:R-:W-:Y:S01]  /*1f700*/  F2FP.F16.F32.PACK_AB R60, R60, R86 ;  /* 0x000000563c3c723e */ /* 0x000fe200000000ff */
[----:B------:R-:W-:Y:S01]  /*1f710*/  VIADD R10, R93, 0x7b ;  /* 0x0000007b5d0a7836 */ /* 0x000fe20000000000 */
[----:B------:R-:W1:Y:S01]  /*1f720*/  LDCU UR4, c[0x0][0x398] ;  /* 0x00007300ff0477ac */ /* 0x000e620008000800 */
[----:B-----5:R-:W-:Y:S01]  /*1f730*/  IMAD.WIDE R4, R11, 0x2, R68 ;  /* 0x000000020b047825 */ /* 0x020fe200078e0244 */
[----:B0-----:R-:W-:-:S03]  /*1f740*/  PRMT R9, R58, 0x7632, R9 ;  /* 0x000076323a097816 */ /* 0x001fc60000000009 */
[C---:B------:R-:W-:Y:S01]  /*1f750*/  IMAD.WIDE R6, R13.reuse, 0x2, R2 ;  /* 0x000000020d067825 */ /* 0x040fe200078e0202 */
[----:B------:R-:W-:Y:S01]  /*1f760*/  ISETP.GE.AND P4, PT, R0, UR15, PT ;  /* 0x0000000f00007c0c */ /* 0x000fe2000bf86270 */
[----:B------:R-:W0:Y:S01]  /*1f770*/  LDCU UR15, c[0x0][0x398] ;  /* 0x00007300ff0f77ac */ /* 0x000e220008000800 */
[----:B------:R-:W-:Y:S01]  /*1f780*/  ISETP.LT.AND P2, PT, R92, UR12, !P2 ;  /* 0x0000000c5c007c0c */ /* 0x000fe2000d741270 */
[----:B------:R5:W-:Y:S01]  /*1f790*/  @P0 STG.E.U16 desc[UR24][R4.64], R9 ;  /* 0x0000000904000986 */ /* 0x000be2000c101518 */
[----:B------:R-:W-:Y:S01]  /*1f7a0*/  VIADD R11, R13, UR8 ;  /* 0x000000080d0b7c36 */ /* 0x000fe20008000000 */
[----:B------:R-:W-:Y:S01]  /*1f7b0*/  ISETP.GE.AND P3, PT, R10, UR27, PT ;  /* 0x0000001b0a007c0c */ /* 0x000fe2000bf66270 */
[----:B------:R-:W-:Y:S01]  /*1f7c0*/  VIADD R0, R93, 0x7a ;  /* 0x0000007a5d007836 */ /* 0x000fe20000000000 */
[----:B------:R0:W-:Y:S01]  /*1f7d0*/  @P6 STG.E.U16 desc[UR24][R6.64], R59 ;  /* 0x0000003b06006986 */ /* 0x0001e2000c101518 */
[----:B------:R-:W-:Y:S01]  /*1f7e0*/  ISETP.LT.AND P6, PT, R81, UR16, !P1 ;  /* 0x0000001051007c0c */ /* 0x000fe2000cfc1270 */
[----:B------:R-:W1:Y:S01]  /*1f7f0*/  LDCU UR12, c[0x0][0x398] ;  /* 0x00007300ff0c77ac */ /* 0x000e620008000800 */
[----:B------:R-:W-:-:S02]  /*1f800*/  ISETP.LT.AND P1, PT, R92, UR7, !P1 ;  /* 0x000000075c007c0c */ /* 0x000fc4000cf21270 */
[----:B------:R-:W-:Y:S01]  /*1f810*/  PRMT R10, R59, 0x7632, R10 ;  /* 0x000076323b0a7816 */ /* 0x000fe2000000000a */
[----:B------:R-:W1:Y:S01]  /*1f820*/  LDCU UR7, c[0x0][0x398] ;  /* 0x00007300ff0777ac */ /* 0x000e620008000800 */
[----:B-----5:R-:W-:Y:S01]  /*1f830*/  IMAD.WIDE R4, R13, 0x2, R68 ;  /* 0x000000020d047825 */ /* 0x020fe200078e0244 */
[----:B------:R-:W-:Y:S01]  /*1f840*/  PRMT R12, R60, 0x7632, R12 ;  /* 0x000076323c0c7816 */ /* 0x000fe2000000000c */
[----:B------:R-:W5:Y:S02]  /*1f850*/  LDCU UR16, c[0x0][0x398] ;  /* 0x00007300ff1077ac */ /* 0x000f640008000800 */
[C---:B0-----:R-:W-:Y:S01]  /*1f860*/  IMAD.WIDE R6, R11.reuse, 0x2, R2 ;  /* 0x000000020b067825 */ /* 0x041fe200078e0202 */
[----:B------:R-:W-:Y:S01]  /*1f870*/  ISETP.GE.AND P5, PT, R0, UR5, PT ;  /* 0x0000000500007c0c */ /* 0x000fe2000bfa6270 */
[----:B------:R-:W0:Y:S02]  /*1f880*/  LDCU UR5, c[0x0][0x398] ;  /* 0x00007300ff0577ac */ /* 0x000e240008000800 */
[----:B------:R-:W-:Y:S01]  /*1f890*/  IMAD.WIDE R8, R11, 0x2, R68 ;  /* 0x000000020b087825 */ /* 0x000fe200078e0244 */
[----:B------:R0:W-:Y:S04]  /*1f8a0*/  @P2 STG.E.U16 desc[UR24][R4.64], R10 ;  /* 0x0000000a04002986 */ /* 0x0001e8000c101518 */
[----:B------:R0:W-:Y:S01]  /*1f8b0*/  @P6 STG.E.U16 desc[UR24][R6.64], R60 ;  /* 0x0000003c06006986 */ /* 0x0001e2000c101518 */
[----:B------:R-:W-:-:S03]  /*1f8c0*/  VIADD R0, R93, 0x7c ;  /* 0x0000007c5d007836 */ /* 0x000fc60000000000 */
[----:B------:R2:W-:Y:S01]  /*1f8d0*/  @P1 STG.E.U16 desc[UR24][R8.64], R12 ;  /* 0x0000000c08001986 */ /* 0x0005e2000c101518 */
[----:B----4-:R-:W-:Y:S01]  /*1f8e0*/  ISETP.LT.AND P1, PT, R81, UR13, !P4 ;  /* 0x0000000d51007c0c */ /* 0x010fe2000e721270 */
[----:B------:R-:W-:Y:S01]  /*1f8f0*/  VIADD R11, R11, UR8 ;  /* 0x000000080b0b7c36 */ /* 0x000fe20008000000 */
[----:B------:R-:W-:Y:S01]  /*1f900*/  ISETP.LT.AND P4, PT, R92, UR15, !P4 ;  /* 0x0000000f5c007c0c */ /* 0x000fe2000e781270 */
[----:B------:R-:W4:Y:S01]  /*1f910*/  LDCU UR13, c[0x0][0x398] ;  /* 0x00007300ff0d77ac */ /* 0x000f220008000800 */
[----:B-1----:R-:W-:Y:S02]  /*1f920*/  ISETP.LT.AND P6, PT, R81, UR6, !P5 ;  /* 0x0000000651007c0c */ /* 0x002fe4000efc1270 */
[----:B------:R-:W-:Y:S01]  /*1f930*/  F2FP.F16.F32.PACK_AB R61, R61, R84 ;  /* 0x000000543d3d723e */ /* 0x000fe200000000ff */
[----:B------:R-:W-:Y:S01]  /*1f940*/  VIADD R13, R11, UR8 ;  /* 0x000000080b0d7c36 */ /* 0x000fe20008000000 */
[----:B------:R-:W-:Y:S01]  /*1f950*/  ISETP.GE.AND P0, PT, R0, UR31, PT ;  /* 0x0000001f00007c0c */ /* 0x000fe2000bf06270 */
[----:B------:R-:W-:Y:S01]  /*1f960*/  VIADD R0, R93, 0x7d ;  /* 0x0000007d5d007836 */ /* 0x000fe20000000000 */
[----:B0-----:R-:W-:Y:S01]  /*1f970*/  PRMT R10, R61, 0x7632, R10 ;  /* 0x000076323d0a7816 */ /* 0x001fe2000000000a */
[C---:B------:R-:W-:Y:S01]  /*1f980*/  IMAD.WIDE R4, R11.reuse, 0x2, R2 ;  /* 0x000000020b047825 */ /* 0x040fe200078e0202 */
[----:B------:R-:W-:Y:S01]  /*1f990*/  F2FP.F16.F32.PACK_AB R62, R62, R85 ;  /* 0x000000553e3e723e */ /* 0x000fe200000000ff */
[----:B------:R-:W0:Y:S02]  /*1f9a0*/  LDCU UR6, c[0x0][0x398] ;  /* 0x00007300ff0677ac */ /* 0x000e240008000800 */
[----:B------:R-:W-:Y:S01]  /*1f9b0*/  IMAD.WIDE R6, R11, 0x2, R68 ;  /* 0x000000020b067825 */ /* 0x000fe200078e0244 */
[----:B------:R-:W-:Y:S01]  /*1f9c0*/  ISETP.GE.AND P2, PT, R0, UR19, PT ;  /* 0x0000001300007c0c */ /* 0x000fe2000bf46270 */
[----:B------:R1:W-:Y:S01]  /*1f9d0*/  @P1 STG.E.U16 desc[UR24][R4.64], R61 ;  /* 0x0000003d04001986 */ /* 0x0003e2000c101518 */
[----:B------:R-:W-:Y:S01]  /*1f9e0*/  F2FP.F16.F32.PACK_AB R63, R63, R82 ;  /* 0x000000523f3f723e */ /* 0x000fe200000000ff */
[----:B--2---:R-:W-:Y:S01]  /*1f9f0*/  IMAD.WIDE R8, R13, 0x2, R2 ;  /* 0x000000020d087825 */ /* 0x004fe200078e0202 */
[C---:B------:R-:W-:Y:S01]  /*1fa00*/  ISETP.LT.AND P5, PT, R92.reuse, UR10, !P5 ;  /* 0x0000000a5c007c0c */ /* 0x040fe2000efa1270 */
[----:B------:R2:W-:Y:S01]  /*1fa10*/  @P4 STG.E.U16 desc[UR24][R6.64], R10 ;  /* 0x0000000a06004986 */ /* 0x0005e2000c101518 */
[----:B------:R-:W-:Y:S01]  /*1fa20*/  ISETP.LT.AND P4, PT, R81, UR5, !P3 ;  /* 0x0000000551007c0c */ /* 0x000fe2000df81270 */
[----:B------:R-:W-:Y:S01]  /*1fa30*/  VIADD R0, R93, 0x7e ;  /* 0x0000007e5d007836 */ /* 0x000fe20000000000 */
[----:B------:R-:W-:Y:S01]  /*1fa40*/  ISETP.LT.AND P3, PT, R92, UR4, !P3 ;  /* 0x000000045c007c0c */ /* 0x000fe2000df61270 */
[----:B------:R0:W-:Y:S01]  /*1fa50*/  @P6 STG.E.U16 desc[UR24][R8.64], R62 ;  /* 0x0000003e08006986 */ /* 0x0001e2000c101518 */
[----:B---3--:R-:W-:Y:S01]  /*1fa60*/  ISETP.LT.AND P6, PT, R81, UR14, !P0 ;  /* 0x0000000e51007c0c */ /* 0x008fe2000c7c1270 */
[----:B------:R-:W-:Y:S01]  /*1fa70*/  VIADD R11, R13, UR8 ;  /* 0x000000080d0b7c36 */ /* 0x000fe20008000000 */
[----:B------:R-:W-:Y:S01]  /*1fa80*/  ISETP.GE.AND P1, PT, R0, UR11, PT ;  /* 0x0000000b00007c0c */ /* 0x000fe2000bf26270 */
[----:B------:R-:W3:Y:S01]  /*1fa90*/  LDCU UR11, c[0x0][0x398] ;  /* 0x00007300ff0b77ac */ /* 0x000ee20008000800 */
[----:B------:R-:W-:Y:S01]  /*1faa0*/  PRMT R0, R62, 0x7632, R0 ;  /* 0x000076323e007816 */ /* 0x000fe20000000000 */
[----:B------:R-:W-:Y:S01]  /*1fab0*/  VIADD R15, R11, UR8 ;  /* 0x000000080b0f7c36 */ /* 0x000fe20008000000 */
[----:B------:R-:W3:Y:S01]  /*1fac0*/  LDCU UR15, c[0x0][0x398] ;  /* 0x00007300ff0f77ac */ /* 0x000ee20008000800 */
[----:B-1----:R-:W-:Y:S01]  /*1fad0*/  IMAD.WIDE R4, R13, 0x2, R68 ;  /* 0x000000020d047825 */ /* 0x002fe200078e0244 */
[----:B------:R-:W-:-:S03]  /*1fae0*/  PRMT R12, R63, 0x7632, R12 ;  /* 0x000076323f0c7816 */ /* 0x000fc6000000000c */
[----:B--2---:R-:W-:Y:S01]  /*1faf0*/  IMAD.WIDE R6, R11, 0x2, R2 ;  /* 0x000000020b067825 */ /* 0x004fe200078e0202 */
[----:B------:R-:W-:-:S03]  /*1fb00*/  F2FP.F16.F32.PACK_AB R64, R64, R83 ;  /* 0x000000534040723e */ /* 0x000fc600000000ff */
[----:B0-----:R-:W-:Y:S01]  /*1fb10*/  IMAD.WIDE R8, R11, 0x2, R68 ;  /* 0x000000020b087825 */ /* 0x001fe200078e0244 */
[----:B------:R0:W-:Y:S03]  /*1fb20*/  @P5 STG.E.U16 desc[UR24][R4.64], R0 ;  /* 0x0000000004005986 */ /* 0x0001e6000c101518 */
[----:B------:R-:W-:Y:S01]  /*1fb30*/  IMAD.WIDE R10, R15, 0x2, R2 ;  /* 0x000000020f0a7825 */ /* 0x000fe200078e0202 */
[----:B------:R1:W-:Y:S01]  /*1fb40*/  @P4 STG.E.U16 desc[UR24][R6.64], R63 ;  /* 0x0000003f06004986 */ /* 0x0003e2000c101518 */
[----:B------:R-:W-:Y:S02]  /*1fb50*/  ISETP.LT.AND P0, PT, R92, UR12, !P0 ;  /* 0x0000000c5c007c0c */ /* 0x000fe4000c701270 */
[----:B------:R-:W-:Y:S01]  /*1fb60*/  VIADD R93, R93, 0x7f ;  /* 0x0000007f5d5d7836 */ /* 0x000fe20000000000 */
[----:B------:R2:W-:Y:S04]  /*1fb70*/  @P3 STG.E.U16 desc[UR24][R8.64], R12 ;  /* 0x0000000c08003986 */ /* 0x0005e8000c101518 */
[----:B------:R1:W-:Y:S01]  /*1fb80*/  @P6 STG.E.U16 desc[UR24][R10.64], R64 ;  /* 0x000000400a006986 */ /* 0x0003e2000c101518 */
[----:B------:R-:W-:Y:S01]  /*1fb90*/  ISETP.LT.AND P6, PT, R81, UR7, !P2 ;  /* 0x0000000751007c0c */ /* 0x000fe2000d7c1270 */
[----:B------:R-:W-:Y:S01]  /*1fba0*/  VIADD R13, R15, UR8 ;  /* 0x000000080f0d7c36 */ /* 0x000fe20008000000 */
[----:B------:R-:W-:-:S02]  /*1fbb0*/  ISETP.GE.AND P5, PT, R93, UR21, PT ;  /* 0x000000155d007c0c */ /* 0x000fc4000bfa6270 */
[C---:B-----5:R-:W-:Y:S01]  /*1fbc0*/  ISETP.LT.AND P2, PT, R92.reuse, UR16, !P2 ;  /* 0x000000105c007c0c */ /* 0x060fe2000d741270 */
[----:B0-----:R-:W-:Y:S01]  /*1fbd0*/  IMAD.WIDE R4, R15, 0x2, R68 ;  /* 0x000000020f047825 */ /* 0x001fe200078e0244 */
[----:B----4-:R-:W-:Y:S02]  /*1fbe0*/  ISETP.LT.AND P4, PT, R81, UR13, !P1 ;  /* 0x0000000d51007c0c */ /* 0x010fe4000cf81270 */
[----:B------:R-:W-:Y:S01]  /*1fbf0*/  ISETP.LT.AND P1, PT, R92, UR6, !P1 ;  /* 0x000000065c007c0c */ /* 0x000fe2000cf21270 */
[C---:B------:R-:W-:Y:S01]  /*1fc00*/  VIADD R17, R13.reuse, UR8 ;  /* 0x000000080d117c36 */ /* 0x040fe20008000000 */
[----:B------:R-:W-:Y:S01]  /*1fc10*/  PRMT R0, R64, 0x7632, R0 ;  /* 0x0000763240007816 */ /* 0x000fe20000000000 */
[----:B-1----:R-:W-:Y:S01]  /*1fc20*/  IMAD.WIDE R6, R13, 0x2, R2 ;  /* 0x000000020d067825 */ /* 0x002fe200078e0202 */
[----:B---3--:R-:W-:Y:S02]  /*1fc30*/  ISETP.LT.AND P3, PT, R81, UR11, !P5 ;  /* 0x0000000b51007c0c */ /* 0x008fe4000ef61270 */
[----:B------:R-:W-:-:S02]  /*1fc40*/  ISETP.LT.AND P5, PT, R92, UR15, !P5 ;  /* 0x0000000f5c007c0c */ /* 0x000fc4000efa1270 */
[----:B------:R-:W-:Y:S01]  /*1fc50*/  F2FP.F16.F32.PACK_AB R65, R65, R90 ;  /* 0x0000005a4141723e */ /* 0x000fe200000000ff */
[----:B------:R-:W-:Y:S01]  /*1fc60*/  VIADD R15, R17, UR8 ;  /* 0x00000008110f7c36 */ /* 0x000fe20008000000 */
[----:B------:R-:W-:Y:S01]  /*1fc70*/  F2FP.F16.F32.PACK_AB R66, R66, R89 ;  /* 0x000000594242723e */ /* 0x000fe200000000ff */
[----:B------:R0:W-:Y:S01]  /*1fc80*/  @P0 STG.E.U16 desc[UR24][R4.64], R0 ;  /* 0x0000000004000986 */ /* 0x0001e2000c101518 */
[----:B------:R-:W-:Y:S01]  /*1fc90*/  F2FP.F16.F32.PACK_AB R67, R67, R91 ;  /* 0x0000005b4343723e */ /* 0x000fe200000000ff */
[----:B--2---:R-:W-:Y:S02]  /*1fca0*/  IMAD.WIDE R8, R13, 0x2, R68 ;  /* 0x000000020d087825 */ /* 0x004fe400078e0244 */
[----:B------:R1:W-:Y:S02]  /*1fcb0*/  @P6 STG.E.U16 desc[UR24][R6.64], R65 ;  /* 0x0000004106006986 */ /* 0x0003e4000c101518 */
[----:B------:R-:W-:Y:S01]  /*1fcc0*/  IMAD.WIDE R10, R17, 0x2, R2 ;  /* 0x00000002110a7825 */ /* 0x000fe200078e0202 */
[----:B------:R-:W-:-:S03]  /*1fcd0*/  PRMT R34, R67, 0x7632, R34 ;  /* 0x0000763243227816 */ /* 0x000fc60000000022 */
[----:B------:R-:W-:Y:S01]  /*1fce0*/  IMAD.WIDE R12, R17, 0x2, R68 ;  /* 0x00000002110c7825 */ /* 0x000fe200078e0244 */
[----:B0-----:R-:W-:-:S03]  /*1fcf0*/  PRMT R5, R65, 0x7632, R5 ;  /* 0x0000763241057816 */ /* 0x001fc60000000005 */
[C---:B------:R-:W-:Y:S01]  /*1fd00*/  IMAD.WIDE R2, R15.reuse, 0x2, R2 ;  /* 0x000000020f027825 */ /* 0x040fe200078e0202 */
[----:B-1----:R-:W-:Y:S01]  /*1fd10*/  PRMT R7, R66, 0x7632, R7 ;  /* 0x0000763242077816 */ /* 0x002fe20000000007 */
[----:B------:R0:W-:Y:S02]  /*1fd20*/  @P2 STG.E.U16 desc[UR24][R8.64], R5 ;  /* 0x0000000508002986 */ /* 0x0001e4000c101518 */
[----:B------:R-:W-:Y:S02]  /*1fd30*/  IMAD.WIDE R68, R15, 0x2, R68 ;  /* 0x000000020f447825 */ /* 0x000fe400078e0244 */
[----:B------:R0:W-:Y:S04]  /*1fd40*/  @P4 STG.E.U16 desc[UR24][R10.64], R66 ;  /* 0x000000420a004986 */ /* 0x0001e8000c101518 */
[----:B------:R0:W-:Y:S04]  /*1fd50*/  @P1 STG.E.U16 desc[UR24][R12.64], R7 ;  /* 0x000000070c001986 */ /* 0x0001e8000c101518 */
[----:B------:R0:W-:Y:S04]  /*1fd60*/  @P3 STG.E.U16 desc[UR24][R2.64], R67 ;  /* 0x0000004302003986 */ /* 0x0001e8000c101518 */
[----:B------:R0:W-:Y:S01]  /*1fd70*/  @P5 STG.E.U16 desc[UR24][R68.64], R34 ;  /* 0x0000002244005986 */ /* 0x0001e2000c101518 */
[----:B------:R-:W-:Y:S06]  /*1fd80*/  BAR.SYNC.DEFER_BLOCKING 0x0 ;  /* 0x0000000000007b1d */ /* 0x000fec0000010000 */
[----:B------:R-:W-:Y:S05]  /*1fd90*/  BRA.U UP0, `(.L_x_13) ;  /* 0x0000000100a07547 */ /* 0x000fea000b800000 */
[----:B------:R-:W1:Y:S01]  /*1fda0*/  S2UR UR5, SR_CgaCtaId ;  /* 0x00000000000579c3 */ /* 0x000e620000008800 */
[----:B------:R-:W-:Y:S01]  /*1fdb0*/  NOP ;  /* 0x0000000000007918 */ /* 0x000fe20000000000 */
[----:B------:R-:W-:Y:S01]  /*1fdc0*/  UMOV UR4, 0x50 ;  /* 0x0000005000047882 */ /* 0x000fe20000000000 */
[----:B------:R-:W-:Y:S02]  /*1fdd0*/  IMAD.U32 R0, RZ, RZ, UR9 ;  /* 0x00000009ff007e24 */ /* 0x000fe4000f8e00ff */
[----:B0-----:R-:W-:Y:S02]  /*1fde0*/  IMAD.MOV.U32 R3, RZ, RZ, 0xff ;  /* 0x000000ffff037424 */ /* 0x001fe400078e00ff */
[----:B------:R-:W-:Y:S01]  /*1fdf0*/  IMAD.MOV.U32 R7, RZ, RZ, 0x1 ;  /* 0x00000001ff077424 */ /* 0x000fe200078e00ff */
[----:B------:R-:W-:-:S04]  /*1fe00*/  LOP3.LUT R0, R0, 0xffff, RZ, 0xc0, !PT ;  /* 0x0000ffff00007812 */ /* 0x000fc800078ec0ff */
[----:B------:R-:W-:-:S05]  /*1fe10*/  SHF.R.U32.HI R0, RZ, 0x5, R0 ;  /* 0x00000005ff007819 */ /* 0x000fca0000011600 */
[----:B------:R-:W-:Y:S01]  /*1fe20*/  VIADD R2, R0, 0x10 ;  /* 0x0000001000027836 */ /* 0x000fe20000000000 */
[----:B------:R-:W-:Y:S01]  /*1fe30*/  SHF.L.U32 R0, R3, R0, RZ ;  /* 0x0000000003007219 */ /* 0x000fe200000006ff */
[----:B-1----:R-:W-:-:S03]  /*1fe40*/  ULEA UR6, UR5, UR4, 0x18 ;  /* 0x0000000405067291 */ /* 0x002fc6000f8ec0ff */
[----:B------:R-:W-:-:S04]  /*1fe50*/  SHF.L.U32 R3, R7, R2, RZ ;  /* 0x0000000207037219 */ /* 0x000fc800000006ff */
[----:B------:R-:W-:Y:S02]  /*1fe60*/  LOP3.LUT R0, R3, R0, RZ, 0xfc, !PT ;  /* 0x0000000003007212 */ /* 0x000fe400078efcff */
[----:B------:R-:W0:Y:S02]  /*1fe70*/  LDS R5, [UR6] ;  /* 0x00000006ff057984 */ /* 0x000e240008000800 */
[C---:B------:R-:W-:Y:S02]  /*1fe80*/  LOP3.LUT R2, R0.reuse, 0xffff, RZ, 0xc0, !PT ;  /* 0x0000ffff00027812 */ /* 0x040fe400078ec0ff */
[----:B0-----:R-:W-:-:S04]  /*1fe90*/  LOP3.LUT R3, R0, 0xffff, R5, 0x80, !PT ;  /* 0x0000ffff00037812 */ /* 0x001fc800078e8005 */
[----:B------:R-:W-:-:S13]  /*1fea0*/  ISETP.NE.AND P0, PT, R3, R2, PT ;  /* 0x000000020300720c */ /* 0x000fda0003f05270 */
[----:B------:R-:W-:Y:S05]  /*1feb0*/  @P0 BRA `(.L_x_14) ;  /* 0x0000000000500947 */ /* 0x000fea0003800000 */
[----:B------:R-:W-:Y:S02]  /*1fec0*/  SHF.R.U32.HI R5, RZ, 0x10, R5 ;  /* 0x00000010ff057819 */ /* 0x000fe40000011605 */
[----:B------:R-:W-:-:S04]  /*1fed0*/  SHF.R.U32.HI R2, RZ, 0x10, R0 ;  /* 0x00000010ff027819 */ /* 0x000fc80000011600 */
[----:B------:R-:W-:-:S04]  /*1fee0*/  LOP3.LUT R5, R5, R2, RZ, 0xc0, !PT ;  /* 0x0000000205057212 */ /* 0x000fc800078ec0ff */
[----:B------:R-:W-:-:S13]  /*1fef0*/  ISETP.NE.AND P0, PT, R5, R2, PT ;  /* 0x000000020500720c */ /* 0x000fda0003f05270 */
[----:B------:R-:W-:Y:S05]  /*1ff00*/  @P0 BRA `(.L_x_15) ;  /* 0x0000000000300947 */ /* 0x000fea0003800000 */
[----:B------:R-:W-:Y:S01]  /*1ff10*/  R2UR UR4, R0 ;  /* 0x00000000000472ca */ /* 0x000fe200000e0000 */
[----:B------:R-:W-:Y:S01]  /*1ff20*/  VOTEU.ANY UR5, UPT, PT ;  /* 0x0000000000057886 */ /* 0x000fe200038e0100 */
[----:B------:R-:W0:Y:S01]  /*1ff30*/  S2R R0, SR_LANEID ;  /* 0x0000000000007919 */ /* 0x000e220000000000 */
[----:B------:R-:W-:-:S10]  /*1ff40*/  UFLO.U32 UR5, UR5 ;  /* 0x00000005000572bd */ /* 0x000fd400080e0000 */
[----:B------:R-:W-:-:S06]  /*1ff50*/  ULOP3.LUT UR4, URZ, UR4, URZ, 0x33, !UPT ;  /* 0x00000004ff047292 */ /* 0x000fcc000f8e33ff */
[----:B------:R-:W-:-:S04]  /*1ff60*/  IMAD.U32 R2, RZ, RZ, UR4 ;  /* 0x00000004ff027e24 */ /* 0x000fc8000f8e00ff */
[----:B------:R-:W1:Y:S02]  /*1ff70*/  REDUX UR7, R2 ;  /* 0x00000000020773c4 */ /* 0x000e640000000000 */
[----:B------:R2:W-:Y:S01]  /*1ff80*/  UTCATOMSWS.AND URZ, UR4 ;  /* 0x0000000400ff79e3 */ /* 0x0005e20008000000 */
[----:B0-----:R-:W-:Y:S01]  /*1ff90*/  ISETP.EQ.U32.AND P0, PT, R0, UR5, PT ;  /* 0x0000000500007c0c */ /* 0x001fe2000bf02070 */
[----:B-1----:R-:W-:-:S12]  /*1ffa0*/  IMAD.U32 R0, RZ, RZ, UR7 ;  /* 0x00000007ff007e24 */ /* 0x002fd8000f8e00ff */
[----:B------:R2:W-:Y:S01]  /*1ffb0*/  @P0 ATOMS.AND RZ, [UR6], R0 ;  /* 0x00000000ffff098c */ /* 0x0005e2000a800006 */
[----:B------:R-:W-:Y:S05]  /*1ffc0*/  BRA `(.L_x_13) ;  /* 0x0000000000147947 */ /* 0x000fea0003800000 */
.L_x_15:
[----:B------:R-:W-:-:S07]  /*1ffd0*/  MOV R2, 0x1fff0 ;  /* 0x0001fff000027802 */ /* 0x000fce0000000f00 */
[----:B------:R-:W-:Y:S05]  /*1ffe0*/  CALL.REL.NOINC `($__internal_0_$__cuda_sm10x_tcgen05_guardrail_trap_col_being_dealloced_not_returned_by_alloc) ;  /* 0x00000000002c7944 */ /* 0x000fea0003c00000 */
[----:B------:R-:W-:Y:S05]  /*1fff0*/  BRA `(.L_x_13) ;  /* 0x0000000000087947 */ /* 0x000fea0003800000 */
.L_x_14:
[----:B------:R-:W-:-:S07]  /*20000*/  MOV R2, 0x20020 ;  /* 0x0002002000027802 */ /* 0x000fce0000000f00 */
[----:B------:R-:W-:Y:S05]  /*20010*/  CALL.REL.NOINC `($__internal_2_$__cuda_sm10x_tcgen05_guardrail_trap_unallocated_columns_being_dealloced) ;  /* 0x0000000000387944 */ /* 0x000fea0003c00000 */
.L_x_13:
[----:B------:R-:W-:Y:S01]  /*20020*/  NOP ;  /* 0x0000000000007918 */ /* 0x000fe20000000000 */
[----:B--2---:R-:W-:Y:S05]  /*20030*/  EXIT ;  /* 0x000000000000794d */ /* 0x004fea0003800000 */
.L_x_8:
[----:B------:R-:W0:Y:S02]  /*20040*/  SYNCS.PHASECHK.TRANS64.TRYWAIT P0, [UR12], R4 ;  /* 0x00000004ff0075a7 */ /* 0x000e24000800110c */
[----:B0-----:R-:W-:Y:S05]  /*20050*/  @!P0 BRA `(.L_x_8) ;  /* 0xfffffffc00f88947 */ /* 0x001fea000383ffff */
[----:B------:R-:W-:Y:S05]  /*20060*/  BRA `(.L_x_16) ;  /* 0xfffffee800707947 */ /* 0x000fea000383ffff */
.L_x_12:
[----:B------:R-:W1:Y:S02]  /*20070*/  SYNCS.PHASECHK.TRANS64.TRYWAIT P0, [UR12], R0 ;  /* 0x00000000ff0075a7 */ /* 0x000e64000800110c */
[----:B-1----:R-:W-:Y:S05]  /*20080*/  @!P0 BRA `(.L_x_12) ;  /* 0xfffffffc00f88947 */ /* 0x002fea000383ffff */
[----:B------:R-:W-:Y:S05]  /*20090*/  BRA `(.L_x_11) ;  /* 0xffffff7800187947 */ /* 0x000fea000383ffff */
        .weak           $__internal_0_$__cuda_sm10x_tcgen05_guardrail_trap_col_being_dealloced_not_returned_by_alloc
        .type           $__internal_0_$__cuda_sm10x_tcgen05_guardrail_trap_col_being_dealloced_not_returned_by_alloc,@function
        .size           $__internal_0_$__cuda_sm10x_tcgen05_guardrail_trap_col_being_dealloced_not_returned_by_alloc,($__internal_1_$__cuda_sm10x_tcgen05_guardrail_trap_phase_invalid_during_alloc - $__internal_0_$__cuda_sm10x_tcgen05_guardrail_trap_col_being_dealloced_not_returned_by_alloc)
$__internal_0_$__cuda_sm10x_tcgen05_guardrail_trap_col_being_dealloced_not_returned_by_alloc:
[----:B------:R-:W-:Y:S05]  /*200a0*/  BPT.TRAP 0x1 ;  /* 0x000000040000795c */ /* 0x000fea0000300000 */
[----:B------:R-:W-:-:S04]  /*200b0*/  IMAD.MOV.U32 R3, RZ, RZ, 0x0 ;  /* 0x00000000ff037424 */ /* 0x000fc800078e00ff */
[----:B------:R-:W-:Y:S05]  /*200c0*/  RET.REL.NODEC R2 `(matmul_kernel) ;  /* 0xfffffdfc02cc7950 */ /* 0x000fea0003c3ffff */
        .weak           $__internal_1_$__cuda_sm10x_tcgen05_guardrail_trap_phase_invalid_during_alloc
        .type           $__internal_1_$__cuda_sm10x_tcgen05_guardrail_trap_phase_invalid_during_alloc,@function
        .size           $__internal_1_$__cuda_sm10x_tcgen05_guardrail_trap_phase_invalid_during_alloc,($__internal_2_$__cuda_sm10x_tcgen05_guardrail_trap_unallocated_columns_being_dealloced - $__internal_1_$__cuda_sm10x_tcgen05_guardrail_trap_phase_invalid_during_alloc)
$__internal_1_$__cuda_sm10x_tcgen05_guardrail_trap_phase_invalid_during_alloc:
[----:B------:R-:W-:Y:S05]  /*200d0*/  BPT.TRAP 0x1 ;  /* 0x000000040000795c */ /* 0x000fea0000300000 */
[----:B------:R-:W-:-:S04]  /*200e0*/  IMAD.MOV.U32 R3, RZ, RZ, 0x0 ;  /* 0x00000000ff037424 */ /* 0x000fc800078e00ff */
[----:B------:R-:W-:Y:S05]  /*200f0*/  RET.REL.NODEC R2 `(matmul_kernel) ;  /* 0xfffffdfc02c07950 */ /* 0x000fea0003c3ffff */
        .weak           $__internal_2_$__cuda_sm10x_tcgen05_guardrail_trap_unallocated_columns_being_dealloced
        .type           $__internal_2_$__cuda_sm10x_tcgen05_guardrail_trap_unallocated_columns_being_dealloced,@function
        .size           $__internal_2_$__cuda_sm10x_tcgen05_guardrail_trap_unallocated_columns_being_dealloced,(.L_x_20 - $__internal_2_$__cuda_sm10x_tcgen05_guardrail_trap_unallocated_columns_being_dealloced)
$__internal_2_$__cuda_sm10x_tcgen05_guardrail_trap_unallocated_columns_being_dealloced:
[----:B------:R-:W-:Y:S05]  /*20100*/  BPT.TRAP 0x1 ;  /* 0x000000040000795c */ /* 0x000fea0000300000 */
[----:B------:R-:W-:-:S04]  /*20110*/  IMAD.MOV.U32 R3, RZ, RZ, 0x0 ;  /* 0x00000000ff037424 */ /* 0x000fc800078e00ff */
[----:B------:R-:W-:Y:S05]  /*20120*/  RET.REL.NODEC R2 `(matmul_kernel) ;  /* 0xfffffdfc02b47950 */ /* 0x000fea0003c3ffff */
.L_x_17:
[----:B------:R-:W-:-:S00]  /*20130*/  BRA `(.L_x_17) ;  /* 0xfffffffc00fc7947 */ /* 0x000fc0000383ffff */
[----:B------:R-:W-:-:S00]  /*20140*/  NOP ;  /* 0x0000000000007918 */ /* 0x000fc00000000000 */
        /* <DEDUP_REMOVED lines=11> */
.L_x_20:


//--------------------- .nv.shared.matmul_kernel  --------------------------
	.section	.nv.shared.matmul_kernel,"aw",@nobits
	.sectionflags	@""
	.align	16
	.zero		1024


//--------------------- .nv.shared.reserved.0     --------------------------
	.section	.nv.shared.reserved.0,"aw",@nobits
	.align	8
	.weak		__nv_reservedSMEM_offset_0_alias
	.size		__nv_reservedSMEM_offset_0_alias, 0, 64
	.other		__nv_reservedSMEM_offset_0_alias,@"STO_CUDA_RESERVED_SHARED STV_DEFAULT"
__nv_reservedSMEM_offset_0_alias:
	.zero		0
.nv.shared.reserved.0:
	.zero		64
	.weak		__nv_reservedSMEM_allocation_phase
	.type		__nv_reservedSMEM_allocation_phase,@object
	.size		__nv_reservedSMEM_allocation_phase,(.L_0 - __nv_reservedSMEM_allocation_phase)
__nv_reservedSMEM_allocation_phase:
	.zero		1
.L_0:
	.zero		7
	.weak		__nv_reservedSMEM_devtool_atexit_pc
	.type		__nv_reservedSMEM_devtool_atexit_pc,@object
	.size		__nv_reservedSMEM_devtool_atexit_pc,(__nv_reservedSMEM_allocation_mask - __nv_reservedSMEM_devtool_atexit_pc)
__nv_reservedSMEM_devtool_atexit_pc:
	.zero		8
	.weak		__nv_reservedSMEM_allocation_mask
	.type		__nv_reservedSMEM_allocation_mask,@object
	.size		__nv_reservedSMEM_allocation_mask,(.L_2 - __nv_reservedSMEM_allocation_mask)
__nv_reservedSMEM_allocation_mask:
	.zero		4
.L_2:


//--------------------- .nv.constant0.matmul_kernel --------------------------
	.section	.nv.constant0.matmul_kernel,"a",@progbits
	.sectionflags	@""
	.align	4
.nv.constant0.matmul_kernel:
	.zero		976


//--------------------- SYMBOLS --------------------------

	.type		.nv.reservedSmem.offset0,@object
	.size		.nv.reservedSmem.offset0,0x4
	.type		.nv.reservedSmem.cap,@object
	.size		.nv.reservedSmem.cap,0x4
